	.target	sm_90a

	.elftype	@"ET_EXEC"


//--------------------- .note.nv.tkinfo           --------------------------
	.section	.note.nv.tkinfo,"",@"SHT_NOTE"
	.sectionflags	@"SHF_NOTE_NV_TKINFO"
	.tkinfo
        /*0018*/ 	.word	0x00000002
        /*0030*/ 	.string	""
        /*0030*/ 	.string	"ptxas"
        /*0030*/ 	.string	"Cuda compilation tools, release 13.0, V13.0.88"
        /*0030*/ 	.string	"Build cuda_13.0.r13.0/compiler.36424714_0"
        /*0030*/ 	.string	"-arch sm_90a -m 64 "



//--------------------- .note.nv.cuinfo           --------------------------
	.section	.note.nv.cuinfo,"",@"SHT_NOTE"
	.sectionflags	@"SHF_NOTE_NV_CUINFO"
        /*0018*/ 	.short	0x0002
        /*001a*/ 	.short	0x005a
        /*001c*/ 	.short	0x0082
	.zero		2


//--------------------- .nv.info                  --------------------------
	.section	.nv.info,"",@"SHT_CUDA_INFO"
	.align	4


	//----- nvinfo : EIATTR_REGCOUNT
	.align		4
        /*0000*/ 	.byte	0x04, 0x2f
        /*0002*/ 	.short	(.L_12 - .L_11)
	.align		4
.L_11:
        /*0004*/ 	.word	index@(_ZN7cutlass13device_kernelINS_4gemm6kernel13GemmUniversalIN4cute5tupleIJiiiiEEENS1_10collective13CollectiveMmaINS1_37MainloopSm90TmaGmmaWarpSpecializedFP8ILi5ENS5_IJNS4_1CILi1EEESB_SB_EEENS1_35KernelTmaWarpSpecializedCooperativeEEENS5_IJNSA_ILi512EEENSA_ILi160EEENSA_ILi64EEEEEENS_12float_e4m3_tENS5_IJlSB_lEEESJ_SK_NS4_8TiledMMAINS4_8MMA_AtomIJNS4_4SM904GMMA30MMA_64x32x32_F32E4M3E4M3_SS_TNILNSO_7ScaleInE1ELSQ_1EEEEEENS4_6LayoutINS5_IJNSA_ILi2EEESB_SB_EEENS5_IJSB_NSA_ILi0EEESW_EEEEENS5_IJNS4_10UnderscoreESZ_SZ_EEEEENS4_13SM90_TMA_LOADENS4_14ComposedLayoutINS4_7SwizzleILi2ELi4ELi3EEENS4_18smem_ptr_flag_bitsILi8EEENST_INS5_IJNSA_ILi8EEESH_EEENS5_IJSH_SB_EEEEEEEvNS4_8identityES12_S1C_vS1D_EENS_8epilogue10collective6detail29Sm90TmaWarpSpecializedAdapterINS1G_15DefaultEpilogueISJ_SK_SK_NS1F_6thread17LinearCombinationISJ_Li1EffLNS1K_9ScaleType4KindE0ELNS_15FloatRoundStyleE2ESJ_EENS1_15EpilogueDefaultEEEEEvvEEEEvNT_6ParamsE)
        /*0008*/ 	.word	0x000000a8


	//----- nvinfo : EIATTR_FRAME_SIZE
	.align		4
.L_12:
        /*000c*/ 	.byte	0x04, 0x11
        /*000e*/ 	.short	(.L_14 - .L_13)
	.align		4
.L_13:
        /*0010*/ 	.word	index@(_ZN7cutlass13device_kernelINS_4gemm6kernel13GemmUniversalIN4cute5tupleIJiiiiEEENS1_10collective13CollectiveMmaINS1_37MainloopSm90TmaGmmaWarpSpecializedFP8ILi5ENS5_IJNS4_1CILi1EEESB_SB_EEENS1_35KernelTmaWarpSpecializedCooperativeEEENS5_IJNSA_ILi512EEENSA_ILi160EEENSA_ILi64EEEEEENS_12float_e4m3_tENS5_IJlSB_lEEESJ_SK_NS4_8TiledMMAINS4_8MMA_AtomIJNS4_4SM904GMMA30MMA_64x32x32_F32E4M3E4M3_SS_TNILNSO_7ScaleInE1ELSQ_1EEEEEENS4_6LayoutINS5_IJNSA_ILi2EEESB_SB_EEENS5_IJSB_NSA_ILi0EEESW_EEEEENS5_IJNS4_10UnderscoreESZ_SZ_EEEEENS4_13SM90_TMA_LOADENS4_14ComposedLayoutINS4_7SwizzleILi2ELi4ELi3EEENS4_18smem_ptr_flag_bitsILi8EEENST_INS5_IJNSA_ILi8EEESH_EEENS5_IJSH_SB_EEEEEEEvNS4_8identityES12_S1C_vS1D_EENS_8epilogue10collective6detail29Sm90TmaWarpSpecializedAdapterINS1G_15DefaultEpilogueISJ_SK_SK_NS1F_6thread17LinearCombinationISJ_Li1EffLNS1K_9ScaleType4KindE0ELNS_15FloatRoundStyleE2ESJ_EENS1_15EpilogueDefaultEEEEEvvEEEEvNT_6ParamsE)
        /*0014*/ 	.word	0x000008e8


	//----- nvinfo : EIATTR_MIN_STACK_SIZE
	.align		4
.L_14:
        /*0018*/ 	.byte	0x04, 0x12
        /*001a*/ 	.short	(.L_16 - .L_15)
	.align		4
.L_15:
        /*001c*/ 	.word	index@(_ZN7cutlass13device_kernelINS_4gemm6kernel13GemmUniversalIN4cute5tupleIJiiiiEEENS1_10collective13CollectiveMmaINS1_37MainloopSm90TmaGmmaWarpSpecializedFP8ILi5ENS5_IJNS4_1CILi1EEESB_SB_EEENS1_35KernelTmaWarpSpecializedCooperativeEEENS5_IJNSA_ILi512EEENSA_ILi160EEENSA_ILi64EEEEEENS_12float_e4m3_tENS5_IJlSB_lEEESJ_SK_NS4_8TiledMMAINS4_8MMA_AtomIJNS4_4SM904GMMA30MMA_64x32x32_F32E4M3E4M3_SS_TNILNSO_7ScaleInE1ELSQ_1EEEEEENS4_6LayoutINS5_IJNSA_ILi2EEESB_SB_EEENS5_IJSB_NSA_ILi0EEESW_EEEEENS5_IJNS4_10UnderscoreESZ_SZ_EEEEENS4_13SM90_TMA_LOADENS4_14ComposedLayoutINS4_7SwizzleILi2ELi4ELi3EEENS4_18smem_ptr_flag_bitsILi8EEENST_INS5_IJNSA_ILi8EEESH_EEENS5_IJSH_SB_EEEEEEEvNS4_8identityES12_S1C_vS1D_EENS_8epilogue10collective6detail29Sm90TmaWarpSpecializedAdapterINS1G_15DefaultEpilogueISJ_SK_SK_NS1F_6thread17LinearCombinationISJ_Li1EffLNS1K_9ScaleType4KindE0ELNS_15FloatRoundStyleE2ESJ_EENS1_15EpilogueDefaultEEEEEvvEEEEvNT_6ParamsE)
        /*0020*/ 	.word	0x000008e8
.L_16:


//--------------------- .nv.compat                --------------------------
	.section	.nv.compat,"",@"SHT_CUDA_COMPAT_INFO"
	.align	4
        /*0000*/ 	.byte	0x02, 0x09, 0x01, 0x00, 0x02, 0x02, 0x04, 0x00, 0x02, 0x05, 0x05, 0x00, 0x03, 0x07, 0x01, 0x01
        /*0010*/ 	.byte	0x02, 0x03, 0x01, 0x00, 0x02, 0x06, 0x01, 0x00, 0x04, 0x0b, 0x08, 0x00, 0x00, 0x00, 0x00, 0x00
        /*0020*/ 	.byte	0x00, 0x00, 0x00, 0x00


//--------------------- .nv.info._ZN7cutlass13device_kernelINS_4gemm6kernel13GemmUniversalIN4cute5tupleIJiiiiEEENS1_10collective13CollectiveMmaINS1_37MainloopSm90TmaGmmaWarpSpecializedFP8ILi5ENS5_IJNS4_1CILi1EEESB_SB_EEENS1_35KernelTmaWarpSpecializedCooperativeEEENS5_IJNSA_ILi512EEENSA_ILi160EEENSA_ILi64EEEEEENS_12float_e4m3_tENS5_IJlSB_lEEESJ_SK_NS4_8TiledMMAINS4_8MMA_AtomIJNS4_4SM904GMMA30MMA_64x32x32_F32E4M3E4M3_SS_TNILNSO_7ScaleInE1ELSQ_1EEEEEENS4_6LayoutINS5_IJNSA_ILi2EEESB_SB_EEENS5_IJSB_NSA_ILi0EEESW_EEEEENS5_IJNS4_10UnderscoreESZ_SZ_EEEEENS4_13SM90_TMA_LOADENS4_14ComposedLayoutINS4_7SwizzleILi2ELi4ELi3EEENS4_18smem_ptr_flag_bitsILi8EEENST_INS5_IJNSA_ILi8EEESH_EEENS5_IJSH_SB_EEEEEEEvNS4_8identityES12_S1C_vS1D_EENS_8epilogue10collective6detail29Sm90TmaWarpSpecializedAdapterINS1G_15DefaultEpilogueISJ_SK_SK_NS1F_6thread17LinearCombinationISJ_Li1EffLNS1K_9ScaleType4KindE0ELNS_15FloatRoundStyleE2ESJ_EENS1_15EpilogueDefaultEEEEEvvEEEEvNT_6ParamsE --------------------------
	.section	.nv.info._ZN7cutlass13device_kernelINS_4gemm6kernel13GemmUniversalIN4cute5tupleIJiiiiEEENS1_10collective13CollectiveMmaINS1_37MainloopSm90TmaGmmaWarpSpecializedFP8ILi5ENS5_IJNS4_1CILi1EEESB_SB_EEENS1_35KernelTmaWarpSpecializedCooperativeEEENS5_IJNSA_ILi512EEENSA_ILi160EEENSA_ILi64EEEEEENS_12float_e4m3_tENS5_IJlSB_lEEESJ_SK_NS4_8TiledMMAINS4_8MMA_AtomIJNS4_4SM904GMMA30MMA_64x32x32_F32E4M3E4M3_SS_TNILNSO_7ScaleInE1ELSQ_1EEEEEENS4_6LayoutINS5_IJNSA_ILi2EEESB_SB_EEENS5_IJSB_NSA_ILi0EEESW_EEEEENS5_IJNS4_10UnderscoreESZ_SZ_EEEEENS4_13SM90_TMA_LOADENS4_14ComposedLayoutINS4_7SwizzleILi2ELi4ELi3EEENS4_18smem_ptr_flag_bitsILi8EEENST_INS5_IJNSA_ILi8EEESH_EEENS5_IJSH_SB_EEEEEEEvNS4_8identityES12_S1C_vS1D_EENS_8epilogue10collective6detail29Sm90TmaWarpSpecializedAdapterINS1G_15DefaultEpilogueISJ_SK_SK_NS1F_6thread17LinearCombinationISJ_Li1EffLNS1K_9ScaleType4KindE0ELNS_15FloatRoundStyleE2ESJ_EENS1_15EpilogueDefaultEEEEEvvEEEEvNT_6ParamsE,"",@"SHT_CUDA_INFO"
	.sectionflags	@""
	.align	4


	//----- nvinfo : EIATTR_CUDA_API_VERSION
	.align		4
        /*0000*/ 	.byte	0x04, 0x37
        /*0002*/ 	.short	(.L_18 - .L_17)
.L_17:
        /*0004*/ 	.word	0x00000082


	//----- nvinfo : EIATTR_KPARAM_INFO
	.align		4
.L_18:
        /*0008*/ 	.byte	0x04, 0x17
        /*000a*/ 	.short	(.L_20 - .L_19)
.L_19:
        /*000c*/ 	.word	0x00000000
        /*0010*/ 	.short	0x0000
        /*0012*/ 	.short	0x0070
        /*0014*/ 	.byte	0x00, 0xf0, 0x01, 0x10


	//----- nvinfo : EIATTR_SPARSE_MMA_MASK
	.align		4
.L_20:
        /*0018*/ 	.byte	0x03, 0x50
        /*001a*/ 	.short	0x0000


	//----- nvinfo : EIATTR_MAXREG_COUNT
	.align		4
        /*001c*/ 	.byte	0x03, 0x1b
        /*001e*/ 	.short	0x00a8


	//----- nvinfo : EIATTR_NUM_BARRIERS
	.align		4
        /*0020*/ 	.byte	0x02, 0x4c
        /*0022*/ 	.byte	0x01
	.zero		1


	//----- nvinfo : EIATTR_ANNOTATIONS
	.align		4
        /*0024*/ 	.byte	0x04, 0x55
        /*0026*/ 	.short	(.L_22 - .L_21)


	//   ....[0]....
.L_21:
        /*0028*/ 	.word	0x00000001
        /*002c*/ 	.byte	0xd0, 0x05, 0x00, 0x00, 0x01, 0x00, 0x00, 0x00, 0xf0, 0x05, 0x00, 0x00, 0x01, 0x00, 0x00, 0x00
        /* <DEDUP_REMOVED lines=2000> */
        /*7d3c*/ 	.byte	0x00, 0xf1, 0x03, 0x00


	//----- nvinfo : EIATTR_MERCURY_ISA_VERSION
	.align		4
.L_22:
        /*7d40*/ 	.byte	0x03, 0x5f
        /*7d42*/ 	.short	0x0101


	//----- nvinfo : EIATTR_INT_WARP_WIDE_INSTR_OFFSETS
	.align		4
        /*7d44*/ 	.byte	0x04, 0x31
        /*7d46*/ 	.short	(.L_24 - .L_23)


	//   ....[0]....
.L_23:
        /*7d48*/ 	.word	0x00000490


	//   ....[1]....
        /*7d4c*/ 	.word	0x000004a0


	//   ....[2]....
        /*7d50*/ 	.word	0x000005e0


	//----- nvinfo : EIATTR_COOP_GROUP_MASK_REGIDS
	.align		4
.L_24:
        /*7d54*/ 	.byte	0x04, 0x29
        /*7d56*/ 	.short	(.L_26 - .L_25)


	//   ....[0]....
.L_25:
        /*7d58*/ 	.word	0xffffffff


	//   ....[1]....
        /*7d5c*/ 	.word	0xffffffff


	//   ....[2]....
        /*7d60*/ 	.word	0xffffffff


	//   ....[3]....
        /*7d64*/ 	.word	0xffffffff


	//   ....[4]....
        /*7d68*/ 	.word	0xffffffff


	//----- nvinfo : EIATTR_COOP_GROUP_INSTR_OFFSETS
	.align		4
.L_26:
        /*7d6c*/ 	.byte	0x04, 0x28
        /*7d6e*/ 	.short	(.L_28 - .L_27)


	//   ....[0]....
.L_27:
        /*7d70*/ 	.word	0x00000070


	//   ....[1]....
        /*7d74*/ 	.word	0x00000080


	//   ....[2]....
        /*7d78*/ 	.word	0x000001a0


	//   ....[3]....
        /*7d7c*/ 	.word	0x000003d0


	//   ....[4]....
        /*7d80*/ 	.word	0x00002f90


	//----- nvinfo : EIATTR_REG_RECONFIG
	.align		4
.L_28:
        /*7d84*/ 	.byte	0x01, 0x54
	.zero		2


	//----- nvinfo : EIATTR_MBARRIER_INSTR_OFFSETS
	.align		4
        /*7d88*/ 	.byte	0x04, 0x39
        /*7d8a*/ 	.short	(.L_30 - .L_29)


	//   ....[0]....
.L_29:
        /*7d8c*/ 	.word	0x00000320
        /*7d90*/ 	.word	0x000000ff
        /*7d94*/ 	.word	0x00000000
        /*7d98*/ 	.short	0x0100
        /*7d9a*/ 	.byte	0x0a
	.zero		1


	//   ....[1]....
        /*7d9c*/ 	.word	0x00000330
        /*7da0*/ 	.word	0x000000ff
        /*7da4*/ 	.word	0x00000028
        /*7da8*/ 	.short	0x0100
        /*7daa*/ 	.byte	0x0a
	.zero		1


	//   ....[2]....
        /*7dac*/ 	.word	0x00000340
        /*7db0*/ 	.word	0x000000ff
        /*7db4*/ 	.word	0x00000008
        /*7db8*/ 	.short	0x0100
        /*7dba*/ 	.byte	0x0a
	.zero		1


	//   ....[3]....
        /*7dbc*/ 	.word	0x00000350
        /*7dc0*/ 	.word	0x000000ff
        /*7dc4*/ 	.word	0x00000030
        /*7dc8*/ 	.short	0x0100
        /*7dca*/ 	.byte	0x0a
	.zero		1


	//   ....[4]....
        /*7dcc*/ 	.word	0x00000360
        /*7dd0*/ 	.word	0x000000ff
        /*7dd4*/ 	.word	0x00000010
        /*7dd8*/ 	.short	0x0100
        /*7dda*/ 	.byte	0x0a
	.zero		1


	//   ....[5]....
        /*7ddc*/ 	.word	0x00000370
        /*7de0*/ 	.word	0x000000ff
        /*7de4*/ 	.word	0x00000038
        /*7de8*/ 	.short	0x0100
        /*7dea*/ 	.byte	0x0a
	.zero		1


	//   ....[6]....
        /*7dec*/ 	.word	0x00000380
        /*7df0*/ 	.word	0x000000ff
        /*7df4*/ 	.word	0x00000018
        /*7df8*/ 	.short	0x0100
        /*7dfa*/ 	.byte	0x0a
	.zero		1


	//   ....[7]....
        /*7dfc*/ 	.word	0x00000390
        /*7e00*/ 	.word	0x000000ff
        /*7e04*/ 	.word	0x00000040
        /*7e08*/ 	.short	0x0100
        /*7e0a*/ 	.byte	0x0a
	.zero		1


	//   ....[8]....
        /*7e0c*/ 	.word	0x000003a0
        /*7e10*/ 	.word	0x000000ff
        /*7e14*/ 	.word	0x00000020
        /*7e18*/ 	.short	0x0100
        /*7e1a*/ 	.byte	0x0a
	.zero		1


	//   ....[9]....
        /*7e1c*/ 	.word	0x000003b0
        /*7e20*/ 	.word	0x000000ff
        /*7e24*/ 	.word	0x00000048
        /*7e28*/ 	.short	0x0100
        /*7e2a*/ 	.byte	0x0a
	.zero		1


	//   ....[10]....
        /*7e2c*/ 	.word	0x00000610
        /*7e30*/ 	.word	0x000000ff
        /*7e34*/ 	.word	0x00000060
        /*7e38*/ 	.short	0x0100
        /*7e3a*/ 	.byte	0x08
	.zero		1


	//   ....[11]....
        /*7e3c*/ 	.word	0x00000620
        /*7e40*/ 	.word	0x000000ff
        /*7e44*/ 	.word	0x00000068
        /*7e48*/ 	.short	0x0100
        /*7e4a*/ 	.byte	0x08
	.zero		1


	//   ....[12]....
        /*7e4c*/ 	.word	0x00003390
        /*7e50*/ 	.word	0x000000ff
        /*7e54*/ 	.word	0x00000000
        /*7e58*/ 	.short	0x010a
        /*7e5a*/ 	.byte	0x0c
	.zero		1


	//   ....[13]....
        /*7e5c*/ 	.word	0x000033f0
        /*7e60*/ 	.word	0x000000ff
        /*7e64*/ 	.word	0x00000000
        /*7e68*/ 	.short	0x010a
        /*7e6a*/ 	.byte	0x0c
	.zero		1


	//   ....[14]....
        /*7e6c*/ 	.word	0x0000a750
        /*7e70*/ 	.word	0x000000ff
        /*7e74*/ 	.word	0x00000000
        /*7e78*/ 	.short	0x010a
        /*7e7a*/ 	.byte	0x0e
	.zero		1


	//   ....[15]....
        /*7e7c*/ 	.word	0x0000a790
        /*7e80*/ 	.word	0x000000ff
        /*7e84*/ 	.word	0x00000000
        /*7e88*/ 	.short	0x010a
        /*7e8a*/ 	.byte	0x0e
	.zero		1


	//   ....[16]....
        /*7e8c*/ 	.word	0x00011d30
        /*7e90*/ 	.word	0x000000ff
        /*7e94*/ 	.word	0x00000000
        /*7e98*/ 	.short	0x0101
        /*7e9a*/ 	.byte	0x0d
	.zero		1


	//   ....[17]....
        /*7e9c*/ 	.word	0x00016700
        /*7ea0*/ 	.word	0x000000ff
        /*7ea4*/ 	.word	0x00000000
        /*7ea8*/ 	.short	0x0101
        /*7eaa*/ 	.byte	0x0e
	.zero		1


	//   ....[18]....
        /*7eac*/ 	.word	0x0003e280
        /*7eb0*/ 	.word	0x00000010
        /*7eb4*/ 	.word	0x00000028
        /*7eb8*/ 	.short	0x010a
        /*7eba*/ 	.byte	0x3f
	.zero		1


	//   ....[19]....
        /*7ebc*/ 	.word	0x0003e5e0
        /*7ec0*/ 	.word	0x00000002
        /*7ec4*/ 	.word	0x00000068
        /*7ec8*/ 	.short	0x0101
        /*7eca*/ 	.byte	0x3f
	.zero		1


	//   ....[20]....
        /*7ecc*/ 	.word	0x0003edb0
        /*7ed0*/ 	.word	0x00000003
        /*7ed4*/ 	.word	0x00000000
        /*7ed8*/ 	.short	0x010a
        /*7eda*/ 	.byte	0x3f
	.zero		1


	//   ....[21]....
        /*7edc*/ 	.word	0x0003ee40
        /*7ee0*/ 	.word	0x00000003
        /*7ee4*/ 	.word	0x00000000
        /*7ee8*/ 	.short	0x010a
        /*7eea*/ 	.byte	0x3f
	.zero		1


	//   ....[22]....
        /*7eec*/ 	.word	0x0003eed0
        /*7ef0*/ 	.word	0x00000003
        /*7ef4*/ 	.word	0x00000000
        /*7ef8*/ 	.short	0x010a
        /*7efa*/ 	.byte	0x3f
	.zero		1


	//   ....[23]....
        /*7efc*/ 	.word	0x0003ef60
        /*7f00*/ 	.word	0x00000003
        /*7f04*/ 	.word	0x00000000
        /*7f08*/ 	.short	0x010a
        /*7f0a*/ 	.byte	0x3f
	.zero		1


	//   ....[24]....
        /*7f0c*/ 	.word	0x0003eff0
        /*7f10*/ 	.word	0x00000003
        /*7f14*/ 	.word	0x00000000
        /*7f18*/ 	.short	0x010a
        /*7f1a*/ 	.byte	0x3f
	.zero		1


	//   ....[25]....
        /*7f1c*/ 	.word	0x0003f060
        /*7f20*/ 	.word	0x00000005
        /*7f24*/ 	.word	0x00000000
        /*7f28*/ 	.short	0x010a
        /*7f2a*/ 	.byte	0x3f
	.zero		1


	//   ....[26]....
        /*7f2c*/ 	.word	0x0003f0d0
        /*7f30*/ 	.word	0x00000000
        /*7f34*/ 	.word	0x00000000
        /*7f38*/ 	.short	0x010a
        /*7f3a*/ 	.byte	0x3f
	.zero		1


	//   ....[27]....
        /*7f3c*/ 	.word	0x0003f1b0
        /*7f40*/ 	.word	0x00000010
        /*7f44*/ 	.word	0x00000028
        /*7f48*/ 	.short	0x010a
        /*7f4a*/ 	.byte	0x3f
	.zero		1


	//   ....[28]....
        /*7f4c*/ 	.word	0x0003f290
        /*7f50*/ 	.word	0x00000003
        /*7f54*/ 	.word	0x00000000
        /*7f58*/ 	.short	0x010a
        /*7f5a*/ 	.byte	0x3f
	.zero		1


	//   ....[29]....
        /*7f5c*/ 	.word	0x0003f2e0
        /*7f60*/ 	.word	0x00000003
        /*7f64*/ 	.word	0x00000000
        /*7f68*/ 	.short	0x010a
        /*7f6a*/ 	.byte	0x3f
	.zero		1


	//   ....[30]....
        /*7f6c*/ 	.word	0x0003f330
        /*7f70*/ 	.word	0x00000003
        /*7f74*/ 	.word	0x00000000
        /*7f78*/ 	.short	0x010a
        /*7f7a*/ 	.byte	0x3f
	.zero		1


	//   ....[31]....
        /*7f7c*/ 	.word	0x0003f380
        /*7f80*/ 	.word	0x00000003
        /*7f84*/ 	.word	0x00000000
        /*7f88*/ 	.short	0x010a
        /*7f8a*/ 	.byte	0x3f
	.zero		1


	//----- nvinfo : EIATTR_NUM_MBARRIERS
	.align		4
.L_30:
        /*7f8c*/ 	.byte	0x03, 0x38
        /*7f8e*/ 	.short	0x000c


	//----- nvinfo : EIATTR_EXIT_INSTR_OFFSETS
	.align		4
        /*7f90*/ 	.byte	0x04, 0x1c
        /*7f92*/ 	.short	(.L_32 - .L_31)


	//   ....[0]....
.L_31:
        /*7f94*/ 	.word	0x00000680


	//   ....[1]....
        /*7f98*/ 	.word	0x00000fe0


	//   ....[2]....
        /*7f9c*/ 	.word	0x0003d8a0


	//   ....[3]....
        /*7fa0*/ 	.word	0x0003df10


	//   ....[4]....
        /*7fa4*/ 	.word	0x0003f040


	//----- nvinfo : EIATTR_MAX_THREADS
	.align		4
.L_32:
        /*7fa8*/ 	.byte	0x04, 0x05
        /*7faa*/ 	.short	(.L_34 - .L_33)
.L_33:
        /*7fac*/ 	.word	0x00000180
        /*7fb0*/ 	.word	0x00000001
        /*7fb4*/ 	.word	0x00000001


	//----- nvinfo : EIATTR_CRS_STACK_SIZE
	.align		4
.L_34:
        /*7fb8*/ 	.byte	0x04, 0x1e
        /*7fba*/ 	.short	(.L_36 - .L_35)
.L_35:
        /*7fbc*/ 	.word	0x00000000


	//----- nvinfo : EIATTR_CBANK_PARAM_SIZE
	.align		4
.L_36:
        /*7fc0*/ 	.byte	0x03, 0x19
        /*7fc2*/ 	.short	0x0470


	//----- nvinfo : EIATTR_PARAM_CBANK
	.align		4
        /*7fc4*/ 	.byte	0x04, 0x0a
        /*7fc6*/ 	.short	(.L_38 - .L_37)
	.align		4
.L_37:
        /*7fc8*/ 	.word	index@(.nv.constant0._ZN7cutlass13device_kernelINS_4gemm6kernel13GemmUniversalIN4cute5tupleIJiiiiEEENS1_10collective13CollectiveMmaINS1_37MainloopSm90TmaGmmaWarpSpecializedFP8ILi5ENS5_IJNS4_1CILi1EEESB_SB_EEENS1_35KernelTmaWarpSpecializedCooperativeEEENS5_IJNSA_ILi512EEENSA_ILi160EEENSA_ILi64EEEEEENS_12float_e4m3_tENS5_IJlSB_lEEESJ_SK_NS4_8TiledMMAINS4_8MMA_AtomIJNS4_4SM904GMMA30MMA_64x32x32_F32E4M3E4M3_SS_TNILNSO_7ScaleInE1ELSQ_1EEEEEENS4_6LayoutINS5_IJNSA_ILi2EEESB_SB_EEENS5_IJSB_NSA_ILi0EEESW_EEEEENS5_IJNS4_10UnderscoreESZ_SZ_EEEEENS4_13SM90_TMA_LOADENS4_14ComposedLayoutINS4_7SwizzleILi2ELi4ELi3EEENS4_18smem_ptr_flag_bitsILi8EEENST_INS5_IJNSA_ILi8EEESH_EEENS5_IJSH_SB_EEEEEEEvNS4_8identityES12_S1C_vS1D_EENS_8epilogue10collective6detail29Sm90TmaWarpSpecializedAdapterINS1G_15DefaultEpilogueISJ_SK_SK_NS1F_6thread17LinearCombinationISJ_Li1EffLNS1K_9ScaleType4KindE0ELNS_15FloatRoundStyleE2ESJ_EENS1_15EpilogueDefaultEEEEEvvEEEEvNT_6ParamsE)
        /*7fcc*/ 	.short	0x0210
        /*7fce*/ 	.short	0x0470


	//----- nvinfo : EIATTR_SW_WAR
	.align		4
.L_38:
        /*7fd0*/ 	.byte	0x04, 0x36
        /*7fd2*/ 	.short	(.L_40 - .L_39)
.L_39:
        /*7fd4*/ 	.word	0x00000008
.L_40:


//--------------------- .nv.callgraph             --------------------------
	.section	.nv.callgraph,"",@"SHT_CUDA_CALLGRAPH"
	.align	4
	.sectionentsize	8
	.align		4
        /*0000*/ 	.word	0x00000000
	.align		4
        /*0004*/ 	.word	0xffffffff
	.align		4
        /*0008*/ 	.word	0x00000000
	.align		4
        /*000c*/ 	.word	0xfffffffe
	.align		4
        /*0010*/ 	.word	0x00000000
	.align		4
        /*0014*/ 	.word	0xfffffffd
	.align		4
        /*0018*/ 	.word	0x00000000
	.align		4
        /*001c*/ 	.word	0xfffffffc


//--------------------- .nv.constant4             --------------------------
	.section	.nv.constant4,"a",@progbits
	.align	8
	.align		8
.nv.constant4:
        /*0000*/ 	.dword	_ZN39_INTERNAL_b3f80a3b_4_k_cu_979a3446_93094cuda3std3__45__cpo5beginE
	.align		8
        /*0008*/ 	.dword	_ZN39_INTERNAL_b3f80a3b_4_k_cu_979a3446_93094cuda3std3__45__cpo3endE
	.align		8
        /*0010*/ 	.dword	_ZN39_INTERNAL_b3f80a3b_4_k_cu_979a3446_93094cuda3std3__45__cpo6cbeginE
	.align		8
        /*0018*/ 	.dword	_ZN39_INTERNAL_b3f80a3b_4_k_cu_979a3446_93094cuda3std3__45__cpo4cendE
	.align		8
        /*0020*/ 	.dword	_ZN39_INTERNAL_b3f80a3b_4_k_cu_979a3446_93094cuda3std3__441_GLOBAL__N__b3f80a3b_4_k_cu_979a3446_93096ignoreE
	.align		8
        /*0028*/ 	.dword	_ZN39_INTERNAL_b3f80a3b_4_k_cu_979a3446_93094cuda3std3__419piecewise_constructE
	.align		8
        /*0030*/ 	.dword	_ZN39_INTERNAL_b3f80a3b_4_k_cu_979a3446_93094cuda3std3__48in_placeE
	.align		8
        /*0038*/ 	.dword	_ZN39_INTERNAL_b3f80a3b_4_k_cu_979a3446_93094cuda3std6ranges3__45__cpo4swapE
	.align		8
        /*0040*/ 	.dword	_ZN39_INTERNAL_b3f80a3b_4_k_cu_979a3446_93094cuda3std6ranges3__45__cpo9iter_moveE
	.align		8
        /*0048*/ 	.dword	_ZN39_INTERNAL_b3f80a3b_4_k_cu_979a3446_93094cute7productE
	.align		8
        /*0050*/ 	.dword	_ZN39_INTERNAL_b3f80a3b_4_k_cu_979a3446_93094cute1_E


//--------------------- .text._ZN7cutlass13device_kernelINS_4gemm6kernel13GemmUniversalIN4cute5tupleIJiiiiEEENS1_10collective13CollectiveMmaINS1_37MainloopSm90TmaGmmaWarpSpecializedFP8ILi5ENS5_IJNS4_1CILi1EEESB_SB_EEENS1_35KernelTmaWarpSpecializedCooperativeEEENS5_IJNSA_ILi512EEENSA_ILi160EEENSA_ILi64EEEEEENS_12float_e4m3_tENS5_IJlSB_lEEESJ_SK_NS4_8TiledMMAINS4_8MMA_AtomIJNS4_4SM904GMMA30MMA_64x32x32_F32E4M3E4M3_SS_TNILNSO_7ScaleInE1ELSQ_1EEEEEENS4_6LayoutINS5_IJNSA_ILi2EEESB_SB_EEENS5_IJSB_NSA_ILi0EEESW_EEEEENS5_IJNS4_10UnderscoreESZ_SZ_EEEEENS4_13SM90_TMA_LOADENS4_14ComposedLayoutINS4_7SwizzleILi2ELi4ELi3EEENS4_18smem_ptr_flag_bitsILi8EEENST_INS5_IJNSA_ILi8EEESH_EEENS5_IJSH_SB_EEEEEEEvNS4_8identityES12_S1C_vS1D_EENS_8epilogue10collective6detail29Sm90TmaWarpSpecializedAdapterINS1G_15DefaultEpilogueISJ_SK_SK_NS1F_6thread17LinearCombinationISJ_Li1EffLNS1K_9ScaleType4KindE0ELNS_15FloatRoundStyleE2ESJ_EENS1_15EpilogueDefaultEEEEEvvEEEEvNT_6ParamsE --------------------------
	.section	.text._ZN7cutlass13device_kernelINS_4gemm6kernel13GemmUniversalIN4cute5tupleIJiiiiEEENS1_10collective13CollectiveMmaINS1_37MainloopSm90TmaGmmaWarpSpecializedFP8ILi5ENS5_IJNS4_1CILi1EEESB_SB_EEENS1_35KernelTmaWarpSpecializedCooperativeEEENS5_IJNSA_ILi512EEENSA_ILi160EEENSA_ILi64EEEEEENS_12float_e4m3_tENS5_IJlSB_lEEESJ_SK_NS4_8TiledMMAINS4_8MMA_AtomIJNS4_4SM904GMMA30MMA_64x32x32_F32E4M3E4M3_SS_TNILNSO_7ScaleInE1ELSQ_1EEEEEENS4_6LayoutINS5_IJNSA_ILi2EEESB_SB_EEENS5_IJSB_NSA_ILi0EEESW_EEEEENS5_IJNS4_10UnderscoreESZ_SZ_EEEEENS4_13SM90_TMA_LOADENS4_14ComposedLayoutINS4_7SwizzleILi2ELi4ELi3EEENS4_18smem_ptr_flag_bitsILi8EEENST_INS5_IJNSA_ILi8EEESH_EEENS5_IJSH_SB_EEEEEEEvNS4_8identityES12_S1C_vS1D_EENS_8epilogue10collective6detail29Sm90TmaWarpSpecializedAdapterINS1G_15DefaultEpilogueISJ_SK_SK_NS1F_6thread17LinearCombinationISJ_Li1EffLNS1K_9ScaleType4KindE0ELNS_15FloatRoundStyleE2ESJ_EENS1_15EpilogueDefaultEEEEEvvEEEEvNT_6ParamsE,"ax",@progbits
	.align	128
.text._ZN7cutlass13device_kernelINS_4gemm6kernel13GemmUniversalIN4cute5tupleIJiiiiEEENS1_10collective13CollectiveMmaINS1_37MainloopSm90TmaGmmaWarpSpecializedFP8ILi5ENS5_IJNS4_1CILi1EEESB_SB_EEENS1_35KernelTmaWarpSpecializedCooperativeEEENS5_IJNSA_ILi512EEENSA_ILi160EEENSA_ILi64EEEEEENS_12float_e4m3_tENS5_IJlSB_lEEESJ_SK_NS4_8TiledMMAINS4_8MMA_AtomIJNS4_4SM904GMMA30MMA_64x32x32_F32E4M3E4M3_SS_TNILNSO_7ScaleInE1ELSQ_1EEEEEENS4_6LayoutINS5_IJNSA_ILi2EEESB_SB_EEENS5_IJSB_NSA_ILi0EEESW_EEEEENS5_IJNS4_10UnderscoreESZ_SZ_EEEEENS4_13SM90_TMA_LOADENS4_14ComposedLayoutINS4_7SwizzleILi2ELi4ELi3EEENS4_18smem_ptr_flag_bitsILi8EEENST_INS5_IJNSA_ILi8EEESH_EEENS5_IJSH_SB_EEEEEEEvNS4_8identityES12_S1C_vS1D_EENS_8epilogue10collective6detail29Sm90TmaWarpSpecializedAdapterINS1G_15DefaultEpilogueISJ_SK_SK_NS1F_6thread17LinearCombinationISJ_Li1EffLNS1K_9ScaleType4KindE0ELNS_15FloatRoundStyleE2ESJ_EENS1_15EpilogueDefaultEEEEEvvEEEEvNT_6ParamsE:
        .type           _ZN7cutlass13device_kernelINS_4gemm6kernel13GemmUniversalIN4cute5tupleIJiiiiEEENS1_10collective13CollectiveMmaINS1_37MainloopSm90TmaGmmaWarpSpecializedFP8ILi5ENS5_IJNS4_1CILi1EEESB_SB_EEENS1_35KernelTmaWarpSpecializedCooperativeEEENS5_IJNSA_ILi512EEENSA_ILi160EEENSA_ILi64EEEEEENS_12float_e4m3_tENS5_IJlSB_lEEESJ_SK_NS4_8TiledMMAINS4_8MMA_AtomIJNS4_4SM904GMMA30MMA_64x32x32_F32E4M3E4M3_SS_TNILNSO_7ScaleInE1ELSQ_1EEEEEENS4_6LayoutINS5_IJNSA_ILi2EEESB_SB_EEENS5_IJSB_NSA_ILi0EEESW_EEEEENS5_IJNS4_10UnderscoreESZ_SZ_EEEEENS4_13SM90_TMA_LOADENS4_14ComposedLayoutINS4_7SwizzleILi2ELi4ELi3EEENS4_18smem_ptr_flag_bitsILi8EEENST_INS5_IJNSA_ILi8EEESH_EEENS5_IJSH_SB_EEEEEEEvNS4_8identityES12_S1C_vS1D_EENS_8epilogue10collective6detail29Sm90TmaWarpSpecializedAdapterINS1G_15DefaultEpilogueISJ_SK_SK_NS1F_6thread17LinearCombinationISJ_Li1EffLNS1K_9ScaleType4KindE0ELNS_15FloatRoundStyleE2ESJ_EENS1_15EpilogueDefaultEEEEEvvEEEEvNT_6ParamsE,@function
        .size           _ZN7cutlass13device_kernelINS_4gemm6kernel13GemmUniversalIN4cute5tupleIJiiiiEEENS1_10collective13CollectiveMmaINS1_37MainloopSm90TmaGmmaWarpSpecializedFP8ILi5ENS5_IJNS4_1CILi1EEESB_SB_EEENS1_35KernelTmaWarpSpecializedCooperativeEEENS5_IJNSA_ILi512EEENSA_ILi160EEENSA_ILi64EEEEEENS_12float_e4m3_tENS5_IJlSB_lEEESJ_SK_NS4_8TiledMMAINS4_8MMA_AtomIJNS4_4SM904GMMA30MMA_64x32x32_F32E4M3E4M3_SS_TNILNSO_7ScaleInE1ELSQ_1EEEEEENS4_6LayoutINS5_IJNSA_ILi2EEESB_SB_EEENS5_IJSB_NSA_ILi0EEESW_EEEEENS5_IJNS4_10UnderscoreESZ_SZ_EEEEENS4_13SM90_TMA_LOADENS4_14ComposedLayoutINS4_7SwizzleILi2ELi4ELi3EEENS4_18smem_ptr_flag_bitsILi8EEENST_INS5_IJNSA_ILi8EEESH_EEENS5_IJSH_SB_EEEEEEEvNS4_8identityES12_S1C_vS1D_EENS_8epilogue10collective6detail29Sm90TmaWarpSpecializedAdapterINS1G_15DefaultEpilogueISJ_SK_SK_NS1F_6thread17LinearCombinationISJ_Li1EffLNS1K_9ScaleType4KindE0ELNS_15FloatRoundStyleE2ESJ_EENS1_15EpilogueDefaultEEEEEvvEEEEvNT_6ParamsE,(.L_x_155 - _ZN7cutlass13device_kernelINS_4gemm6kernel13GemmUniversalIN4cute5tupleIJiiiiEEENS1_10collective13CollectiveMmaINS1_37MainloopSm90TmaGmmaWarpSpecializedFP8ILi5ENS5_IJNS4_1CILi1EEESB_SB_EEENS1_35KernelTmaWarpSpecializedCooperativeEEENS5_IJNSA_ILi512EEENSA_ILi160EEENSA_ILi64EEEEEENS_12float_e4m3_tENS5_IJlSB_lEEESJ_SK_NS4_8TiledMMAINS4_8MMA_AtomIJNS4_4SM904GMMA30MMA_64x32x32_F32E4M3E4M3_SS_TNILNSO_7ScaleInE1ELSQ_1EEEEEENS4_6LayoutINS5_IJNSA_ILi2EEESB_SB_EEENS5_IJSB_NSA_ILi0EEESW_EEEEENS5_IJNS4_10UnderscoreESZ_SZ_EEEEENS4_13SM90_TMA_LOADENS4_14ComposedLayoutINS4_7SwizzleILi2ELi4ELi3EEENS4_18smem_ptr_flag_bitsILi8EEENST_INS5_IJNSA_ILi8EEESH_EEENS5_IJSH_SB_EEEEEEEvNS4_8identityES12_S1C_vS1D_EENS_8epilogue10collective6detail29Sm90TmaWarpSpecializedAdapterINS1G_15DefaultEpilogueISJ_SK_SK_NS1F_6thread17LinearCombinationISJ_Li1EffLNS1K_9ScaleType4KindE0ELNS_15FloatRoundStyleE2ESJ_EENS1_15EpilogueDefaultEEEEEvvEEEEvNT_6ParamsE)
        .other          _ZN7cutlass13device_kernelINS_4gemm6kernel13GemmUniversalIN4cute5tupleIJiiiiEEENS1_10collective13CollectiveMmaINS1_37MainloopSm90TmaGmmaWarpSpecializedFP8ILi5ENS5_IJNS4_1CILi1EEESB_SB_EEENS1_35KernelTmaWarpSpecializedCooperativeEEENS5_IJNSA_ILi512EEENSA_ILi160EEENSA_ILi64EEEEEENS_12float_e4m3_tENS5_IJlSB_lEEESJ_SK_NS4_8TiledMMAINS4_8MMA_AtomIJNS4_4SM904GMMA30MMA_64x32x32_F32E4M3E4M3_SS_TNILNSO_7ScaleInE1ELSQ_1EEEEEENS4_6LayoutINS5_IJNSA_ILi2EEESB_SB_EEENS5_IJSB_NSA_ILi0EEESW_EEEEENS5_IJNS4_10UnderscoreESZ_SZ_EEEEENS4_13SM90_TMA_LOADENS4_14ComposedLayoutINS4_7SwizzleILi2ELi4ELi3EEENS4_18smem_ptr_flag_bitsILi8EEENST_INS5_IJNSA_ILi8EEESH_EEENS5_IJSH_SB_EEEEEEEvNS4_8identityES12_S1C_vS1D_EENS_8epilogue10collective6detail29Sm90TmaWarpSpecializedAdapterINS1G_15DefaultEpilogueISJ_SK_SK_NS1F_6thread17LinearCombinationISJ_Li1EffLNS1K_9ScaleType4KindE0ELNS_15FloatRoundStyleE2ESJ_EENS1_15EpilogueDefaultEEEEEvvEEEEvNT_6ParamsE,@"STO_CUDA_ENTRY STV_DEFAULT"
_ZN7cutlass13device_kernelINS_4gemm6kernel13GemmUniversalIN4cute5tupleIJiiiiEEENS1_10collective13CollectiveMmaINS1_37MainloopSm90TmaGmmaWarpSpecializedFP8ILi5ENS5_IJNS4_1CILi1EEESB_SB_EEENS1_35KernelTmaWarpSpecializedCooperativeEEENS5_IJNSA_ILi512EEENSA_ILi160EEENSA_ILi64EEEEEENS_12float_e4m3_tENS5_IJlSB_lEEESJ_SK_NS4_8TiledMMAINS4_8MMA_AtomIJNS4_4SM904GMMA30MMA_64x32x32_F32E4M3E4M3_SS_TNILNSO_7ScaleInE1ELSQ_1EEEEEENS4_6LayoutINS5_IJNSA_ILi2EEESB_SB_EEENS5_IJSB_NSA_ILi0EEESW_EEEEENS5_IJNS4_10UnderscoreESZ_SZ_EEEEENS4_13SM90_TMA_LOADENS4_14ComposedLayoutINS4_7SwizzleILi2ELi4ELi3EEENS4_18smem_ptr_flag_bitsILi8EEENST_INS5_IJNSA_ILi8EEESH_EEENS5_IJSH_SB_EEEEEEEvNS4_8identityES12_S1C_vS1D_EENS_8epilogue10collective6detail29Sm90TmaWarpSpecializedAdapterINS1G_15DefaultEpilogueISJ_SK_SK_NS1F_6thread17LinearCombinationISJ_Li1EffLNS1K_9ScaleType4KindE0ELNS_15FloatRoundStyleE2ESJ_EENS1_15EpilogueDefaultEEEEEvvEEEEvNT_6ParamsE:
[----:B------:R-:W0:Y:S02]  /*0000*/  LDC R1, c[0x0][0x28] ;  /* 0x00000a00ff017b82 */ /* 0x000e240000000800 */
[----:B0-----:R-:W-:Y:S01]  /*0010*/  VIADD R1, R1, 0xfffff718 ;  /* 0xfffff71801017836 */ /* 0x001fe20000000000 */
[----:B------:R-:W0:Y:S01]  /*0020*/  S2R R2, SR_TID.X ;  /* 0x0000000000027919 */ /* 0x000e220000002100 */
[----:B------:R-:W-:Y:S01]  /*0030*/  ELECT P0, URZ, PT ;  /* 0x00000000003f782f */ /* 0x000fe20003800000 */
[----:B------:R-:W-:Y:S01]  /*0040*/  BSSY B0, `(.L_x_0) ;  /* 0x0000015000007945 */ /* 0x000fe20003800000 */
[--C-:B0-----:R-:W-:Y:S02]  /*0050*/  SHF.R.U32.HI R0, RZ, 0x5, R2.reuse ;  /* 0x00000005ff007819 */ /* 0x101fe40000011602 */
[----:B------:R-:W-:-:S03]  /*0060*/  SHF.R.U32.HI R2, RZ, 0x7, R2 ;  /* 0x00000007ff027819 */ /* 0x000fc60000011602 */
[----:B------:R-:W0:Y:S04]  /*0070*/  SHFL.IDX PT, R3, R0, RZ, 0x1f ;  /* 0x00001fff00037589 */ /* 0x000e2800000e0000 */
[----:B------:R-:W1:Y:S01]  /*0080*/  SHFL.IDX PT, R2, R2, RZ, 0x1f ;  /* 0x00001fff02027589 */ /* 0x000e6200000e0000 */
[----:B0-----:R-:W-:Y:S02]  /*0090*/  R2UR UR4, R3 ;  /* 0x00000000030472ca */ /* 0x001fe400000e0000 */
[----:B-1----:R-:W-:-:S11]  /*00a0*/  R2UR UR6, R2 ;  /* 0x00000000020672ca */ /* 0x002fd600000e0000 */
[----:B------:R-:W-:Y:S02]  /*00b0*/  USHF.R.S32.HI UR5, URZ, 0x1f, UR4 ;  /* 0x0000001f3f057899 */ /* 0x000fe40008011404 */
[----:B------:R-:W-:Y:S02]  /*00c0*/  ISETP.NE.OR P0, PT, RZ, UR4, !P0 ;  /* 0x00000004ff007c0c */ /* 0x000fe4000c705670 */
[----:B------:R-:W-:-:S04]  /*00d0*/  ULEA.HI UR5, UR5, UR4, URZ, 0x2 ;  /* 0x0000000405057291 */ /* 0x000fc8000f8f103f */
[----:B------:R-:W-:-:S04]  /*00e0*/  ULOP3.LUT UR5, UR5, 0xfffffffc, URZ, 0xc0, !UPT ;  /* 0xfffffffc05057892 */ /* 0x000fc8000f8ec03f */
[----:B------:R-:W-:-:S03]  /*00f0*/  UIADD3 UR5, UR4, -UR5, URZ ;  /* 0x8000000504057290 */ /* 0x000fc6000fffe03f */
[----:B------:R-:W-:Y:S09]  /*0100*/  @P0 BRA `(.L_x_1) ;  /* 0x0000000000200947 */ /* 0x000ff20003800000 */
[----:B------:R-:W-:Y:S02]  /*0110*/  ULDC.64 UR8, c[0x0][0x198] ;  /* 0x0000660000087ab9 */ /* 0x000fe40000000a00 */
[----:B------:R-:W-:Y:S02]  /*0120*/  UIADD3 UR10, UP0, UR8, 0xf0, URZ ;  /* 0x000000f0080a7890 */ /* 0x000fe4000ff1e03f */
[----:B------:R-:W-:Y:S02]  /*0130*/  UIADD3 UR8, UP1, UR8, 0x1f0, URZ ;  /* 0x000001f008087890 */ /* 0x000fe4000ff3e03f */
[----:B------:R-:W-:Y:S02]  /*0140*/  UIADD3.X UR11, URZ, UR9, URZ, UP0, !UPT ;  /* 0x000000093f0b7290 */ /* 0x000fe400087fe43f */
[----:B------:R-:W-:-:S07]  /*0150*/  UIADD3.X UR9, URZ, UR9, URZ, UP1, !UPT ;  /* 0x000000093f097290 */ /* 0x000fce0008ffe43f */
[----:B------:R0:W-:Y:S02]  /*0160*/  UTMACCTL.PF [UR10] ;  /* 0x000000000a0079b9 */ /* 0x0001e40008040000 */
[----:B------:R0:W-:Y:S02]  /*0170*/  UTMACCTL.PF [UR8] ;  /* 0x00000000080079b9 */ /* 0x0001e40008040000 */
[----:B0-----:R-:W-:Y:S01]  /*0180*/  NOP ;  /* 0x0000000000007918 */ /* 0x001fe20000000000 */
.L_x_1:
[----:B------:R-:W-:Y:S05]  /*0190*/  BSYNC B0 ;  /* 0x0000000000007941 */ /* 0x000fea0003800000 */
.L_x_0:
[----:B------:R-:W0:Y:S01]  /*01a0*/  SHFL.IDX PT, R2, R0, RZ, 0x1f ;  /* 0x00001fff00027589 */ /* 0x000e2200000e0000 */
[----:B------:R-:W-:Y:S01]  /*01b0*/  UISETP.NE.AND UP0, UPT, UR5, 0x3, UPT ;  /* 0x000000030500788c */ /* 0x000fe2000bf05270 */
[----:B------:R-:W-:Y:S01]  /*01c0*/  ISETP.NE.AND P1, PT, RZ, UR6, PT ;  /* 0x00000006ff007c0c */ /* 0x000fe2000bf25270 */
[----:B------:R-:W-:Y:S02]  /*01d0*/  UIADD3 UR11, UR6, -0x1, URZ ;  /* 0xffffffff060b7890 */ /* 0x000fe4000fffe03f */
[----:B------:R-:W-:Y:S02]  /*01e0*/  UISETP.EQ.OR UP0, UPT, UR5, URZ, !UP0 ;  /* 0x0000003f0500728c */ /* 0x000fe4000c702670 */
[----:B------:R-:W-:Y:S02]  /*01f0*/  UISETP.GE.U32.AND UP1, UPT, UR11, 0x2, UPT ;  /* 0x000000020b00788c */ /* 0x000fe4000bf26070 */
[----:B------:R-:W-:-:S04]  /*0200*/  UISETP.EQ.AND UP0, UPT, UR6, URZ, UP0 ;  /* 0x0000003f0600728c */ /* 0x000fc80008702270 */
[----:B------:R-:W-:-:S04]  /*0210*/  USEL UR4, URZ, 0x1, !UP0 ;  /* 0x000000013f047887 */ /* 0x000fc8000c000000 */
[----:B------:R-:W-:Y:S01]  /*0220*/  USEL UR4, UR4, 0x2, UP1 ;  /* 0x0000000204047887 */ /* 0x000fe20008800000 */
[----:B0-----:R-:W-:-:S13]  /*0230*/  ISETP.NE.AND P0, PT, R2, RZ, PT ;  /* 0x000000ff0200720c */ /* 0x001fda0003f05270 */
[----:B------:R-:W-:Y:S05]  /*0240*/  @P0 BRA `(.L_x_2) ;  /* 0x0000000000600947 */ /* 0x000fea0003800000 */
[----:B------:R-:W0:Y:S01]  /*0250*/  S2UR UR10, SR_CgaCtaId ;  /* 0x00000000000a79c3 */ /* 0x000e220000008800 */
[----:B------:R-:W-:Y:S01]  /*0260*/  UMOV UR6, 0x400 ;  /* 0x0000040000067882 */ /* 0x000fe20000000000 */
[----:B------:R-:W-:Y:S01]  /*0270*/  UMOV UR7, 0x1 ;  /* 0x0000000100077882 */ /* 0x000fe20000000000 */
[----:B------:R-:W-:Y:S01]  /*0280*/  UMOV UR8, 0x100 ;  /* 0x0000010000087882 */ /* 0x000fe20000000000 */
[----:B------:R-:W-:Y:S01]  /*0290*/  ELECT P0, URZ, PT ;  /* 0x00000000003f782f */ /* 0x000fe20003800000 */
[----:B------:R-:W-:-:S04]  /*02a0*/  UIADD3 UR8, -UR8, 0x100000, URZ ;  /* 0x0010000008087890 */ /* 0x000fc8000fffe13f */
[----:B------:R-:W-:Y:S02]  /*02b0*/  USHF.L.U32 UR9, UR8, 0xb, URZ ;  /* 0x0000000b08097899 */ /* 0x000fe4000800063f */
[----:B------:R-:W-:Y:S02]  /*02c0*/  USHF.L.U32 UR8, UR8, 0x1, URZ ;  /* 0x0000000108087899 */ /* 0x000fe4000800063f */
[----:B0-----:R-:W-:Y:S02]  /*02d0*/  ULEA UR10, UR10, UR6, 0x18 ;  /* 0x000000060a0a7291 */ /* 0x001fe4000f8ec03f */
[----:B------:R-:W-:-:S04]  /*02e0*/  UIADD3 UR6, -UR7, 0x100000, URZ ;  /* 0x0010000007067890 */ /* 0x000fc8000fffe13f */
[----:B------:R-:W-:Y:S02]  /*02f0*/  USHF.L.U32 UR7, UR6, 0xb, URZ ;  /* 0x0000000b06077899 */ /* 0x000fe4000800063f */
[----:B------:R-:W-:Y:S01]  /*0300*/  USHF.L.U32 UR6, UR6, 0x1, URZ ;  /* 0x0000000106067899 */ /* 0x000fe2000800063f */
[----:B------:R-:W0:Y:S11]  /*0310*/  FENCE.VIEW.ASYNC.S ;  /* 0x00000000000073c6 */ /* 0x000e360000000000 */
[----:B0-----:R0:W1:Y:S01]  /*0320*/  SYNCS.EXCH.64 URZ, [UR10], UR6 ;  /* 0x000000060a3f75b2 */ /* 0x0010620008000100 */
[----:B------:R0:W2:Y:S01]  /*0330*/  SYNCS.EXCH.64 URZ, [UR10+0x28], UR8 ;  /* 0x000028080a3f75b2 */ /* 0x0000a20008000100 */
[----:B------:R0:W3:Y:S01]  /*0340*/  SYNCS.EXCH.64 URZ, [UR10+0x8], UR6 ;  /* 0x000008060a3f75b2 */ /* 0x0000e20008000100 */
[----:B------:R0:W4:Y:S01]  /*0350*/  SYNCS.EXCH.64 URZ, [UR10+0x30], UR8 ;  /* 0x000030080a3f75b2 */ /* 0x0001220008000100 */
[----:B------:R0:W0:Y:S01]  /*0360*/  SYNCS.EXCH.64 URZ, [UR10+0x10], UR6 ;  /* 0x000010060a3f75b2 */ /* 0x0000220008000100 */
[----:B------:R0:W0:Y:S01]  /*0370*/  SYNCS.EXCH.64 URZ, [UR10+0x38], UR8 ;  /* 0x000038080a3f75b2 */ /* 0x0000220008000100 */
[----:B------:R0:W0:Y:S01]  /*0380*/  SYNCS.EXCH.64 URZ, [UR10+0x18], UR6 ;  /* 0x000018060a3f75b2 */ /* 0x0000220008000100 */
[----:B------:R0:W0:Y:S01]  /*0390*/  SYNCS.EXCH.64 URZ, [UR10+0x40], UR8 ;  /* 0x000040080a3f75b2 */ /* 0x0000220008000100 */
[----:B------:R0:W0:Y:S01]  /*03a0*/  SYNCS.EXCH.64 URZ, [UR10+0x20], UR6 ;  /* 0x000020060a3f75b2 */ /* 0x0000220008000100 */
[----:B------:R0:W0:Y:S01]  /*03b0*/  SYNCS.EXCH.64 URZ, [UR10+0x48], UR8 ;  /* 0x000048080a3f75b2 */ /* 0x0000220008000100 */
[----:B------:R-:W-:Y:S01]  /*03c0*/  NOP ;  /* 0x0000000000007918 */ /* 0x000fe20000000000 */
.L_x_2:
[----:B------:R-:W5:Y:S01]  /*03d0*/  SHFL.IDX PT, R0, R0, RZ, 0x1f ;  /* 0x00001fff00007589 */ /* 0x000f6200000e0000 */
[----:B------:R-:W1:Y:S01]  /*03e0*/  LDC R4, c[0x0][0x65c] ;  /* 0x00019700ff047b82 */ /* 0x000e620000000800 */
[----:B------:R-:W-:Y:S01]  /*03f0*/  ELECT P0, URZ, PT ;  /* 0x00000000003f782f */ /* 0x000fe20003800000 */
[----:B------:R-:W-:Y:S01]  /*0400*/  IMAD.MOV.U32 R5, RZ, RZ, RZ ;  /* 0x000000ffff057224 */ /* 0x000fe200078e00ff */
[----:B0-----:R-:W-:Y:S01]  /*0410*/  UMOV UR6, 0x20 ;  /* 0x0000002000067882 */ /* 0x001fe20000000000 */
[----:B------:R-:W-:Y:S01]  /*0420*/  NOP ;  /* 0x0000000000007918 */ /* 0x000fe20000000000 */
[----:B------:R-:W-:Y:S01]  /*0430*/  NOP ;  /* 0x0000000000007918 */ /* 0x000fe20000000000 */
[----:B------:R-:W-:Y:S02]  /*0440*/  LOP3.LUT R3, R3, 0xffffffbf, RZ, 0xc0, !PT ;  /* 0xffffffbf03037812 */ /* 0x000fe400078ec0ff */
[----:B-----5:R-:W-:Y:S02]  /*0450*/  ISETP.NE.OR P0, PT, R0, RZ, !P0 ;  /* 0x000000ff0000720c */ /* 0x020fe40004705670 */
[----:B-1----:R-:W-:Y:S01]  /*0460*/  ISETP.NE.AND P2, PT, R4, 0x1, PT ;  /* 0x000000010400780c */ /* 0x002fe20003f45270 */
[----:B------:R-:W0:Y:S01]  /*0470*/  S2R R0, SR_CTAID.Y ;  /* 0x0000000000007919 */ /* 0x000e220000002600 */
[----:B------:R-:W1:Y:S09]  /*0480*/  S2R R4, SR_CTAID.X ;  /* 0x0000000000047919 */ /* 0x000e720000002500 */
[----:B------:R-:W-:Y:S01]  /*0490*/  VOTEU.ALL UP0, P0 ;  /* 0x00000000003f7886 */ /* 0x000fe20000000000 */
[----:B------:R-:W-:Y:S01]  /*04a0*/  VOTEU.ALL UP1, P0 ;  /* 0x00000000003f7886 */ /* 0x000fe20000020000 */
[----:B------:R-:W1:Y:S01]  /*04b0*/  @P2 LDC R9, c[0x0][0x10] ;  /* 0x00000400ff092b82 */ /* 0x000e620000000800 */
[----:B------:R-:W-:Y:S01]  /*04c0*/  @P2 IMAD.MOV.U32 R7, RZ, RZ, RZ ;  /* 0x000000ffff072224 */ /* 0x000fe200078e00ff */
[----:B------:R-:W-:Y:S01]  /*04d0*/  @P2 LOP3.LUT R3, R3, 0x40, RZ, 0xfc, !PT ;  /* 0x0000004003032812 */ /* 0x000fe200078efcff */
[----:B------:R-:W-:Y:S01]  /*04e0*/  @P2 IMAD.MOV.U32 R13, RZ, RZ, RZ ;  /* 0x000000ffff0d2224 */ /* 0x000fe200078e00ff */
[----:B------:R-:W-:Y:S01]  /*04f0*/  @!UP0 UMOV UR8, 0x400 ;  /* 0x0000040000088882 */ /* 0x000fe20000000000 */
[----:B------:R-:W-:-:S04]  /*0500*/  @!UP0 UIADD3 UR6, -UR6, 0x100000, URZ ;  /* 0x0010000006068890 */ /* 0x000fc8000fffe13f */
[----:B------:R-:W-:Y:S02]  /*0510*/  @!UP0 USHF.L.U32 UR7, UR6, 0xb, URZ ;  /* 0x0000000b06078899 */ /* 0x000fe4000800063f */
[----:B------:R-:W-:Y:S01]  /*0520*/  @!UP0 USHF.L.U32 UR6, UR6, 0x1, URZ ;  /* 0x0000000106068899 */ /* 0x000fe2000800063f */
[----:B------:R-:W5:Y:S08]  /*0530*/  @!P2 LDC R11, c[0x0][0xc] ;  /* 0x00000300ff0bab82 */ /* 0x000f700000000800 */
[----:B------:R-:W2:Y:S01]  /*0540*/  @!UP0 S2UR UR9, SR_CgaCtaId ;  /* 0x00000000000989c3 */ /* 0x000ea20000008800 */
[----:B0-----:R-:W-:-:S04]  /*0550*/  @P2 IMAD.MOV.U32 R6, RZ, RZ, R0 ;  /* 0x000000ffff062224 */ /* 0x001fc800078e0000 */
[----:B-1----:R-:W-:-:S04]  /*0560*/  @P2 IMAD.WIDE.U32 R8, R4, R9, R6 ;  /* 0x0000000904082225 */ /* 0x002fc800078e0006 */
[----:B------:R-:W-:Y:S02]  /*0570*/  @P2 IMAD.MOV.U32 R12, RZ, RZ, R8 ;  /* 0x000000ffff0c2224 */ /* 0x000fe400078e0008 */
[----:B------:R-:W-:Y:S02]  /*0580*/  @P2 IMAD.IADD R18, R9, 0x1, R13 ;  /* 0x0000000109122824 */ /* 0x000fe400078e020d */
[----:B-----5:R-:W-:-:S04]  /*0590*/  @!P2 IMAD.WIDE.U32 R6, R11, R0, R4 ;  /* 0x000000000b06a225 */ /* 0x020fc800078e0004 */
[----:B------:R-:W-:Y:S02]  /*05a0*/  @!P2 IMAD.MOV.U32 R12, RZ, RZ, R6 ;  /* 0x000000ffff0ca224 */ /* 0x000fe400078e0006 */
[----:B------:R-:W-:Y:S01]  /*05b0*/  @!P2 IMAD.MOV.U32 R18, RZ, RZ, R7 ;  /* 0x000000ffff12a224 */ /* 0x000fe200078e0007 */
[----:B--2---:R-:W-:Y:S02]  /*05c0*/  @!UP0 ULEA UR8, UR9, UR8, 0x18 ;  /* 0x0000000809088291 */ /* 0x004fe4000f8ec03f */
[----:B------:R0:W-:Y:S01]  /*05d0*/  STL [R1+0x670], R12 ;  /* 0x0006700c01007387 */ /* 0x0001e20000100800 */
[----:B------:R-:W-:-:S03]  /*05e0*/  VOTEU.ALL UP0, P0 ;  /* 0x00000000003f7886 */ /* 0x000fc60000000000 */
[----:B------:R0:W-:Y:S04]  /*05f0*/  STL [R1+0x66c], R18 ;  /* 0x00066c1201007387 */ /* 0x0001e80000100800 */
[----:B------:R-:W1:Y:S02]  /*0600*/  FENCE.VIEW.ASYNC.S ;  /* 0x00000000000073c6 */ /* 0x000e640000000000 */
[----:B-1----:R0:W3:Y:S01]  /*0610*/  @!UP0 SYNCS.EXCH.64 URZ, [UR8+0x60], UR6 ;  /* 0x00006006083f85b2 */ /* 0x0020e20008000100 */
[----:B------:R0:W3:Y:S01]  /*0620*/  @!UP1 SYNCS.EXCH.64 URZ, [UR8+0x68], UR6 ;  /* 0x00006806083f95b2 */ /* 0x0000e20008000100 */
[----:B------:R-:W-:Y:S01]  /*0630*/  NOP ;  /* 0x0000000000007918 */ /* 0x000fe20000000000 */
[----:B---34-:R-:W-:Y:S06]  /*0640*/  BAR.SYNC.DEFER_BLOCKING 0x0 ;  /* 0x0000000000007b1d */ /* 0x018fec0000010000 */
[----:B0-----:R-:W-:Y:S05]  /*0650*/  @!P1 BRA `(.L_x_3) ;  /* 0x000003d000949947 */ /* 0x001fea0003800000 */
[----:B------:R-:W-:-:S06]  /*0660*/  UISETP.GT.U32.AND UP0, UPT, UR11, 0x1, UPT ;  /* 0x000000010b00788c */ /* 0x000fcc000bf04070 */
[----:B------:R-:W-:-:S13]  /*0670*/  PLOP3.LUT P0, PT, PT, PT, UP0, 0x80, 0x0 ;  /* 0x000000000000781c */ /* 0x000fda0003f0f008 */
[----:B------:R-:W-:Y:S05]  /*0680*/  @P0 EXIT ;  /* 0x000000000000094d */ /* 0x000fea0003800000 */
[----:B------:R-:W-:Y:S01]  /*0690*/  IMAD.MOV.U32 R7, RZ, RZ, -0x1 ;  /* 0xffffffffff077424 */ /* 0x000fe200078e00ff */
[----:B------:R-:W-:Y:S01]  /*06a0*/  ULDC.64 UR6, c[0x0][0x650] ;  /* 0x0001940000067ab9 */ /* 0x000fe20000000a00 */
[----:B------:R-:W-:Y:S01]  /*06b0*/  IMAD.MOV.U32 R6, RZ, RZ, -0x1 ;  /* 0xffffffffff067424 */ /* 0x000fe200078e00ff */
[----:B------:R-:W-:Y:S01]  /*06c0*/  ISETP.GE.U32.AND P0, PT, R12, UR6, PT ;  /* 0x000000060c007c0c */ /* 0x000fe2000bf06070 */
[----:B------:R-:W-:Y:S01]  /*06d0*/  UMOV UR40, 0xffffffff ;  /* 0xffffffff00287882 */ /* 0x000fe20000000000 */
[----:B------:R0:W-:Y:S01]  /*06e0*/  STL [R1+0x664], R7 ;  /* 0x0006640701007387 */ /* 0x0001e20000100800 */
[----:B------:R-:W-:Y:S02]  /*06f0*/  PRMT R2, RZ, 0x7610, R2 ;  /* 0x00007610ff027816 */ /* 0x000fe40000000002 */
[----:B------:R-:W-:Y:S01]  /*0700*/  ISETP.GE.U32.AND.EX P0, PT, R18, UR7, PT, P0 ;  /* 0x0000000712007c0c */ /* 0x000fe2000bf06100 */
[----:B------:R0:W-:-:S12]  /*0710*/  STL [R1+0x668], R6 ;  /* 0x0006680601007387 */ /* 0x0001d80000100800 */
[----:B0-----:R-:W-:Y:S05]  /*0720*/  @P0 BRA `(.L_x_4) ;  /* 0x00000004006c0947 */ /* 0x001fea0003800000 */
[----:B------:R-:W0:Y:S01]  /*0730*/  LDC.64 R14, c[0x0][0x628] ;  /* 0x00018a00ff0e7b82 */ /* 0x000e220000000a00 */
[----:B------:R-:W-:Y:S02]  /*0740*/  IMAD.MOV.U32 R6, RZ, RZ, R12 ;  /* 0x000000ffff067224 */ /* 0x000fe400078e000c */
[----:B------:R-:W-:-:S05]  /*0750*/  IMAD.MOV.U32 R7, RZ, RZ, R18 ;  /* 0x000000ffff077224 */ /* 0x000fca00078e0012 */
[----:B------:R-:W1:Y:S08]  /*0760*/  LDC R2, c[0x0][0x630] ;  /* 0x00018c00ff027b82 */ /* 0x000e700000000800 */
[----:B------:R-:W2:Y:S01]  /*0770*/  LDC.64 R16, c[0x0][0x620] ;  /* 0x00018800ff107b82 */ /* 0x000ea20000000a00 */
[----:B0-----:R-:W-:-:S04]  /*0780*/  ISETP.NE.U32.AND P0, PT, R14, RZ, PT ;  /* 0x000000ff0e00720c */ /* 0x001fc80003f05070 */
[----:B------:R-:W-:-:S13]  /*0790*/  ISETP.NE.AND.EX P0, PT, R15, RZ, PT, P0 ;  /* 0x000000ff0f00720c */ /* 0x000fda0003f05300 */
[----:B-12---:R-:W-:Y:S05]  /*07a0*/  @!P0 BRA `(.L_x_5) ;  /* 0x0000000000288947 */ /* 0x006fea0003800000 */
[----:B------:R-:W0:Y:S02]  /*07b0*/  LDC R11, c[0x0][0x634] ;  /* 0x00018d00ff0b7b82 */ /* 0x000e240000000800 */
[----:B0-----:R-:W-:-:S05]  /*07c0*/  IADD3 R11, P0, R12, R11, RZ ;  /* 0x0000000b0c0b7210 */ /* 0x001fca0007f1e0ff */
[----:B------:R-:W-:-:S04]  /*07d0*/  IMAD.X R13, RZ, RZ, R18, P0 ;  /* 0x000000ffff0d7224 */ /* 0x000fc800000e0612 */
[----:B------:R-:W-:-:S04]  /*07e0*/  IMAD.WIDE.U32 R6, R13, R14, RZ ;  /* 0x0000000e0d067225 */ /* 0x000fc800078e00ff */
[----:B------:R-:W-:-:S04]  /*07f0*/  IMAD.WIDE.U32 R8, P0, R11, R15, R6 ;  /* 0x0000000f0b087225 */ /* 0x000fc80007800006 */
[----:B------:R-:W-:-:S04]  /*0800*/  IMAD.WIDE.U32 R6, R11, R14, RZ ;  /* 0x0000000e0b067225 */ /* 0x000fc800078e00ff */
[----:B------:R-:W-:Y:S01]  /*0810*/  IMAD.X R11, RZ, RZ, RZ, P0 ;  /* 0x000000ffff0b7224 */ /* 0x000fe200000e06ff */
[----:B------:R-:W-:Y:S01]  /*0820*/  IADD3 RZ, P0, R7, R8, RZ ;  /* 0x0000000807ff7210 */ /* 0x000fe20007f1e0ff */
[----:B------:R-:W-:-:S04]  /*0830*/  IMAD.MOV.U32 R10, RZ, RZ, R9 ;  /* 0x000000ffff0a7224 */ /* 0x000fc800078e0009 */
[----:B------:R-:W-:-:S08]  /*0840*/  IMAD.WIDE.U32.X R6, R13, R15, R10, P0 ;  /* 0x0000000f0d067225 */ /* 0x000fd000000e040a */
.L_x_5:
[-CC-:B------:R-:W-:Y:S01]  /*0850*/  SHF.R.U64 R23, R6, R2.reuse, R7.reuse ;  /* 0x0000000206177219 */ /* 0x180fe20000001207 */
[----:B------:R-:W0:Y:S01]  /*0860*/  LDC R10, c[0x0][0x618] ;  /* 0x00018600ff0a7b82 */ /* 0x000e220000000800 */
[----:B------:R-:W-:Y:S01]  /*0870*/  SHF.R.U32.HI R5, RZ, R2, R7 ;  /* 0x00000002ff057219 */ /* 0x000fe20000011607 */
[----:B------:R-:W-:Y:S01]  /*0880*/  IMAD.MOV.U32 R7, RZ, RZ, R18 ;  /* 0x000000ffff077224 */ /* 0x000fe200078e0012 */
[----:B------:R-:W-:Y:S01]  /*0890*/  IADD3 R9, P0, RZ, -R23, RZ ;  /* 0x80000017ff097210 */ /* 0x000fe20007f1e0ff */
[----:B------:R-:W-:Y:S01]  /*08a0*/  ULDC UR5, c[0x0][0x150] ;  /* 0x0000540000057ab9 */ /* 0x000fe20000000800 */
[----:B------:R-:W-:Y:S01]  /*08b0*/  I2FP.F32.U32 R2, R4 ;  /* 0x0000000400027245 */ /* 0x000fe20000201000 */
[----:B------:R-:W-:Y:S02]  /*08c0*/  IMAD.MOV.U32 R6, RZ, RZ, R12 ;  /* 0x000000ffff067224 */ /* 0x000fe400078e000c */
[----:B------:R-:W1:Y:S01]  /*08d0*/  LDC.64 R18, c[0x0][0x640] ;  /* 0x00019000ff127b82 */ /* 0x000e620000000a00 */
[----:B------:R-:W-:-:S02]  /*08e0*/  IMAD.X R11, RZ, RZ, ~R5, P0 ;  /* 0x000000ffff0b7224 */ /* 0x000fc400000e0e05 */
[----:B------:R-:W-:Y:S01]  /*08f0*/  FMUL R2, R2, UR5 ;  /* 0x0000000502027c20 */ /* 0x000fe20008400000 */
[----:B------:R-:W-:Y:S01]  /*0900*/  IMAD.WIDE.U32 R6, R9, R16, R6 ;  /* 0x0000001009067225 */ /* 0x000fe200078e0006 */
[----:B------:R-:W-:-:S03]  /*0910*/  ULDC UR5, c[0x0][0x154] ;  /* 0x0000550000057ab9 */ /* 0x000fc60000000800 */
[----:B------:R-:W-:Y:S01]  /*0920*/  IMAD R8, R11, R16, RZ ;  /* 0x000000100b087224 */ /* 0x000fe200078e02ff */
[----:B------:R-:W2:Y:S01]  /*0930*/  LDC R5, c[0x0][0x144] ;  /* 0x00005100ff057b82 */ /* 0x000ea20000000800 */
[----:B------:R-:W3:Y:S02]  /*0940*/  F2I.U32.TRUNC.NTZ R2, R2 ;  /* 0x0000000200027305 */ /* 0x000ee4000020f000 */
[----:B------:R-:W-:-:S04]  /*0950*/  IMAD R9, R9, R17, R8 ;  /* 0x0000001109097224 */ /* 0x000fc800078e0208 */
[----:B------:R-:W-:Y:S01]  /*0960*/  IMAD.IADD R7, R7, 0x1, R9 ;  /* 0x0000000107077824 */ /* 0x000fe200078e0209 */
[----:B------:R-:W4:Y:S01]  /*0970*/  LDC R12, c[0x0][0x608] ;  /* 0x00018200ff0c7b82 */ /* 0x000f220000000800 */
[----:B------:R-:W-:-:S03]  /*0980*/  IMAD.MOV.U32 R9, RZ, RZ, -0x1 ;  /* 0xffffffffff097424 */ /* 0x000fc600078e00ff */
[--C-:B0-----:R-:W-:Y:S02]  /*0990*/  SHF.R.U64 R14, R6, R10, R7.reuse ;  /* 0x0000000a060e7219 */ /* 0x101fe40000001207 */
[----:B------:R-:W-:Y:S02]  /*09a0*/  I2FP.F32.U32 R6, R0 ;  /* 0x0000000000067245 */ /* 0x000fe40000201000 */
[----:B------:R-:W0:Y:S01]  /*09b0*/  LDC R16, c[0x0][0x658] ;  /* 0x00019600ff107b82 */ /* 0x000e220000000800 */
[----:B-1----:R-:W-:Y:S01]  /*09c0*/  ISETP.NE.U32.AND P0, PT, R18, RZ, PT ;  /* 0x000000ff1200720c */ /* 0x002fe20003f05070 */
[----:B---3--:R-:W-:Y:S01]  /*09d0*/  IMAD.MOV R8, RZ, RZ, -R2 ;  /* 0x000000ffff087224 */ /* 0x008fe200078e0a02 */
[----:B------:R-:W-:Y:S01]  /*09e0*/  SHF.R.U32.HI R7, RZ, R10, R7 ;  /* 0x0000000aff077219 */ /* 0x000fe20000011607 */
[----:B------:R-:W-:Y:S01]  /*09f0*/  FMUL R6, R6, UR5 ;  /* 0x0000000506067c20 */ /* 0x000fe20008400000 */
[----:B------:R-:W-:-:S03]  /*0a00*/  ISETP.NE.AND.EX P0, PT, R19, RZ, PT, P0 ;  /* 0x000000ff1300720c */ /* 0x000fc60003f05300 */
[----:B------:R-:W1:Y:S01]  /*0a10*/  LDC R13, c[0x0][0x148] ;  /* 0x00005200ff0d7b82 */ /* 0x000e620000000800 */
[----:B--2---:R-:W-:-:S07]  /*0a20*/  IMAD R2, R5, R8, R4 ;  /* 0x0000000805027224 */ /* 0x004fce00078e0204 */
[----:B------:R-:W2:Y:S01]  /*0a30*/  LDC R17, c[0x0][0x600] ;  /* 0x00018000ff117b82 */ /* 0x000ea20000000800 */
[-CC-:B----4-:R-:W-:Y:S02]  /*0a40*/  SHF.R.U64 R24, R14, R12.reuse, R7.reuse ;  /* 0x0000000c0e187219 */ /* 0x190fe40000001207 */
[----:B------:R-:W-:Y:S01]  /*0a50*/  SHF.R.U32.HI R5, RZ, R12, R7 ;  /* 0x0000000cff057219 */ /* 0x000fe20000011607 */
[----:B------:R-:W-:Y:S01]  /*0a60*/  IMAD.MOV.U32 R7, RZ, RZ, 0x1 ;  /* 0x00000001ff077424 */ /* 0x000fe200078e00ff */
[----:B------:R3:W4:Y:S03]  /*0a70*/  F2I.U32.TRUNC.NTZ R12, R6 ;  /* 0x00000006000c7305 */ /* 0x000726000020f000 */
[----:B------:R-:W1:Y:S01]  /*0a80*/  LDC R20, c[0x0][0x648] ;  /* 0x00019200ff147b82 */ /* 0x000e620000000800 */
[-C--:B0-----:R-:W-:Y:S02]  /*0a90*/  SHF.L.U32 R4, R9, R16.reuse, RZ ;  /* 0x0000001009047219 */ /* 0x081fe400000006ff */
[----:B------:R-:W-:-:S02]  /*0aa0*/  SHF.R.U64 R26, R24, R16, R5 ;  /* 0x00000010181a7219 */ /* 0x000fc40000001205 */
[----:B------:R-:W-:Y:S02]  /*0ab0*/  LOP3.LUT R11, RZ, R4, RZ, 0x33, !PT ;  /* 0x00000004ff0b7212 */ /* 0x000fe400078e33ff */
[-C--:B------:R-:W-:Y:S01]  /*0ac0*/  SHF.R.U32.HI R5, RZ, R16.reuse, R5 ;  /* 0x00000010ff057219 */ /* 0x080fe20000011605 */
[----:B------:R-:W0:Y:S01]  /*0ad0*/  LDC R21, c[0x0][0x638] ;  /* 0x00018e00ff157b82 */ /* 0x000e220000000800 */
[----:B------:R-:W-:Y:S01]  /*0ae0*/  SHF.L.U32 R10, R7, R16, RZ ;  /* 0x00000010070a7219 */ /* 0x000fe200000006ff */
[----:B------:R-:W-:-:S06]  /*0af0*/  IMAD.MOV.U32 R4, RZ, RZ, R26 ;  /* 0x000000ffff047224 */ /* 0x000fcc00078e001a */
[----:B------:R-:W0:Y:S01]  /*0b00*/  LDC R22, c[0x0][0x610] ;  /* 0x00018400ff167b82 */ /* 0x000e220000000800 */
[----:B---34-:R-:W-:Y:S05]  /*0b10*/  @!P0 BRA `(.L_x_6) ;  /* 0x0000000000288947 */ /* 0x018fea0003800000 */
[----:B------:R-:W3:Y:S02]  /*0b20*/  LDC R9, c[0x0][0x64c] ;  /* 0x00019300ff097b82 */ /* 0x000ee40000000800 */
[----:B---3--:R-:W-:-:S05]  /*0b30*/  IADD3 R9, P0, R26, R9, RZ ;  /* 0x000000091a097210 */ /* 0x008fca0007f1e0ff */
        /* <DEDUP_REMOVED lines=8> */
.L_x_6:
[----:B-1----:R-:W-:Y:S01]  /*0bc0*/  SHF.R.U64 R4, R4, R20, R5 ;  /* 0x0000001404047219 */ /* 0x002fe20000001205 */
[----:B--2---:R-:W-:Y:S01]  /*0bd0*/  VIADD R5, R17, 0xffffffff ;  /* 0xffffffff11057836 */ /* 0x004fe20000000000 */
[----:B------:R-:W-:Y:S01]  /*0be0*/  LOP3.LUT R11, R24, R11, RZ, 0xc0, !PT ;  /* 0x0000000b180b7212 */ /* 0x000fe200078ec0ff */
[----:B------:R-:W-:Y:S01]  /*0bf0*/  IMAD.MOV R12, RZ, RZ, -R12 ;  /* 0x000000ffff0c7224 */ /* 0x000fe200078e0a0c */
[----:B------:R-:W-:Y:S01]  /*0c00*/  R2UR UR40, R23 ;  /* 0x00000000172872ca */ /* 0x000fe200000e0000 */
[----:B------:R-:W-:Y:S01]  /*0c10*/  IMAD.MOV R6, RZ, RZ, -R4 ;  /* 0x000000ffff067224 */ /* 0x000fe200078e0a04 */
[----:B------:R-:W-:Y:S01]  /*0c20*/  LOP3.LUT R5, R14, R5, RZ, 0xc0, !PT ;  /* 0x000000050e057212 */ /* 0x000fe200078ec0ff */
[----:B------:R-:W-:Y:S02]  /*0c30*/  @P2 IMAD R2, R13, R12, R0 ;  /* 0x0000000c0d022224 */ /* 0x000fe400078e0200 */
[----:B------:R-:W-:Y:S02]  /*0c40*/  IMAD R11, R10, R4, R11 ;  /* 0x000000040a0b7224 */ /* 0x000fe400078e020b */
[----:B0-----:R-:W-:-:S02]  /*0c50*/  IMAD R0, R6, R21, R26 ;  /* 0x0000001506007224 */ /* 0x001fc400078e021a */
[----:B------:R-:W-:Y:S02]  /*0c60*/  IMAD R2, R11, R22, R2 ;  /* 0x000000160b027224 */ /* 0x000fe400078e0202 */
[----:B------:R-:W-:Y:S02]  /*0c70*/  IMAD R5, R0, R17, R5 ;  /* 0x0000001100057224 */ /* 0x000fe400078e0205 */
[----:B------:R-:W-:-:S03]  /*0c80*/  IMAD.MOV.U32 R0, RZ, RZ, 0x1 ;  /* 0x00000001ff007424 */ /* 0x000fc600078e00ff */
[----:B------:R-:W-:Y:S02]  /*0c90*/  SEL R6, R5, R2, !P2 ;  /* 0x0000000205067207 */ /* 0x000fe40005000000 */
[----:B------:R-:W-:Y:S02]  /*0ca0*/  SEL R4, R2, R5, !P2 ;  /* 0x0000000502047207 */ /* 0x000fe40005000000 */
[----:B------:R-:W-:Y:S01]  /*0cb0*/  PRMT R2, R0, 0x7610, R2 ;  /* 0x0000761000027816 */ /* 0x000fe20000000002 */
[----:B------:R0:W-:Y:S04]  /*0cc0*/  STL [R1+0x668], R6 ;  /* 0x0006680601007387 */ /* 0x0001e80000100800 */
[----:B------:R0:W-:Y:S02]  /*0cd0*/  STL [R1+0x664], R4 ;  /* 0x0006640401007387 */ /* 0x0001e40000100800 */
.L_x_4:
[----:B------:R-:W-:-:S08]  /*0ce0*/  NOP ;  /* 0x0000000000007918 */ /* 0x000fd00000000000 */
[----:B------:R-:W1:Y:S02]  /*0cf0*/  USETMAXREG.TRY_ALLOC.CTAPOOL UP0, 0xf0 ;  /* 0x000000f0000079c8 */ /* 0x000e640008000600 */
[----:B-1----:R-:W-:-:S13]  /*0d00*/  PLOP3.LUT P0, PT, PT, PT, UP0, 0x80, 0x0 ;  /* 0x000000000000781c */ /* 0x002fda0003f0f008 */
[----:B------:R-:W-:Y:S05]  /*0d10*/  @!P0 BRA `(.L_x_4) ;  /* 0xfffffffc00f08947 */ /* 0x000fea000383ffff */
[----:B------:R-:W-:Y:S01]  /*0d20*/  ULDC.64 UR6, c[0x0][0x598] ;  /* 0x0001660000067ab9 */ /* 0x000fe20000000a00 */
[----:B------:R-:W-:Y:S01]  /*0d30*/  ULDC.64 UR44, c[0x0][0x208] ;  /* 0x00008200002c7ab9 */ /* 0x000fe20000000a00 */
[----:B------:R-:W-:-:S04]  /*0d40*/  ISETP.NE.U32.AND P0, PT, RZ, UR6, PT ;  /* 0x00000006ff007c0c */ /* 0x000fc8000bf05070 */
[----:B------:R-:W-:-:S13]  /*0d50*/  ISETP.NE.AND.EX P0, PT, RZ, UR7, PT, P0 ;  /* 0x00000007ff007c0c */ /* 0x000fda000bf05300 */
[----:B------:R-:W-:Y:S05]  /*0d60*/  @!P0 BRA `(.L_x_7) ;  /* 0x0000000000208947 */ /* 0x000fea0003800000 */
[----:B0-----:R-:W0:Y:S02]  /*0d70*/  LDC.64 R4, c[0x0][0x598] ;  /* 0x00016600ff047b82 */ /* 0x001e240000000a00 */
[----:B0-----:R-:W2:Y:S02]  /*0d80*/  LDG.E.64 R4, desc[UR44][R4.64] ;  /* 0x0000002c04047981 */ /* 0x001ea4000c1e1b00 */
[----:B--2---:R-:W-:-:S04]  /*0d90*/  ISETP.NE.U32.AND P0, PT, R4, RZ, PT ;  /* 0x000000ff0400720c */ /* 0x004fc80003f05070 */
[----:B------:R-:W-:-:S13]  /*0da0*/  ISETP.NE.AND.EX P0, PT, R5, RZ, PT, P0 ;  /* 0x000000ff0500720c */ /* 0x000fda0003f05300 */
[----:B------:R-:W-:Y:S05]  /*0db0*/  @!P0 BRA `(.L_x_7) ;  /* 0x00000000000c8947 */ /* 0x000fea0003800000 */
[----:B------:R-:W2:Y:S02]  /*0dc0*/  LD.E R4, desc[UR44][R4.64] ;  /* 0x0000002c04047980 */ /* 0x000ea4000c101900 */
[----:B--2---:R-:W-:Y:S01]  /*0dd0*/  R2UR UR39, R4 ;  /* 0x00000000042772ca */ /* 0x004fe200000e0000 */
[----:B------:R-:W-:-:S14]  /*0de0*/  BRA `(.L_x_8) ;  /* 0x0000000000247947 */ /* 0x000fdc0003800000 */
.L_x_7:
[----:B------:R-:W-:Y:S02]  /*0df0*/  ULDC.64 UR6, c[0x0][0x588] ;  /* 0x0001620000067ab9 */ /* 0x000fe40000000a00 */
[----:B------:R-:W-:-:S04]  /*0e00*/  ISETP.NE.U32.AND P0, PT, RZ, UR6, PT ;  /* 0x00000006ff007c0c */ /* 0x000fc8000bf05070 */
[----:B------:R-:W-:-:S13]  /*0e10*/  ISETP.NE.AND.EX P0, PT, RZ, UR7, PT, P0 ;  /* 0x00000007ff007c0c */ /* 0x000fda000bf05300 */
[----:B------:R-:W-:Y:S05]  /*0e20*/  @!P0 BRA `(.L_x_9) ;  /* 0x0000000000108947 */ /* 0x000fea0003800000 */
[----:B0-----:R-:W0:Y:S02]  /*0e30*/  LDC.64 R4, c[0x0][0x588] ;  /* 0x00016200ff047b82 */ /* 0x001e240000000a00 */
[----:B0-----:R-:W2:Y:S02]  /*0e40*/  LDG.E R4, desc[UR44][R4.64] ;  /* 0x0000002c04047981 */ /* 0x001ea4000c1e1900 */
[----:B--2---:R-:W-:Y:S01]  /*0e50*/  R2UR UR39, R4 ;  /* 0x00000000042772ca */ /* 0x004fe200000e0000 */
[----:B------:R-:W-:-:S14]  /*0e60*/  BRA `(.L_x_8) ;  /* 0x0000000000047947 */ /* 0x000fdc0003800000 */
.L_x_9:
[----:B------:R-:W-:-:S05]  /*0e70*/  ULDC UR39, c[0x0][0x580] ;  /* 0x0001600000277ab9 */ /* 0x000fca0000000800 */
.L_x_8:
[----:B------:R-:W-:Y:S02]  /*0e80*/  ULDC.64 UR6, c[0x0][0x5a0] ;  /* 0x0001680000067ab9 */ /* 0x000fe40000000a00 */
        /* <DEDUP_REMOVED lines=11> */
.L_x_10:
        /* <DEDUP_REMOVED lines=8> */
.L_x_12:
[----:B------:R-:W-:-:S05]  /*0fc0*/  ULDC UR38, c[0x0][0x584] ;  /* 0x0001610000267ab9 */ /* 0x000fca0000000800 */
.L_x_11:
[----:B------:R-:W-:-:S13]  /*0fd0*/  LOP3.LUT P0, RZ, R2, 0xff, RZ, 0xc0, !PT ;  /* 0x000000ff02ff7812 */ /* 0x000fda000780c0ff */
[----:B------:R-:W-:Y:S05]  /*0fe0*/  @!P0 EXIT ;  /* 0x000000000000894d */ /* 0x000fea0003800000 */
[----:B------:R-:W-:Y:S01]  /*0ff0*/  ULDC UR10, c[0x0][0x28c] ;  /* 0x0000a300000a7ab9 */ /* 0x000fe20000000800 */
[----:B------:R-:W-:Y:S01]  /*1000*/  ULDC.64 UR12, c[0x0][0x5c8] ;  /* 0x00017200000c7ab9 */ /* 0x000fe20000000a00 */
[----:B------:R-:W-:Y:S02]  /*1010*/  UIADD3 UR10, UR10, 0x3f, URZ ;  /* 0x0000003f0a0a7890 */ /* 0x000fe4000fffe03f */
[----:B------:R-:W-:Y:S02]  /*1020*/  USHF.L.U64.HI UR5, UR12, 0x7, UR13 ;  /* 0x000000070c057899 */ /* 0x000fe4000801020d */
[----:B------:R-:W-:Y:S02]  /*1030*/  USHF.R.S32.HI UR11, URZ, 0x1f, UR10 ;  /* 0x0000001f3f0b7899 */ /* 0x000fe4000801140a */
[----:B------:R-:W-:Y:S02]  /*1040*/  USHF.L.U32 UR6, UR12, 0x7, URZ ;  /* 0x000000070c067899 */ /* 0x000fe4000800063f */
[----:B------:R-:W-:-:S02]  /*1050*/  ULEA.HI UR11, UR11, UR10, URZ, 0x6 ;  /* 0x0000000a0b0b7291 */ /* 0x000fc4000f8f303f */
[----:B------:R-:W-:Y:S02]  /*1060*/  USHF.L.U64.HI UR7, UR12, 0x3, UR13 ;  /* 0x000000030c077899 */ /* 0x000fe4000801020d */
[----:B------:R-:W-:Y:S02]  /*1070*/  USHF.L.U32 UR8, UR12, 0x3, URZ ;  /* 0x000000030c087899 */ /* 0x000fe4000800063f */
[----:B------:R-:W-:Y:S02]  /*1080*/  USHF.L.U64.HI UR9, UR12, 0x8, UR13 ;  /* 0x000000080c097899 */ /* 0x000fe4000801020d */
[----:B------:R-:W-:Y:S02]  /*1090*/  USHF.L.U32 UR10, UR12, 0x8, URZ ;  /* 0x000000080c0a7899 */ /* 0x000fe4000800063f */
[----:B------:R-:W-:Y:S02]  /*10a0*/  ULOP3.LUT UR36, UR4, 0x1, URZ, 0xfc, !UPT ;  /* 0x0000000104247892 */ /* 0x000fe4000f8efc3f */
[----:B------:R-:W-:Y:S01]  /*10b0*/  USHF.R.S32.HI UR37, URZ, 0x6, UR11 ;  /* 0x000000063f257899 */ /* 0x000fe2000801140b */
[----:B------:R-:W-:Y:S01]  /*10c0*/  UMOV UR35, URZ ;  /* 0x0000003f00237c82 */ /* 0x000fe20008000000 */
[----:B------:R-:W-:-:S10]  /*10d0*/  UMOV UR34, URZ ;  /* 0x0000003f00227c82 */ /* 0x000fd40008000000 */
.L_x_117:
[----:B------:R-:W-:Y:S01]  /*10e0*/  STL [R1+0x660], RZ ;  /* 0x000660ff01007387 */ /* 0x000fe20000100800 */
[----:B-1----:R-:W1:Y:S01]  /*10f0*/  S2UR UR17, SR_CgaCtaId ;  /* 0x00000000001179c3 */ /* 0x002e620000008800 */
[----:B------:R-:W-:Y:S01]  /*1100*/  UMOV UR16, 0x400 ;  /* 0x0000040000107882 */ /* 0x000fe20000000000 */
[----:B------:R-:W-:Y:S01]  /*1110*/  UMOV UR33, URZ ;  /* 0x0000003f00217c82 */ /* 0x000fe20008000000 */
[----:B------:R-:W-:Y:S01]  /*1120*/  STL [R1+0x65c], RZ ;  /* 0x00065cff01007387 */ /* 0x000fe20000100800 */
[----:B------:R-:W-:Y:S01]  /*1130*/  UMOV UR12, URZ ;  /* 0x0000003f000c7c82 */ /* 0x000fe20008000000 */
[----:B------:R-:W-:Y:S01]  /*1140*/  UMOV UR13, URZ ;  /* 0x0000003f000d7c82 */ /* 0x000fe20008000000 */
[----:B------:R-:W-:Y:S01]  /*1150*/  UMOV UR43, UR34 ;  /* 0x00000022002b7c82 */ /* 0x000fe20008000000 */
[----:B------:R-:W-:Y:S01]  /*1160*/  STL [R1+0x658], RZ ;  /* 0x000658ff01007387 */ /* 0x000fe20000100800 */
[----:B------:R-:W2:Y:S01]  /*1170*/  LDC R5, c[0x0][0x28c] ;  /* 0x0000a300ff057b82 */ /* 0x000ea20000000800 */
[----:B------:R-:W-:-:S02]  /*1180*/  CS2R R236, SRZ ;  /* 0x0000000000ec7805 */ /* 0x000fc4000001ff00 */
[----:B------:R-:W-:Y:S01]  /*1190*/  CS2R R234, SRZ ;  /* 0x0000000000ea7805 */ /* 0x000fe2000001ff00 */
[----:B------:R-:W-:Y:S01]  /*11a0*/  STL [R1+0x654], RZ ;  /* 0x000654ff01007387 */ /* 0x000fe20000100800 */
[----:B------:R-:W-:Y:S02]  /*11b0*/  CS2R R232, SRZ ;  /* 0x0000000000e87805 */ /* 0x000fe4000001ff00 */
[----:B0-----:R-:W-:Y:S02]  /*11c0*/  CS2R R22, SRZ ;  /* 0x0000000000167805 */ /* 0x001fe4000001ff00 */
[----:B------:R-:W-:Y:S01]  /*11d0*/  CS2R R20, SRZ ;  /* 0x0000000000147805 */ /* 0x000fe2000001ff00 */
[----:B------:R-:W-:Y:S01]  /*11e0*/  STL [R1+0x650], RZ ;  /* 0x000650ff01007387 */ /* 0x000fe20000100800 */
[----:B------:R-:W-:Y:S02]  /*11f0*/  CS2R R18, SRZ ;  /* 0x0000000000127805 */ /* 0x000fe4000001ff00 */
[----:B------:R-:W-:-:S02]  /*1200*/  CS2R R16, SRZ ;  /* 0x0000000000107805 */ /* 0x000fc4000001ff00 */
[----:B------:R-:W-:Y:S01]  /*1210*/  CS2R R14, SRZ ;  /* 0x00000000000e7805 */ /* 0x000fe2000001ff00 */
[----:B------:R-:W-:Y:S01]  /*1220*/  STL [R1+0x64c], RZ ;  /* 0x00064cff01007387 */ /* 0x000fe20000100800 */
[----:B------:R-:W-:Y:S02]  /*1230*/  CS2R R12, SRZ ;  /* 0x00000000000c7805 */ /* 0x000fe4000001ff00 */
[----:B------:R-:W-:Y:S02]  /*1240*/  CS2R R10, SRZ ;  /* 0x00000000000a7805 */ /* 0x000fe4000001ff00 */
[----:B------:R-:W-:Y:S01]  /*1250*/  CS2R R8, SRZ ;  /* 0x0000000000087805 */ /* 0x000fe2000001ff00 */
[----:B------:R-:W-:Y:S01]  /*1260*/  STL [R1+0x648], RZ ;  /* 0x000648ff01007387 */ /* 0x000fe20000100800 */
[----:B------:R-:W-:Y:S01]  /*1270*/  IMAD.MOV.U32 R7, RZ, RZ, RZ ;  /* 0x000000ffff077224 */ /* 0x000fe200078e00ff */
[----:B------:R-:W-:Y:S02]  /*1280*/  CS2R R216, SRZ ;  /* 0x0000000000d87805 */ /* 0x000fe4000001ff00 */
[----:B------:R-:W-:Y:S01]  /*1290*/  CS2R R218, SRZ ;  /* 0x0000000000da7805 */ /* 0x000fe2000001ff00 */
[----:B------:R-:W-:Y:S01]  /*12a0*/  STL [R1+0x644], RZ ;  /* 0x000644ff01007387 */ /* 0x000fe20000100800 */
[----:B------:R-:W-:-:S02]  /*12b0*/  CS2R R220, SRZ ;  /* 0x0000000000dc7805 */ /* 0x000fc4000001ff00 */
[----:B------:R-:W-:Y:S02]  /*12c0*/  CS2R R222, SRZ ;  /* 0x0000000000de7805 */ /* 0x000fe4000001ff00 */
[----:B------:R-:W-:Y:S01]  /*12d0*/  CS2R R224, SRZ ;  /* 0x0000000000e07805 */ /* 0x000fe2000001ff00 */
[----:B------:R-:W-:Y:S01]  /*12e0*/  STL [R1+0x640], RZ ;  /* 0x000640ff01007387 */ /* 0x000fe20000100800 */
[----:B--2---:R-:W-:Y:S02]  /*12f0*/  ISETP.GE.AND P0, PT, R5, 0x1, PT ;  /* 0x000000010500780c */ /* 0x004fe40003f06270 */
[----:B------:R-:W-:Y:S02]  /*1300*/  CS2R R226, SRZ ;  /* 0x0000000000e27805 */ /* 0x000fe4000001ff00 */
[----:B------:R-:W-:Y:S01]  /*1310*/  CS2R R228, SRZ ;  /* 0x0000000000e47805 */ /* 0x000fe2000001ff00 */
[----:B------:R-:W-:Y:S01]  /*1320*/  STL [R1+0x63c], RZ ;  /* 0x00063cff01007387 */ /* 0x000fe20000100800 */
[----:B------:R-:W-:-:S02]  /*1330*/  CS2R R230, SRZ ;  /* 0x0000000000e67805 */ /* 0x000fc4000001ff00 */
[----:B-----5:R-:W-:Y:S02]  /*1340*/  CS2R R200, SRZ ;  /* 0x0000000000c87805 */ /* 0x020fe4000001ff00 */
[----:B------:R-:W-:Y:S01]  /*1350*/  CS2R R202, SRZ ;  /* 0x0000000000ca7805 */ /* 0x000fe2000001ff00 */
[----:B------:R-:W-:Y:S01]  /*1360*/  STL [R1+0x638], RZ ;  /* 0x000638ff01007387 */ /* 0x000fe20000100800 */
[----:B------:R-:W-:Y:S02]  /*1370*/  CS2R R204, SRZ ;  /* 0x0000000000cc7805 */ /* 0x000fe4000001ff00 */
[----:B------:R-:W-:Y:S02]  /*1380*/  CS2R R206, SRZ ;  /* 0x0000000000ce7805 */ /* 0x000fe4000001ff00 */
[----:B------:R-:W-:Y:S01]  /*1390*/  CS2R R208, SRZ ;  /* 0x0000000000d07805 */ /* 0x000fe2000001ff00 */
[----:B------:R-:W-:Y:S01]  /*13a0*/  STL [R1+0x634], RZ ;  /* 0x000634ff01007387 */ /* 0x000fe20000100800 */
[----:B------:R-:W-:-:S02]  /*13b0*/  CS2R R210, SRZ ;  /* 0x0000000000d27805 */ /* 0x000fc4000001ff00 */
[----:B------:R-:W-:Y:S02]  /*13c0*/  CS2R R212, SRZ ;  /* 0x0000000000d47805 */ /* 0x000fe4000001ff00 */
        /* <DEDUP_REMOVED lines=118> */
[----:B------:R-:W-:-:S03]  /*1b30*/  CS2R R38, SRZ ;  /* 0x0000000000267805 */ /* 0x000fc6000001ff00 */
[----:B------:R-:W-:Y:S04]  /*1b40*/  STL [R1+0x5b8], RZ ;  /* 0x0005b8ff01007387 */ /* 0x000fe80000100800 */
        /* <DEDUP_REMOVED lines=278> */
[----:B------:R-:W-:Y:S01]  /*2cb0*/  STL [R1+0x160], RZ ;  /* 0x000160ff01007387 */ /* 0x000fe20000100800 */
[----:B0-----:R-:W0:Y:S03]  /*2cc0*/  S2R R4, SR_TID.X ;  /* 0x0000000000047919 */ /* 0x001e260000002100 */
        /* <DEDUP_REMOVED lines=8> */
[----:B0-----:R-:W-:-:S03]  /*2d50*/  LOP3.LUT R4, R4, 0x80, RZ, 0xc0, !PT ;  /* 0x0000008004047812 */ /* 0x001fc600078ec0ff */
[----:B------:R-:W-:Y:S01]  /*2d60*/  STL [R1+0x104], RZ ;  /* 0x000104ff01007387 */ /* 0x000fe20000100800 */
[----:B------:R-:W-:-:S03]  /*2d70*/  SHF.R.U32.HI R4, RZ, 0x7, R4 ;  /* 0x00000007ff047819 */ /* 0x000fc60000011604 */
        /* <DEDUP_REMOVED lines=33> */
[----:B------:R-:W0:Y:S04]  /*2f90*/  SHFL.IDX PT, R4, R4, RZ, 0x1f ;  /* 0x00001fff04047589 */ /* 0x000e2800000e0000 */
[----:B------:R2:W-:Y:S04]  /*2fa0*/  STL [R1+0x8c], RZ ;  /* 0x00008cff01007387 */ /* 0x0005e80000100800 */
[----:B------:R2:W-:Y:S04]  /*2fb0*/  STL [R1+0x90], RZ ;  /* 0x000090ff01007387 */ /* 0x0005e80000100800 */
[----:B------:R2:W-:Y:S04]  /*2fc0*/  STL [R1+0x94], RZ ;  /* 0x000094ff01007387 */ /* 0x0005e80000100800 */
[----:B------:R2:W-:Y:S04]  /*2fd0*/  STL [R1+0x98], RZ ;  /* 0x000098ff01007387 */ /* 0x0005e80000100800 */
[----:B------:R2:W-:Y:S04]  /*2fe0*/  STL [R1+0x9c], RZ ;  /* 0x00009cff01007387 */ /* 0x0005e80000100800 */
[----:B------:R2:W-:Y:S01]  /*2ff0*/  STL [R1+0xa0], RZ ;  /* 0x0000a0ff01007387 */ /* 0x0005e20000100800 */
[----:B0-----:R-:W-:Y:S01]  /*3000*/  R2UR UR14, R4 ;  /* 0x00000000040e72ca */ /* 0x001fe200000e0000 */
[----:B------:R-:W-:-:S02]  /*3010*/  IMAD.U32 R4, RZ, RZ, UR35 ;  /* 0x00000023ff047e24 */ /* 0x000fc4000f8e00ff */
[----:B------:R2:W-:Y:S04]  /*3020*/  STL [R1+0xa4], RZ ;  /* 0x0000a4ff01007387 */ /* 0x0005e80000100800 */
[----:B------:R2:W-:Y:S04]  /*3030*/  STL [R1+0xa8], RZ ;  /* 0x0000a8ff01007387 */ /* 0x0005e80000100800 */
[----:B------:R2:W-:Y:S02]  /*3040*/  STL [R1+0xac], RZ ;  /* 0x0000acff01007387 */ /* 0x0005e40000100800 */
[----:B------:R-:W-:-:S02]  /*3050*/  ULEA.HI UR11, UR14, UR14, URZ, 0x1 ;  /* 0x0000000e0e0b7291 */ /* 0x000fc4000f8f083f */
[----:B------:R2:W-:Y:S02]  /*3060*/  STL [R1+0xb0], RZ ;  /* 0x0000b0ff01007387 */ /* 0x0005e40000100800 */
[----:B------:R-:W-:Y:S02]  /*3070*/  ULOP3.LUT UR15, UR11, 0xffffe, URZ, 0xc0, !UPT ;  /* 0x000ffffe0b0f7892 */ /* 0x000fe4000f8ec03f */
[----:B------:R2:W-:Y:S01]  /*3080*/  STL [R1+0xb4], RZ ;  /* 0x0000b4ff01007387 */ /* 0x0005e20000100800 */
[----:B-1----:R-:W-:Y:S02]  /*3090*/  ULEA UR11, UR17, UR16, 0x18 ;  /* 0x00000010110b7291 */ /* 0x002fe4000f8ec03f */
[----:B------:R-:W-:Y:S01]  /*30a0*/  UIADD3 UR15, UR14, -UR15, URZ ;  /* 0x8000000f0e0f7290 */ /* 0x000fe2000fffe03f */
[----:B------:R2:W-:Y:S03]  /*30b0*/  STL [R1+0xb8], RZ ;  /* 0x0000b8ff01007387 */ /* 0x0005e60000100800 */
[----:B------:R-:W-:Y:S01]  /*30c0*/  ULEA UR15, UR15, UR11, 0xc ;  /* 0x0000000b0f0f7291 */ /* 0x000fe2000f8e603f */
[----:B------:R2:W-:Y:S03]  /*30d0*/  STL [R1+0xbc], RZ ;  /* 0x0000bcff01007387 */ /* 0x0005e60000100800 */
[----:B------:R-:W-:Y:S01]  /*30e0*/  UIADD3 UR15, UR15, 0x100, URZ ;  /* 0x000001000f0f7890 */ /* 0x000fe2000fffe03f */
[----:B------:R2:W-:Y:S03]  /*30f0*/  STL [R1+0x40], RZ ;  /* 0x000040ff01007387 */ /* 0x0005e60000100800 */
[----:B------:R-:W-:Y:S01]  /*3100*/  USHF.R.U32.HI UR15, URZ, 0x4, UR15 ;  /* 0x000000043f0f7899 */ /* 0x000fe2000801160f */
[----:B------:R2:W-:Y:S03]  /*3110*/  STL [R1+0x44], RZ ;  /* 0x000044ff01007387 */ /* 0x0005e60000100800 */
[----:B------:R-:W-:Y:S01]  /*3120*/  ULOP3.LUT UR32, UR15, 0x3fff, URZ, 0xc0, !UPT ;  /* 0x00003fff0f207892 */ /* 0x000fe2000f8ec03f */
[----:B------:R2:W-:Y:S04]  /*3130*/  STL [R1+0x48], RZ ;  /* 0x000048ff01007387 */ /* 0x0005e80000100800 */
        /* <DEDUP_REMOVED lines=13> */
[----:B------:R2:W-:Y:S04]  /*3210*/  STL [R1], RZ ;  /* 0x000000ff01007387 */ /* 0x0005e80000100800 */
        /* <DEDUP_REMOVED lines=14> */
[----:B------:R2:W-:Y:S01]  /*3300*/  STL [R1+0x3c], RZ ;  /* 0x00003cff01007387 */ /* 0x0005e20000100800 */
[----:B------:R-:W-:Y:S05]  /*3310*/  @!P0 BRA `(.L_x_13) ;  /* 0x0000007000c48947 */ /* 0x000fea0003800000 */
[----:B------:R-:W-:-:S06]  /*3320*/  UISETP.NE.AND UP0, UPT, UR36, 0x3, UPT ;  /* 0x000000032400788c */ /* 0x000fcc000bf05270 */
[----:B------:R-:W-:-:S13]  /*3330*/  PLOP3.LUT P1, PT, PT, PT, UP0, 0x80, 0x0 ;  /* 0x000000000000781c */ /* 0x000fda0003f2f008 */
[----:B------:R-:W-:Y:S05]  /*3340*/  @!P1 BRA `(.L_x_14) ;  /* 0x0000000000049947 */ /* 0x000fea0003800000 */
[----:B------:R-:W-:Y:S01]  /*3350*/  BPT.TRAP 0x1 ;  /* 0x000000040000795c */ /* 0x000fe20000300000 */
.L_x_14:
[----:B------:R-:W-:Y:S01]  /*3360*/  ULEA UR12, UR34, UR11, 0x3 ;  /* 0x0000000b220c7291 */ /* 0x000fe2000f8e183f */
[----:B------:R-:W-:-:S05]  /*3370*/  IMAD.U32 R4, RZ, RZ, UR35 ;  /* 0x00000023ff047e24 */ /* 0x000fca000f8e00ff */
[----:B------:R-:W-:-:S04]  /*3380*/  SHF.L.U32 R4, R4, 0x1f, RZ ;  /* 0x0000001f04047819 */ /* 0x000fc800000006ff */
[----:B------:R0:W1:Y:S01]  /*3390*/  SYNCS.PHASECHK.TRANS64.TRYWAIT P0, [UR12], R4 ;  /* 0x00000004ff0075a7 */ /* 0x000062000800014c */
[----:B------:R-:W-:Y:S05]  /*33a0*/  @!P1 BRA `(.L_x_15) ;  /* 0x0000000000049947 */ /* 0x000fea0003800000 */
[----:B------:R-:W-:Y:S01]  /*33b0*/  BPT.TRAP 0x1 ;  /* 0x000000040000795c */ /* 0x000fe20000300000 */
.L_x_15:
[----:B------:R3:W-:Y:S01]  /*33c0*/  STL [R1+0x660], RZ ;  /* 0x000660ff01007387 */ /* 0x0007e20000100800 */
[----:B------:R-:W-:Y:S01]  /*33d0*/  UMOV UR33, 0x2 ;  /* 0x0000000200217882 */ /* 0x000fe20000000000 */
[----:B-1----:R-:W-:Y:S05]  /*33e0*/  @P0 BRA `(.L_x_16) ;  /* 0x0000000000080947 */ /* 0x002fea0003800000 */
[----:B------:R-:W1:Y:S02]  /*33f0*/  SYNCS.PHASECHK.TRANS64.TRYWAIT P0, [UR12], R4 ;  /* 0x00000004ff0075a7 */ /* 0x000e64000800014c */
[----:B-1----:R-:W-:Y:S05]  /*3400*/  @!P0 BRA `(.L_x_17) ;  /* 0x000003bc00108947 */ /* 0x002fea0003800000 */
.L_x_16:
[----:B------:R-:W-:Y:S01]  /*3410*/  UIADD3 UR12, UR11, 0x28100, URZ ;  /* 0x000281000b0c7890 */ /* 0x000fe2000fffe03f */
[----:B------:R-:W-:Y:S01]  /*3420*/  WARPGROUP.ARRIVE ;  /* 0x00000000000079c5 */ /* 0x000fe20000000000 */
[----:B------:R-:W-:Y:S01]  /*3430*/  ULOP3.LUT UR41, UR32, 0x10000, URZ, 0xfc, !UPT ;  /* 0x0001000020297892 */ /* 0x000fe2000f8efc3f */
[----:B------:R-:W-:Y:S01]  /*3440*/  STL [R1+0x780], R3 ;  /* 0x0007800301007387 */ /* 0x000fe20000100800 */
[----:B------:R-:W-:Y:S02]  /*3450*/  USHF.R.U32.HI UR12, URZ, 0x4, UR12 ;  /* 0x000000043f0c7899 */ /* 0x000fe4000801160c */
[----:B------:R-:W-:Y:S01]  /*3460*/  ULEA UR41, UR34, UR41, 0xb ;  /* 0x0000002922297291 */ /* 0x000fe2000f8e583f */
[----:B------:R-:W-:Y:S01]  /*3470*/  STL [R1+0x77c], R2 ;  /* 0x00077c0201007387 */ /* 0x000fe20000100800 */
[----:B------:R-:W-:Y:S01]  /*3480*/  ULOP3.LUT UR12, UR12, 0x3fff, URZ, 0xc0, !UPT ;  /* 0x00003fff0c0c7892 */ /* 0x000fe2000f8ec03f */
[----:B------:R-:W-:Y:S01]  /*3490*/  UMOV UR13, 0x80000020 ;  /* 0x80000020000d7882 */ /* 0x000fe20000000000 */
[----:B------:R-:W-:-:S02]  /*34a0*/  UMOV UR15, 0x80000020 ;  /* 0x80000020000f7882 */ /* 0x000fc40000000000 */
[----:B------:R-:W-:Y:S01]  /*34b0*/  ULOP3.LUT UR12, UR12, 0x10000, URZ, 0xfc, !UPT ;  /* 0x000100000c0c7892 */ /* 0x000fe2000f8efc3f */
[----:B------:R-:W-:Y:S01]  /*34c0*/  STL [R1+0x778], R0 ;  /* 0x0007780001007387 */ /* 0x000fe20000100800 */
[----:B------:R-:W-:Y:S01]  /*34d0*/  UMOV UR25, UR13 ;  /* 0x0000000d00197c82 */ /* 0x000fe20008000000 */
[----:B------:R-:W-:Y:S01]  /*34e0*/  UMOV UR27, 0x80000020 ;  /* 0x80000020001b7882 */ /* 0x000fe20000000000 */
[----:B------:R-:W-:Y:S01]  /*34f0*/  UIMAD UR42, UR34, 0x280, UR12 ;  /* 0x00000280222a78a4 */ /* 0x000fe2000f8e020c */
[----:B------:R-:W-:Y:S01]  /*3500*/  STL [R1+0x65c], RZ ;  /* 0x00065cff01007387 */ /* 0x000fe20000100800 */
[----:B------:R-:W-:Y:S01]  /*3510*/  UMOV UR29, UR13 ;  /* 0x0000000d001d7c82 */ /* 0x000fe20008000000 */
[----:B------:R-:W-:Y:S01]  /*3520*/  UMOV UR12, UR41 ;  /* 0x00000029000c7c82 */ /* 0x000fe20008000000 */
[----:B------:R-:W-:Y:S01]  /*3530*/  UIADD3 UR26, UR42, 0x80, URZ ;  /* 0x000000802a1a7890 */ /* 0x000fe2000fffe03f */
[----:B------:R-:W-:Y:S01]  /*3540*/  STL [R1+0x658], RZ ;  /* 0x000658ff01007387 */ /* 0x000fe20000100800 */
[----:B------:R-:W-:Y:S01]  /*3550*/  UMOV UR24, UR12 ;  /* 0x0000000c00187c82 */ /* 0x000fe20008000000 */
[----:B------:R-:W-:Y:S01]  /*3560*/  UMOV UR14, UR42 ;  /* 0x0000002a000e7c82 */ /* 0x000fe20008000000 */
[----:B------:R-:W-:Y:S01]  /*3570*/  UIADD3 UR30, UR42, 0x100, URZ ;  /* 0x000001002a1e7890 */ /* 0x000fe2000fffe03f */
[----:B------:R-:W-:Y:S01]  /*3580*/  QGMMA.64x32x32.F32.E4M3.E4M3 R24, gdesc[UR12], RZ, !UPT, gsb0 ;  /* 0x006000000c1879f3 */ /* 0x000fe2000c0008ff */
[----:B------:R-:W-:Y:S01]  /*3590*/  UMOV UR28, UR12 ;  /* 0x0000000c001c7c82 */ /* 0x000fe20008000000 */
[----:B------:R-:W-:Y:S01]  /*35a0*/  UMOV UR31, 0x80000020 ;  /* 0x80000020001f7882 */ /* 0x000fe20000000000 */
[----:B------:R-:W-:Y:S01]  /*35b0*/  UIADD3 UR18, UR42, 0x180, URZ ;  /* 0x000001802a127890 */ /* 0x000fe2000fffe03f */
[----:B------:R-:W-:Y:S01]  /*35c0*/  STL [R1+0x654], RZ ;  /* 0x000654ff01007387 */ /* 0x000fe20000100800 */
[----:B------:R-:W-:Y:S01]  /*35d0*/  UMOV UR16, UR12 ;  /* 0x0000000c00107c82 */ /* 0x000fe20008000000 */
[----:B------:R-:W-:Y:S01]  /*35e0*/  UMOV UR17, UR13 ;  /* 0x0000000d00117c82 */ /* 0x000fe20008000000 */
[----:B------:R-:W-:Y:S01]  /*35f0*/  UMOV UR19, 0x80000020 ;  /* 0x8000002000137882 */ /* 0x000fe20000000000 */
[----:B------:R-:W-:Y:S01]  /*3600*/  UIADD3 UR22, UR42, 0x200, URZ ;  /* 0x000002002a167890 */ /* 0x000fe2000fffe03f */
[----:B------:R-:W-:Y:S01]  /*3610*/  STL [R1+0x650], RZ ;  /* 0x000650ff01007387 */ /* 0x000fe20000100800 */
[----:B------:R-:W-:Y:S01]  /*3620*/  UMOV UR20, UR12 ;  /* 0x0000000c00147c82 */ /* 0x000fe20008000000 */
[----:B------:R-:W-:Y:S01]  /*3630*/  UMOV UR21, UR13 ;  /* 0x0000000d00157c82 */ /* 0x000fe20008000000 */
[----:B------:R-:W-:Y:S01]  /*3640*/  UMOV UR23, 0x80000020 ;  /* 0x8000002000177882 */ /* 0x000fe20000000000 */
        /* <DEDUP_REMOVED lines=12> */
[----:B------:R-:W-:-:S02]  /*3710*/  WARPGROUP.DEPBAR.LE gsb0, 0x0 ;  /* 0x00008000000079c5 */ /* 0x000fc40000010000 */
[----:B------:R-:W-:Y:S01]  /*3720*/  WARPGROUP.ARRIVE ;  /* 0x00000000000079c5 */ /* 0x000fe20000000000 */
[----:B------:R-:W-:Y:S01]  /*3730*/  STL [R1+0x61c], RZ ;  /* 0x00061cff01007387 */ /* 0x000fe20000100800 */
[----:B------:R-:W-:Y:S02]  /*3740*/  IMAD.MOV.U32 R22, RZ, RZ, R24 ;  /* 0x000000ffff167224 */ /* 0x000fe400078e0018 */
[----:B------:R-:W-:Y:S01]  /*3750*/  IMAD.MOV.U32 R21, RZ, RZ, R25 ;  /* 0x000000ffff157224 */ /* 0x000fe200078e0019 */
[----:B------:R-:W-:Y:S01]  /*3760*/  STL [R1+0x618], RZ ;  /* 0x000618ff01007387 */ /* 0x000fe20000100800 */
[----:B------:R-:W-:Y:S01]  /*3770*/  QGMMA.64x32x32.F32.E4M3.E4M3 R40, gdesc[UR24], RZ, !UPT, gsb0 ;  /* 0x00600000182879f3 */ /* 0x000fe2000c0008ff */
[----:B------:R-:W-:Y:S02]  /*3780*/  IMAD.MOV.U32 R20, RZ, RZ, R26 ;  /* 0x000000ffff147224 */ /* 0x000fe400078e001a */
[----:B------:R-:W-:Y:S01]  /*3790*/  STL [R1+0x614], RZ ;  /* 0x000614ff01007387 */ /* 0x000fe20000100800 */
[----:B------:R-:W-:-:S02]  /*37a0*/  IMAD.MOV.U32 R19, RZ, RZ, R27 ;  /* 0x000000ffff137224 */ /* 0x000fc400078e001b */
[----:B------:R-:W-:Y:S01]  /*37b0*/  IMAD.MOV.U32 R18, RZ, RZ, R28 ;  /* 0x000000ffff127224 */ /* 0x000fe200078e001c */
[----:B------:R-:W-:Y:S01]  /*37c0*/  STL [R1+0x610], RZ ;  /* 0x000610ff01007387 */ /* 0x000fe20000100800 */
[----:B------:R-:W-:Y:S02]  /*37d0*/  IMAD.MOV.U32 R17, RZ, RZ, R29 ;  /* 0x000000ffff117224 */ /* 0x000fe400078e001d */
[----:B------:R-:W-:Y:S01]  /*37e0*/  IMAD.MOV.U32 R16, RZ, RZ, R30 ;  /* 0x000000ffff107224 */ /* 0x000fe200078e001e */
[----:B------:R-:W-:Y:S01]  /*37f0*/  STL [R1+0x60c], RZ ;  /* 0x00060cff01007387 */ /* 0x000fe20000100800 */
[----:B------:R-:W-:Y:S02]  /*3800*/  IMAD.MOV.U32 R15, RZ, RZ, R31 ;  /* 0x000000ffff0f7224 */ /* 0x000fe400078e001f */
[----:B------:R-:W-:Y:S01]  /*3810*/  IMAD.MOV.U32 R14, RZ, RZ, R32 ;  /* 0x000000ffff0e7224 */ /* 0x000fe200078e0020 */
        /* <DEDUP_REMOVED lines=10> */
[----:B------:R-:W-:-:S03]  /*38c0*/  IMAD.MOV.U32 R7, RZ, RZ, R39 ;  /* 0x000000ffff077224 */ /* 0x000fc600078e0027 */
        /* <DEDUP_REMOVED lines=44> */
[----:B------:R-:W-:Y:S04]  /*3b90*/  STL [R1+0x594], RZ ;  /* 0x000594ff01007387 */ /* 0x000fe80000100800 */
[----:B------:R-:W-:Y:S01]  /*3ba0*/  STL [R1+0x590], RZ ;  /* 0x000590ff01007387 */ /* 0x000fe20000100800 */
[----:B------:R-:W-:Y:S01]  /*3bb0*/  QGMMA.64x32x32.F32.E4M3.E4M3 R136, gdesc[UR16], RZ, !UPT, gsb0 ;  /* 0x00600000108879f3 */ /* 0x000fe2000c0008ff */
[----:B------:R-:W-:Y:S02]  /*3bc0*/  UIADD3 UR16, UR41, 0x200, URZ ;  /* 0x0000020029107890 */ /* 0x000fe4000fffe03f */
        /* <DEDUP_REMOVED lines=20> */
[----:B------:R-:W-:Y:S01]  /*3d10*/  UMOV UR20, UR16 ;  /* 0x0000001000147c82 */ /* 0x000fe20008000000 */
[----:B------:R-:W-:Y:S01]  /*3d20*/  UMOV UR21, 0x80000020 ;  /* 0x8000002000157882 */ /* 0x000fe20000000000 */
[----:B------:R-:W-:Y:S01]  /*3d30*/  STL [R1+0x548], RZ ;  /* 0x000548ff01007387 */ /* 0x000fe20000100800 */
[----:B------:R-:W-:Y:S01]  /*3d40*/  UMOV UR16, UR20 ;  /* 0x0000001400107c82 */ /* 0x000fe20008000000 */
[----:B------:R-:W-:Y:S01]  /*3d50*/  UMOV UR17, UR21 ;  /* 0x0000001500117c82 */ /* 0x000fe20008000000 */
[----:B------:R-:W-:Y:S01]  /*3d60*/  UMOV UR28, UR20 ;  /* 0x00000014001c7c82 */ /* 0x000fe20008000000 */
[----:B------:R-:W-:Y:S01]  /*3d70*/  STL [R1+0x544], RZ ;  /* 0x000544ff01007387 */ /* 0x000fe20000100800 */
[----:B------:R-:W-:Y:S01]  /*3d80*/  UMOV UR29, UR21 ;  /* 0x00000015001d7c82 */ /* 0x000fe20008000000 */
[----:B------:R-:W-:Y:S01]  /*3d90*/  UMOV UR24, UR20 ;  /* 0x0000001400187c82 */ /* 0x000fe20008000000 */
[----:B------:R-:W-:Y:S01]  /*3da0*/  UMOV UR25, UR21 ;  /* 0x0000001500197c82 */ /* 0x000fe20008000000 */
[----:B------:R-:W-:Y:S01]  /*3db0*/  STL [R1+0x540], RZ ;  /* 0x000540ff01007387 */ /* 0x000fe20000100800 */
[----:B------:R-:W-:Y:S01]  /*3dc0*/  UMOV UR12, UR20 ;  /* 0x00000014000c7c82 */ /* 0x000fe20008000000 */
[----:B------:R-:W-:-:S02]  /*3dd0*/  UMOV UR13, UR21 ;  /* 0x00000015000d7c82 */ /* 0x000fc40008000000 */
        /* <DEDUP_REMOVED lines=16> */
[----:B------:R-:W-:Y:S03]  /*3ee0*/  QGMMA.64x32x32.F32.E4M3.E4M3 R56, gdesc[UR20], RZ, !UPT, gsb0 ;  /* 0x00600000143879f3 */ /* 0x000fe6000c0008ff */
        /* <DEDUP_REMOVED lines=56> */
[----:B------:R-:W-:-:S03]  /*4270*/  WARPGROUP.DEPBAR.LE gsb0, 0x0 ;  /* 0x00008000000079c5 */ /* 0x000fc60000010000 */
        /* <DEDUP_REMOVED lines=127> */
[----:B------:R4:W-:Y:S04]  /*4a70*/  STL.64 [R1+0xb8], R54 ;  /* 0x0000b83601007387 */ /* 0x0009e80000100a00 */
[----:B------:R-:W-:Y:S04]  /*4a80*/  STL [R1+0x7c0], R200 ;  /* 0x0007c0c801007387 */ /* 0x000fe80000100800 */
[----:B------:R-:W-:Y:S01]  /*4a90*/  STL [R1+0x7bc], R201 ;  /* 0x0007bcc901007387 */ /* 0x000fe20000100800 */
[----:B----4-:R-:W-:-:S03]  /*4aa0*/  WARPGROUP.ARRIVE ;  /* 0x00000000000079c5 */ /* 0x010fc60000000000 */
[----:B------:R-:W-:Y:S04]  /*4ab0*/  STL [R1+0x7b8], R202 ;  /* 0x0007b8ca01007387 */ /* 0x000fe80000100800 */
[----:B------:R-:W-:Y:S01]  /*4ac0*/  STL [R1+0x7b4], R203 ;  /* 0x0007b4cb01007387 */ /* 0x000fe20000100800 */
[----:B------:R-:W-:Y:S03]  /*4ad0*/  QGMMA.64x32x32.F32.E4M3.E4M3 R40, gdesc[UR24], RZ, !UPT, gsb0 ;  /* 0x00600000182879f3 */ /* 0x000fe6000c0008ff */
[----:B------:R-:W-:Y:S04]  /*4ae0*/  STL [R1+0x7b0], R204 ;  /* 0x0007b0cc01007387 */ /* 0x000fe80000100800 */
[----:B------:R-:W-:Y:S04]  /*4af0*/  STL [R1+0x7ac], R205 ;  /* 0x0007accd01007387 */ /* 0x000fe80000100800 */
[----:B------:R-:W-:Y:S04]  /*4b00*/  STL [R1+0x7a8], R206 ;  /* 0x0007a8ce01007387 */ /* 0x000fe80000100800 */
[----:B------:R-:W-:Y:S04]  /*4b10*/  STL [R1+0x7a4], R207 ;  /* 0x0007a4cf01007387 */ /* 0x000fe80000100800 */
[----:B------:R-:W-:Y:S04]  /*4b20*/  STL [R1+0x7a0], R208 ;  /* 0x0007a0d001007387 */ /* 0x000fe80000100800 */
[----:B------:R-:W-:Y:S04]  /*4b30*/  STL [R1+0x79c], R209 ;  /* 0x00079cd101007387 */ /* 0x000fe80000100800 */
[----:B------:R-:W-:Y:S04]  /*4b40*/  STL [R1+0x798], R210 ;  /* 0x000798d201007387 */ /* 0x000fe80000100800 */
[----:B------:R4:W-:Y:S04]  /*4b50*/  STL [R1+0x794], R211 ;  /* 0x000794d301007387 */ /* 0x0009e80000100800 */
[----:B------:R0:W-:Y:S04]  /*4b60*/  STL [R1+0x790], R212 ;  /* 0x000790d401007387 */ /* 0x0001e80000100800 */
[----:B------:R1:W-:Y:S04]  /*4b70*/  STL [R1+0x78c], R213 ;  /* 0x00078cd501007387 */ /* 0x0003e80000100800 */
[----:B------:R2:W-:Y:S04]  /*4b80*/  STL [R1+0x788], R214 ;  /* 0x000788d601007387 */ /* 0x0005e80000100800 */
[----:B------:R3:W-:Y:S04]  /*4b90*/  STL [R1+0x784], R215 ;  /* 0x000784d701007387 */ /* 0x0007e80000100800 */
[----:B------:R-:W-:Y:S04]  /*4ba0*/  STL [R1+0x800], R136 ;  /* 0x0008008801007387 */ /* 0x000fe80000100800 */
[----:B------:R-:W-:Y:S04]  /*4bb0*/  STL [R1+0x7fc], R137 ;  /* 0x0007fc8901007387 */ /* 0x000fe80000100800 */
[----:B------:R-:W-:Y:S01]  /*4bc0*/  STL [R1+0x7f8], R138 ;  /* 0x0007f88a01007387 */ /* 0x000fe20000100800 */
[----:B------:R-:W-:-:S02]  /*4bd0*/  WARPGROUP.DEPBAR.LE gsb0, 0x0 ;  /* 0x00008000000079c5 */ /* 0x000fc40000010000 */
[----:B----4-:R-:W-:Y:S01]  /*4be0*/  IMAD.MOV.U32 R211, RZ, RZ, R40 ;  /* 0x000000ffffd37224 */ /* 0x010fe200078e0028 */
[----:B------:R-:W-:Y:S01]  /*4bf0*/  STL [R1+0x7f4], R139 ;  /* 0x0007f48b01007387 */ /* 0x000fe20000100800 */
[----:B0-----:R-:W-:Y:S02]  /*4c00*/  IMAD.MOV.U32 R212, RZ, RZ, R41 ;  /* 0x000000ffffd47224 */ /* 0x001fe400078e0029 */
[----:B-1----:R-:W-:Y:S01]  /*4c10*/  IMAD.MOV.U32 R213, RZ, RZ, R42 ;  /* 0x000000ffffd57224 */ /* 0x002fe200078e002a */
[----:B------:R-:W-:Y:S01]  /*4c20*/  STL [R1+0x7f0], R140 ;  /* 0x0007f08c01007387 */ /* 0x000fe20000100800 */
[----:B--2---:R-:W-:Y:S02]  /*4c30*/  IMAD.MOV.U32 R214, RZ, RZ, R43 ;  /* 0x000000ffffd67224 */ /* 0x004fe400078e002b */
[----:B---3--:R-:W-:Y:S01]  /*4c40*/  IMAD.MOV.U32 R215, RZ, RZ, R44 ;  /* 0x000000ffffd77224 */ /* 0x008fe200078e002c */
[----:B------:R-:W-:Y:S01]  /*4c50*/  STL [R1+0x7ec], R141 ;  /* 0x0007ec8d01007387 */ /* 0x000fe20000100800 */
[----:B------:R-:W-:-:S02]  /*4c60*/  IMAD.MOV.U32 R3, RZ, RZ, R45 ;  /* 0x000000ffff037224 */ /* 0x000fc400078e002d */
[----:B------:R-:W-:Y:S01]  /*4c70*/  IMAD.MOV.U32 R2, RZ, RZ, R46 ;  /* 0x000000ffff027224 */ /* 0x000fe200078e002e */
[----:B------:R-:W-:Y:S01]  /*4c80*/  STL [R1+0x7e8], R142 ;  /* 0x0007e88e01007387 */ /* 0x000fe20000100800 */
[----:B------:R-:W-:Y:S02]  /*4c90*/  IMAD.MOV.U32 R0, RZ, RZ, R47 ;  /* 0x000000ffff007224 */ /* 0x000fe400078e002f */
[----:B------:R-:W-:Y:S01]  /*4ca0*/  IMAD.MOV.U32 R235, RZ, RZ, R48 ;  /* 0x000000ffffeb7224 */ /* 0x000fe200078e0030 */
[----:B------:R-:W-:Y:S01]  /*4cb0*/  STL [R1+0x7e4], R143 ;  /* 0x0007e48f01007387 */ /* 0x000fe20000100800 */
[----:B------:R-:W-:Y:S02]  /*4cc0*/  IMAD.MOV.U32 R234, RZ, RZ, R49 ;  /* 0x000000ffffea7224 */ /* 0x000fe400078e0031 */
[----:B------:R-:W-:Y:S01]  /*4cd0*/  IMAD.MOV.U32 R233, RZ, RZ, R50 ;  /* 0x000000ffffe97224 */ /* 0x000fe200078e0032 */
        /* <DEDUP_REMOVED lines=8> */
[----:B------:R-:W-:Y:S01]  /*4d60*/  WARPGROUP.ARRIVE ;  /* 0x00000000000079c5 */ /* 0x000fe20000000000 */
[----:B------:R0:W-:Y:S04]  /*4d70*/  STL [R1+0x7d4], R147 ;  /* 0x0007d49301007387 */ /* 0x0001e80000100800 */
[----:B------:R1:W-:Y:S01]  /*4d80*/  STL [R1+0x7d0], R148 ;  /* 0x0007d09401007387 */ /* 0x0003e20000100800 */
[----:B------:R-:W-:Y:S01]  /*4d90*/  QGMMA.64x32x32.F32.E4M3.E4M3 R40, gdesc[UR12], RZ, !UPT, gsb0 ;  /* 0x006000000c2879f3 */ /* 0x000fe2000c0008ff */
[----:B------:R-:W-:Y:S01]  /*4da0*/  UMOV UR12, UR16 ;  /* 0x00000010000c7c82 */ /* 0x000fe20008000000 */
[----:B------:R-:W-:Y:S01]  /*4db0*/  UMOV UR13, 0x80000020 ;  /* 0x80000020000d7882 */ /* 0x000fe20000000000 */
[----:B------:R2:W-:Y:S01]  /*4dc0*/  STL [R1+0x7cc], R149 ;  /* 0x0007cc9501007387 */ /* 0x0005e20000100800 */
[----:B------:R-:W-:Y:S01]  /*4dd0*/  UMOV UR24, UR12 ;  /* 0x0000000c00187c82 */ /* 0x000fe20008000000 */
[----:B------:R-:W-:Y:S01]  /*4de0*/  UMOV UR25, UR13 ;  /* 0x0000000d00197c82 */ /* 0x000fe20008000000 */
[----:B------:R-:W-:Y:S01]  /*4df0*/  UMOV UR28, UR12 ;  /* 0x0000000c001c7c82 */ /* 0x000fe20008000000 */
[----:B------:R3:W-:Y:S01]  /*4e00*/  STL [R1+0x7c8], R150 ;  /* 0x0007c89601007387 */ /* 0x0007e20000100800 */
[----:B------:R-:W-:Y:S01]  /*4e10*/  UMOV UR29, UR13 ;  /* 0x0000000d001d7c82 */ /* 0x000fe20008000000 */
[----:B------:R-:W-:Y:S01]  /*4e20*/  UMOV UR16, UR12 ;  /* 0x0000000c00107c82 */ /* 0x000fe20008000000 */
[----:B------:R-:W-:Y:S01]  /*4e30*/  UMOV UR17, UR13 ;  /* 0x0000000d00117c82 */ /* 0x000fe20008000000 */
[----:B------:R4:W-:Y:S01]  /*4e40*/  STL [R1+0x7c4], R151 ;  /* 0x0007c49701007387 */ /* 0x0009e20000100800 */
[----:B------:R-:W-:Y:S01]  /*4e50*/  UMOV UR20, UR12 ;  /* 0x0000000c00147c82 */ /* 0x000fe20008000000 */
[----:B------:R-:W-:-:S02]  /*4e60*/  UMOV UR21, UR13 ;  /* 0x0000000d00157c82 */ /* 0x000fc40008000000 */
[----:B------:R4:W-:Y:S04]  /*4e70*/  STL [R1+0x814], R83 ;  /* 0x0008145301007387 */ /* 0x0009e80000100800 */
[----:B------:R4:W-:Y:S04]  /*4e80*/  STL [R1+0x810], R84 ;  /* 0x0008105401007387 */ /* 0x0009e80000100800 */
[----:B------:R4:W-:Y:S04]  /*4e90*/  STL [R1+0x80c], R85 ;  /* 0x00080c5501007387 */ /* 0x0009e80000100800 */
[----:B------:R4:W-:Y:S04]  /*4ea0*/  STL [R1+0x808], R86 ;  /* 0x0008085601007387 */ /* 0x0009e80000100800 */
[----:B------:R4:W-:Y:S04]  /*4eb0*/  STL [R1+0x804], R87 ;  /* 0x0008045701007387 */ /* 0x0009e80000100800 */
[----:B------:R-:W-:Y:S04]  /*4ec0*/  STL [R1+0x244], RZ ;  /* 0x000244ff01007387 */ /* 0x000fe80000100800 */
[----:B------:R-:W-:Y:S04]  /*4ed0*/  STL [R1+0x240], RZ ;  /* 0x000240ff01007387 */ /* 0x000fe80000100800 */
[----:B------:R-:W-:Y:S04]  /*4ee0*/  STL [R1+0x23c], RZ ;  /* 0x00023cff01007387 */ /* 0x000fe80000100800 */
[----:B------:R-:W-:Y:S04]  /*4ef0*/  STL [R1+0x238], RZ ;  /* 0x000238ff01007387 */ /* 0x000fe80000100800 */
[----:B------:R-:W-:Y:S04]  /*4f00*/  STL [R1+0x234], RZ ;  /* 0x000234ff01007387 */ /* 0x000fe80000100800 */
[----:B------:R-:W-:Y:S01]  /*4f10*/  STL [R1+0x230], RZ ;  /* 0x000230ff01007387 */ /* 0x000fe20000100800 */
[----:B------:R-:W-:-:S02]  /*4f20*/  WARPGROUP.DEPBAR.LE gsb0, 0x0 ;  /* 0x00008000000079c5 */ /* 0x000fc40000010000 */
[----:B0-----:R-:W-:Y:S02]  /*4f30*/  IMAD.MOV.U32 R147, RZ, RZ, R40 ;  /* 0x000000ffff937224 */ /* 0x001fe400078e0028 */
[----:B-1----:R-:W-:Y:S02]  /*4f40*/  IMAD.MOV.U32 R148, RZ, RZ, R41 ;  /* 0x000000ffff947224 */ /* 0x002fe400078e0029 */
[----:B--2---:R-:W-:Y:S02]  /*4f50*/  IMAD.MOV.U32 R149, RZ, RZ, R42 ;  /* 0x000000ffff957224 */ /* 0x004fe400078e002a */
[----:B---3--:R-:W-:Y:S02]  /*4f60*/  IMAD.MOV.U32 R150, RZ, RZ, R43 ;  /* 0x000000ffff967224 */ /* 0x008fe400078e002b */
[----:B----4-:R-:W-:Y:S02]  /*4f70*/  IMAD.MOV.U32 R151, RZ, RZ, R44 ;  /* 0x000000ffff977224 */ /* 0x010fe400078e002c */
[----:B------:R-:W-:-:S02]  /*4f80*/  IMAD.MOV.U32 R200, RZ, RZ, R45 ;  /* 0x000000ffffc87224 */ /* 0x000fc400078e002d */
[----:B------:R-:W-:Y:S02]  /*4f90*/  IMAD.MOV.U32 R201, RZ, RZ, R46 ;  /* 0x000000ffffc97224 */ /* 0x000fe400078e002e */
[----:B------:R-:W-:Y:S02]  /*4fa0*/  IMAD.MOV.U32 R202, RZ, RZ, R47 ;  /* 0x000000ffffca7224 */ /* 0x000fe400078e002f */
[----:B------:R-:W-:Y:S02]  /*4fb0*/  IMAD.MOV.U32 R203, RZ, RZ, R48 ;  /* 0x000000ffffcb7224 */ /* 0x000fe400078e0030 */
[----:B------:R-:W-:Y:S02]  /*4fc0*/  IMAD.MOV.U32 R204, RZ, RZ, R49 ;  /* 0x000000ffffcc7224 */ /* 0x000fe400078e0031 */
[----:B------:R-:W-:Y:S02]  /*4fd0*/  IMAD.MOV.U32 R205, RZ, RZ, R50 ;  /* 0x000000ffffcd7224 */ /* 0x000fe400078e0032 */
[----:B------:R-:W-:-:S02]  /*4fe0*/  IMAD.MOV.U32 R206, RZ, RZ, R51 ;  /* 0x000000ffffce7224 */ /* 0x000fc400078e0033 */
[----:B------:R-:W-:Y:S02]  /*4ff0*/  IMAD.MOV.U32 R207, RZ, RZ, R52 ;  /* 0x000000ffffcf7224 */ /* 0x000fe400078e0034 */
[----:B------:R-:W-:Y:S02]  /*5000*/  IMAD.MOV.U32 R208, RZ, RZ, R53 ;  /* 0x000000ffffd07224 */ /* 0x000fe400078e0035 */
[----:B------:R-:W-:Y:S02]  /*5010*/  IMAD.MOV.U32 R209, RZ, RZ, R54 ;  /* 0x000000ffffd17224 */ /* 0x000fe400078e0036 */
[----:B------:R-:W-:Y:S02]  /*5020*/  IMAD.MOV.U32 R210, RZ, RZ, R55 ;  /* 0x000000ffffd27224 */ /* 0x000fe400078e0037 */
[----:B------:R-:W-:-:S06]  /*5030*/  WARPGROUP.ARRIVE ;  /* 0x00000000000079c5 */ /* 0x000fcc0000000000 */
[----:B------:R-:W-:Y:S03]  /*5040*/  QGMMA.64x32x32.F32.E4M3.E4M3 R40, gdesc[UR12], RZ, !UPT, gsb0 ;  /* 0x006000000c2879f3 */ /* 0x000fe6000c0008ff */
[----:B------:R-:W-:Y:S02]  /*5050*/  WARPGROUP.DEPBAR.LE gsb0, 0x0 ;  /* 0x00008000000079c5 */ /* 0x000fe40000010000 */
        /* <DEDUP_REMOVED lines=16> */
[----:B------:R-:W-:-:S06]  /*5160*/  WARPGROUP.ARRIVE ;  /* 0x00000000000079c5 */ /* 0x000fcc0000000000 */
[----:B------:R-:W-:Y:S01]  /*5170*/  QGMMA.64x32x32.F32.E4M3.E4M3 R40, gdesc[UR24], RZ, !UPT, gsb0 ;  /* 0x00600000182879f3 */ /* 0x000fe2000c0008ff */
[----:B------:R-:W-:Y:S02]  /*5180*/  UIADD3 UR24, UR41, 0x600, URZ ;  /* 0x0000060029187890 */ /* 0x000fe4000fffe03f */
[----:B------:R-:W-:Y:S02]  /*5190*/  WARPGROUP.DEPBAR.LE gsb0, 0x0 ;  /* 0x00008000000079c5 */ /* 0x000fe40000010000 */
[----:B------:R-:W-:Y:S01]  /*51a0*/  WARPGROUP.ARRIVE ;  /* 0x00000000000079c5 */ /* 0x000fe20000000000 */
[----:B------:R-:W-:Y:S04]  /*51b0*/  STL.64 [R1], R40 ;  /* 0x0000002801007387 */ /* 0x000fe80000100a00 */
[----:B------:R-:W-:Y:S01]  /*51c0*/  STL.64 [R1+0x8], R42 ;  /* 0x0000082a01007387 */ /* 0x000fe20000100a00 */
[----:B------:R-:W-:Y:S03]  /*51d0*/  QGMMA.64x32x32.F32.E4M3.E4M3 R168, gdesc[UR28], RZ, !UPT, gsb0 ;  /* 0x006000001ca879f3 */ /* 0x000fe6000c0008ff */
[----:B------:R-:W-:Y:S04]  /*51e0*/  STL.64 [R1+0x10], R44 ;  /* 0x0000102c01007387 */ /* 0x000fe80000100a00 */
[----:B------:R-:W-:Y:S04]  /*51f0*/  STL.64 [R1+0x18], R46 ;  /* 0x0000182e01007387 */ /* 0x000fe80000100a00 */
[----:B------:R-:W-:Y:S04]  /*5200*/  STL.64 [R1+0x20], R48 ;  /* 0x0000203001007387 */ /* 0x000fe80000100a00 */
[----:B------:R-:W-:Y:S04]  /*5210*/  STL.64 [R1+0x28], R50 ;  /* 0x0000283201007387 */ /* 0x000fe80000100a00 */
[----:B------:R-:W-:Y:S04]  /*5220*/  STL.64 [R1+0x30], R52 ;  /* 0x0000303401007387 */ /* 0x000fe80000100a00 */
[----:B------:R-:W-:Y:S01]  /*5230*/  STL.64 [R1+0x38], R54 ;  /* 0x0000383601007387 */ /* 0x000fe20000100a00 */
[----:B------:R-:W-:-:S02]  /*5240*/  WARPGROUP.DEPBAR.LE gsb0, 0x0 ;  /* 0x00008000000079c5 */ /* 0x000fc40000010000 */
[----:B------:R-:W-:Y:S01]  /*5250*/  WARPGROUP.ARRIVE ;  /* 0x00000000000079c5 */ /* 0x000fe20000000000 */
[----:B------:R0:W-:Y:S04]  /*5260*/  STL.64 [R1+0x6f0], R182 ;  /* 0x0006f0b601007387 */ /* 0x0001e80000100a00 */
[----:B------:R1:W-:Y:S01]  /*5270*/  STL.64 [R1+0x6e8], R180 ;  /* 0x0006e8b401007387 */ /* 0x0003e20000100a00 */
[----:B------:R-:W-:Y:S03]  /*5280*/  QGMMA.64x32x32.F32.E4M3.E4M3 R104, gdesc[UR16], RZ, !UPT, gsb0 ;  /* 0x00600000106879f3 */ /* 0x000fe6000c0008ff */
[----:B------:R2:W-:Y:S04]  /*5290*/  STL.64 [R1+0x6e0], R178 ;  /* 0x0006e0b201007387 */ /* 0x0005e80000100a00 */
[----:B------:R3:W-:Y:S01]  /*52a0*/  STL.64 [R1+0x6d8], R176 ;  /* 0x0006d8b001007387 */ /* 0x0007e20000100a00 */
[----:B0-----:R-:W-:-:S02]  /*52b0*/  IMAD.MOV.U32 R182, RZ, RZ, R26 ;  /* 0x000000ffffb67224 */ /* 0x001fc400078e001a */
[----:B------:R-:W-:Y:S01]  /*52c0*/  IMAD.MOV.U32 R183, RZ, RZ, R25 ;  /* 0x000000ffffb77224 */ /* 0x000fe200078e0019 */
[----:B------:R0:W-:Y:S01]  /*52d0*/  STL.64 [R1+0x6d0], R174 ;  /* 0x0006d0ae01007387 */ /* 0x0001e20000100a00 */
[----:B-1----:R-:W-:Y:S02]  /*52e0*/  IMAD.MOV.U32 R180, RZ, RZ, R28 ;  /* 0x000000ffffb47224 */ /* 0x002fe400078e001c */
[----:B------:R-:W-:Y:S01]  /*52f0*/  IMAD.MOV.U32 R181, RZ, RZ, R27 ;  /* 0x000000ffffb57224 */ /* 0x000fe200078e001b */
[----:B------:R1:W-:Y:S01]  /*5300*/  STL.64 [R1+0x6c8], R172 ;  /* 0x0006c8ac01007387 */ /* 0x0003e20000100a00 */
[----:B--2---:R-:W-:Y:S02]  /*5310*/  IMAD.MOV.U32 R178, RZ, RZ, R30 ;  /* 0x000000ffffb27224 */ /* 0x004fe400078e001e */
[----:B------:R-:W-:Y:S01]  /*5320*/  IMAD.MOV.U32 R179, RZ, RZ, R29 ;  /* 0x000000ffffb37224 */ /* 0x000fe200078e001d */
[----:B------:R2:W-:Y:S01]  /*5330*/  STL.64 [R1+0x6c0], R170 ;  /* 0x0006c0aa01007387 */ /* 0x0005e20000100a00 */
[----:B---3--:R-:W-:-:S02]  /*5340*/  IMAD.MOV.U32 R176, RZ, RZ, R32 ;  /* 0x000000ffffb07224 */ /* 0x008fc400078e0020 */
[----:B------:R-:W-:Y:S01]  /*5350*/  IMAD.MOV.U32 R177, RZ, RZ, R31 ;  /* 0x000000ffffb17224 */ /* 0x000fe200078e001f */
[----:B------:R3:W-:Y:S01]  /*5360*/  STL.64 [R1+0x6b8], R168 ;  /* 0x0006b8a801007387 */ /* 0x0007e20000100a00 */
[----:B0-----:R-:W-:Y:S02]  /*5370*/  IMAD.MOV.U32 R174, RZ, RZ, R34 ;  /* 0x000000ffffae7224 */ /* 0x001fe400078e0022 */
[----:B------:R-:W-:Y:S01]  /*5380*/  IMAD.MOV.U32 R175, RZ, RZ, R33 ;  /* 0x000000ffffaf7224 */ /* 0x000fe200078e0021 */
[----:B------:R-:W-:Y:S01]  /*5390*/  STL [R1+0x22c], RZ ;  /* 0x00022cff01007387 */ /* 0x000fe20000100800 */
[----:B-1----:R-:W-:Y:S02]  /*53a0*/  IMAD.MOV.U32 R172, RZ, RZ, R36 ;  /* 0x000000ffffac7224 */ /* 0x002fe400078e0024 */
[----:B------:R-:W-:Y:S02]  /*53b0*/  IMAD.MOV.U32 R173, RZ, RZ, R35 ;  /* 0x000000ffffad7224 */ /* 0x000fe400078e0023 */
[----:B--2---:R-:W-:-:S02]  /*53c0*/  IMAD.MOV.U32 R171, RZ, RZ, R37 ;  /* 0x000000ffffab7224 */ /* 0x004fc400078e0025 */
[----:B------:R-:W-:Y:S02]  /*53d0*/  IMAD.MOV.U32 R170, RZ, RZ, R24 ;  /* 0x000000ffffaa7224 */ /* 0x000fe400078e0018 */
[----:B---3--:R-:W-:Y:S02]  /*53e0*/  IMAD.MOV.U32 R168, RZ, RZ, R8 ;  /* 0x000000ffffa87224 */ /* 0x008fe400078e0008 */
[----:B------:R-:W-:Y:S01]  /*53f0*/  IMAD.MOV.U32 R169, RZ, RZ, R7 ;  /* 0x000000ffffa97224 */ /* 0x000fe200078e0007 */
[----:B------:R-:W-:Y:S02]  /*5400*/  WARPGROUP.DEPBAR.LE gsb0, 0x0 ;  /* 0x00008000000079c5 */ /* 0x000fe40000010000 */
[----:B------:R-:W-:Y:S01]  /*5410*/  WARPGROUP.ARRIVE ;  /* 0x00000000000079c5 */ /* 0x000fe20000000000 */
[----:B------:R-:W-:Y:S04]  /*5420*/  STL.64 [R1+0x730], R118 ;  /* 0x0007307601007387 */ /* 0x000fe80000100a00 */
[----:B------:R0:W-:Y:S01]  /*5430*/  STL.64 [R1+0x728], R116 ;  /* 0x0007287401007387 */ /* 0x0001e20000100a00 */
[----:B------:R-:W-:Y:S01]  /*5440*/  QGMMA.64x32x32.F32.E4M3.E4M3 R40, gdesc[UR20], RZ, !UPT, gsb0 ;  /* 0x00600000142879f3 */ /* 0x000fe2000c0008ff */
[----:B------:R-:W-:Y:S01]  /*5450*/  UMOV UR20, UR24 ;  /* 0x0000001800147c82 */ /* 0x000fe20008000000 */
[----:B------:R-:W-:Y:S01]  /*5460*/  UMOV UR21, 0x80000020 ;  /* 0x8000002000157882 */ /* 0x000fe20000000000 */
[----:B------:R-:W-:Y:S01]  /*5470*/  UMOV UR16, UR20 ;  /* 0x0000001400107c82 */ /* 0x000fe20008000000 */
[----:B------:R-:W-:Y:S01]  /*5480*/  UMOV UR17, UR21 ;  /* 0x0000001500117c82 */ /* 0x000fe20008000000 */
[----:B------:R-:W-:Y:S01]  /*5490*/  UMOV UR28, UR20 ;  /* 0x00000014001c7c82 */ /* 0x000fe20008000000 */
[----:B------:R-:W-:Y:S01]  /*54a0*/  UMOV UR29, UR21 ;  /* 0x00000015001d7c82 */ /* 0x000fe20008000000 */
[----:B------:R-:W-:Y:S01]  /*54b0*/  UMOV UR24, UR20 ;  /* 0x0000001400187c82 */ /* 0x000fe20008000000 */
[----:B------:R-:W-:Y:S01]  /*54c0*/  UMOV UR25, UR21 ;  /* 0x0000001500197c82 */ /* 0x000fe20008000000 */
[----:B------:R1:W-:Y:S01]  /*54d0*/  STL.64 [R1+0x720], R114 ;  /* 0x0007207201007387 */ /* 0x0003e20000100a00 */
[----:B------:R-:W-:Y:S01]  /*54e0*/  UMOV UR12, UR20 ;  /* 0x00000014000c7c82 */ /* 0x000fe20008000000 */
[----:B------:R-:W-:Y:S01]  /*54f0*/  UMOV UR13, UR21 ;  /* 0x00000015000d7c82 */ /* 0x000fe20008000000 */
[----:B0-----:R-:W-:Y:S01]  /*5500*/  IMAD.MOV.U32 R116, RZ, RZ, R12 ;  /* 0x000000ffff747224 */ /* 0x001fe200078e000c */
[----:B------:R0:W-:Y:S01]  /*5510*/  STL.64 [R1+0x718], R112 ;  /* 0x0007187001007387 */ /* 0x0001e20000100a00 */
[----:B------:R-:W-:-:S02]  /*5520*/  IMAD.MOV.U32 R117, RZ, RZ, R11 ;  /* 0x000000ffff757224 */ /* 0x000fc400078e000b */
[----:B------:R-:W-:Y:S01]  /*5530*/  IMAD.MOV.U32 R118, RZ, RZ, R10 ;  /* 0x000000ffff767224 */ /* 0x000fe200078e000a */
[----:B------:R2:W-:Y:S01]  /*5540*/  STL.64 [R1+0x710], R110 ;  /* 0x0007106e01007387 */ /* 0x0005e20000100a00 */
[----:B------:R-:W-:-:S03]  /*5550*/  IMAD.MOV.U32 R119, RZ, RZ, R9 ;  /* 0x000000ffff777224 */ /* 0x000fc600078e0009 */
[----:B------:R3:W-:Y:S01]  /*5560*/  STL.64 [R1+0x708], R108 ;  /* 0x0007086c01007387 */ /* 0x0007e20000100a00 */
[----:B-1----:R-:W-:Y:S02]  /*5570*/  IMAD.MOV.U32 R114, RZ, RZ, R14 ;  /* 0x000000ffff727224 */ /* 0x002fe400078e000e */
[----:B------:R-:W-:Y:S01]  /*5580*/  IMAD.MOV.U32 R115, RZ, RZ, R13 ;  /* 0x000000ffff737224 */ /* 0x000fe200078e000d */
[----:B------:R1:W-:Y:S01]  /*5590*/  STL.64 [R1+0x700], R106 ;  /* 0x0007006a01007387 */ /* 0x0003e20000100a00 */
[----:B0-----:R-:W-:Y:S02]  /*55a0*/  IMAD.MOV.U32 R112, RZ, RZ, R16 ;  /* 0x000000ffff707224 */ /* 0x001fe400078e0010 */
[----:B------:R-:W-:Y:S01]  /*55b0*/  IMAD.MOV.U32 R113, RZ, RZ, R15 ;  /* 0x000000ffff717224 */ /* 0x000fe200078e000f */
[----:B------:R-:W-:Y:S01]  /*55c0*/  STL.64 [R1+0x6f8], R104 ;  /* 0x0006f86801007387 */ /* 0x000fe20000100a00 */
[----:B--2---:R-:W-:Y:S02]  /*55d0*/  IMAD.MOV.U32 R110, RZ, RZ, R18 ;  /* 0x000000ffff6e7224 */ /* 0x004fe400078e0012 */
[----:B------:R-:W-:Y:S01]  /*55e0*/  IMAD.MOV.U32 R111, RZ, RZ, R17 ;  /* 0x000000ffff6f7224 */ /* 0x000fe200078e0011 */
[----:B------:R-:W-:Y:S01]  /*55f0*/  STL [R1+0x228], RZ ;  /* 0x000228ff01007387 */ /* 0x000fe20000100800 */
[----:B---3--:R-:W-:-:S02]  /*5600*/  IMAD.MOV.U32 R108, RZ, RZ, R20 ;  /* 0x000000ffff6c7224 */ /* 0x008fc400078e0014 */
[----:B------:R-:W-:Y:S02]  /*5610*/  IMAD.MOV.U32 R109, RZ, RZ, R19 ;  /* 0x000000ffff6d7224 */ /* 0x000fe400078e0013 */
[----:B-1----:R-:W-:Y:S02]  /*5620*/  IMAD.MOV.U32 R106, RZ, RZ, R22 ;  /* 0x000000ffff6a7224 */ /* 0x002fe400078e0016 */
[----:B------:R-:W-:Y:S01]  /*5630*/  IMAD.MOV.U32 R107, RZ, RZ, R21 ;  /* 0x000000ffff6b7224 */ /* 0x000fe200078e0015 */
[----:B------:R-:W-:Y:S02]  /*5640*/  WARPGROUP.DEPBAR.LE gsb0, 0x0 ;  /* 0x00008000000079c5 */ /* 0x000fe40000010000 */
[----:B------:R-:W-:Y:S01]  /*5650*/  WARPGROUP.ARRIVE ;  /* 0x00000000000079c5 */ /* 0x000fe20000000000 */
[----:B------:R-:W-:Y:S04]  /*5660*/  STL.64 [R1+0x770], R54 ;  /* 0x0007703601007387 */ /* 0x000fe80000100a00 */
[----:B------:R-:W-:Y:S01]  /*5670*/  STL.64 [R1+0x768], R52 ;  /* 0x0007683401007387 */ /* 0x000fe20000100a00 */
[----:B------:R-:W-:Y:S03]  /*5680*/  QGMMA.64x32x32.F32.E4M3.E4M3 R24, gdesc[UR20], RZ, !UPT, gsb0 ;  /* 0x00600000141879f3 */ /* 0x000fe6000c0008ff */
[----:B------:R-:W-:Y:S04]  /*5690*/  STL.64 [R1+0x760], R50 ;  /* 0x0007603201007387 */ /* 0x000fe80000100a00 */
[----:B------:R-:W-:Y:S04]  /*56a0*/  STL.64 [R1+0x758], R48 ;  /* 0x0007583001007387 */ /* 0x000fe80000100a00 */
[----:B------:R-:W-:Y:S04]  /*56b0*/  STL.64 [R1+0x750], R46 ;  /* 0x0007502e01007387 */ /* 0x000fe80000100a00 */
[----:B------:R-:W-:Y:S04]  /*56c0*/  STL.64 [R1+0x748], R44 ;  /* 0x0007482c01007387 */ /* 0x000fe80000100a00 */
[----:B------:R-:W-:Y:S04]  /*56d0*/  STL.64 [R1+0x740], R42 ;  /* 0x0007402a01007387 */ /* 0x000fe80000100a00 */
[----:B------:R0:W-:Y:S04]  /*56e0*/  STL.64 [R1+0x738], R40 ;  /* 0x0007382801007387 */ /* 0x0001e80000100a00 */
[----:B------:R-:W-:Y:S04]  /*56f0*/  STL [R1+0x224], RZ ;  /* 0x000224ff01007387 */ /* 0x000fe80000100800 */
[----:B------:R-:W-:Y:S04]  /*5700*/  STL [R1+0x220], RZ ;  /* 0x000220ff01007387 */ /* 0x000fe80000100800 */
[----:B------:R-:W-:Y:S01]  /*5710*/  STL [R1+0x21c], RZ ;  /* 0x00021cff01007387 */ /* 0x000fe20000100800 */
[----:B------:R-:W-:-:S02]  /*5720*/  WARPGROUP.DEPBAR.LE gsb0, 0x0 ;  /* 0x00008000000079c5 */ /* 0x000fc40000010000 */
[----:B------:R-:W-:-:S06]  /*5730*/  WARPGROUP.ARRIVE ;  /* 0x00000000000079c5 */ /* 0x000fcc0000000000 */
[----:B------:R-:W-:Y:S01]  /*5740*/  QGMMA.64x32x32.F32.E4M3.E4M3 R88, gdesc[UR16], RZ, !UPT, gsb0 ;  /* 0x00600000105879f3 */ /* 0x000fe2000c0008ff */
[----:B------:R-:W-:Y:S02]  /*5750*/  UIADD3 UR16, UR41, 0x2, URZ ;  /* 0x0000000229107890 */ /* 0x000fe4000fffe03f */
[----:B------:R-:W-:Y:S01]  /*5760*/  UIADD3 UR18, UR42, 0x2, URZ ;  /* 0x000000022a127890 */ /* 0x000fe2000fffe03f */
[----:B------:R-:W-:Y:S02]  /*5770*/  WARPGROUP.DEPBAR.LE gsb0, 0x0 ;  /* 0x00008000000079c5 */ /* 0x000fe40000010000 */
[----:B------:R-:W-:-:S06]  /*5780*/  WARPGROUP.ARRIVE ;  /* 0x00000000000079c5 */ /* 0x000fcc0000000000 */
[----:B------:R-:W-:Y:S03]  /*5790*/  QGMMA.64x32x32.F32.E4M3.E4M3 R152, gdesc[UR28], RZ, !UPT, gsb0 ;  /* 0x006000001c9879f3 */ /* 0x000fe6000c0008ff */
[----:B------:R-:W-:Y:S02]  /*57a0*/  WARPGROUP.DEPBAR.LE gsb0, 0x0 ;  /* 0x00008000000079c5 */ /* 0x000fe40000010000 */
[----:B------:R-:W-:-:S06]  /*57b0*/  WARPGROUP.ARRIVE ;  /* 0x00000000000079c5 */ /* 0x000fcc0000000000 */
[----:B------:R-:W-:Y:S03]  /*57c0*/  QGMMA.64x32x32.F32.E4M3.E4M3 R216, gdesc[UR24], RZ, !UPT, gsb0 ;  /* 0x0060000018d879f3 */ /* 0x000fe6000c0008ff */
[----:B------:R-:W-:Y:S02]  /*57d0*/  WARPGROUP.DEPBAR.LE gsb0, 0x0 ;  /* 0x00008000000079c5 */ /* 0x000fe40000010000 */
[----:B0-----:R-:W-:-:S06]  /*57e0*/  WARPGROUP.ARRIVE ;  /* 0x00000000000079c5 */ /* 0x001fcc0000000000 */
[----:B------:R-:W-:Y:S03]  /*57f0*/  QGMMA.64x32x32.F32.E4M3.E4M3 R40, gdesc[UR12], RZ, !UPT, gsb0 ;  /* 0x006000000c2879f3 */ /* 0x000fe6000c0008ff */
[----:B------:R-:W-:Y:S02]  /*5800*/  WARPGROUP.DEPBAR.LE gsb0, 0x0 ;  /* 0x00008000000079c5 */ /* 0x000fe40000010000 */
[----:B------:R-:W-:Y:S02]  /*5810*/  IMAD.MOV.U32 R8, RZ, RZ, R54 ;  /* 0x000000ffff087224 */ /* 0x000fe400078e0036 */
[----:B------:R-:W-:Y:S02]  /*5820*/  IMAD.MOV.U32 R7, RZ, RZ, R55 ;  /* 0x000000ffff077224 */ /* 0x000fe400078e0037 */
[----:B------:R-:W-:Y:S02]  /*5830*/  IMAD.MOV.U32 R54, RZ, RZ, R168 ;  /* 0x000000ffff367224 */ /* 0x000fe400078e00a8 */
[----:B------:R-:W-:Y:S01]  /*5840*/  IMAD.MOV.U32 R55, RZ, RZ, R169 ;  /* 0x000000ffff377224 */ /* 0x000fe200078e00a9 */
[----:B------:R-:W2:Y:S01]  /*5850*/  LDL.LU R168, [R1+0xb8] ;  /* 0x0000b80001a87983 */ /* 0x000ea20000300800 */
[----:B------:R-:W-:-:S02]  /*5860*/  IMAD.MOV.U32 R22, RZ, RZ, R40 ;  /* 0x000000ffff167224 */ /* 0x000fc400078e0028 */
[----:B------:R-:W-:Y:S01]  /*5870*/  IMAD.MOV.U32 R21, RZ, RZ, R41 ;  /* 0x000000ffff157224 */ /* 0x000fe200078e0029 */
[----:B------:R-:W3:Y:S01]  /*5880*/  LDL.LU R169, [R1+0xbc] ;  /* 0x0000bc0001a97983 */ /* 0x000ee20000300800 */
        /* <DEDUP_REMOVED lines=25> */
[----:B------:R-:W-:Y:S01]  /*5a20*/  IMAD.MOV.U32 R53, RZ, RZ, R119 ;  /* 0x000000ffff357224 */ /* 0x000fe200078e0077 */
[----:B------:R-:W-:Y:S01]  /*5a30*/  UMOV UR17, 0x80000020 ;  /* 0x8000002000117882 */ /* 0x000fe20000000000 */
[----:B------:R-:W-:Y:S01]  /*5a40*/  UMOV UR19, 0x80000020 ;  /* 0x8000002000137882 */ /* 0x000fe20000000000 */
[----:B------:R-:W-:Y:S02]  /*5a50*/  IMAD.MOV.U32 R106, RZ, RZ, R170 ;  /* 0x000000ffff6a7224 */ /* 0x000fe400078e00aa */
[----:B------:R-:W-:Y:S01]  /*5a60*/  IMAD.MOV.U32 R107, RZ, RZ, R171 ;  /* 0x000000ffff6b7224 */ /* 0x000fe200078e00ab */
[----:B------:R-:W-:Y:S01]  /*5a70*/  WARPGROUP.ARRIVE ;  /* 0x00000000000079c5 */ /* 0x000fe20000000000 */
[----:B------:R-:W-:-:S02]  /*5a80*/  IMAD.MOV.U32 R108, RZ, RZ, R172 ;  /* 0x000000ffff6c7224 */ /* 0x000fc400078e00ac */
[----:B------:R-:W-:Y:S02]  /*5a90*/  IMAD.MOV.U32 R109, RZ, RZ, R173 ;  /* 0x000000ffff6d7224 */ /* 0x000fe400078e00ad */
[----:B------:R-:W-:Y:S01]  /*5aa0*/  IMAD.MOV.U32 R110, RZ, RZ, R174 ;  /* 0x000000ffff6e7224 */ /* 0x000fe200078e00ae */
[----:B------:R-:W-:Y:S01]  /*5ab0*/  QGMMA.64x32x32.F32.E4M3.E4M3 R40, gdesc[UR16], R40, gsb0 ;  /* 0x00600000102879f3 */ /* 0x000fe20008000828 */
[----:B------:R-:W-:Y:S02]  /*5ac0*/  IMAD.MOV.U32 R170, RZ, RZ, R83 ;  /* 0x000000ffffaa7224 */ /* 0x000fe400078e0053 */
[----:B------:R-:W4:Y:S01]  /*5ad0*/  LDL.LU R83, [R1+0x814] ;  /* 0x0008140001537983 */ /* 0x000f220000300800 */
[----:B------:R-:W-:Y:S02]  /*5ae0*/  IMAD.MOV.U32 R171, RZ, RZ, R84 ;  /* 0x000000ffffab7224 */ /* 0x000fe400078e0054 */
[----:B------:R-:W-:Y:S01]  /*5af0*/  IMAD.MOV.U32 R172, RZ, RZ, R85 ;  /* 0x000000ffffac7224 */ /* 0x000fe200078e0055 */
[----:B------:R-:W4:Y:S01]  /*5b00*/  LDL.LU R84, [R1+0x810] ;  /* 0x0008100001547983 */ /* 0x000f220000300800 */
[----:B------:R-:W-:-:S02]  /*5b10*/  IMAD.MOV.U32 R173, RZ, RZ, R86 ;  /* 0x000000ffffad7224 */ /* 0x000fc400078e0056 */
[----:B------:R-:W-:Y:S01]  /*5b20*/  IMAD.MOV.U32 R111, RZ, RZ, R175 ;  /* 0x000000ffff6f7224 */ /* 0x000fe200078e00af */
[----:B------:R-:W4:Y:S01]  /*5b30*/  LDL.LU R85, [R1+0x80c] ;  /* 0x00080c0001557983 */ /* 0x000f220000300800 */
[----:B------:R-:W-:Y:S02]  /*5b40*/  IMAD.MOV.U32 R174, RZ, RZ, R87 ;  /* 0x000000ffffae7224 */ /* 0x000fe400078e0057 */
[----:B------:R-:W-:Y:S01]  /*5b50*/  IMAD.MOV.U32 R112, RZ, RZ, R176 ;  /* 0x000000ffff707224 */ /* 0x000fe200078e00b0 */
        /* <DEDUP_REMOVED lines=24> */
[----:B------:R-:W4:Y:S04]  /*5ce0*/  LDL.LU R142, [R1+0x7e8] ;  /* 0x0007e800018e7983 */ /* 0x000f280000300800 */
[----:B------:R-:W4:Y:S04]  /*5cf0*/  LDL.LU R143, [R1+0x7e4] ;  /* 0x0007e400018f7983 */ /* 0x000f280000300800 */
[----:B------:R-:W4:Y:S01]  /*5d00*/  LDL.LU R144, [R1+0x7e0] ;  /* 0x0007e00001907983 */ /* 0x000f220000300800 */
[----:B------:R-:W-:-:S03]  /*5d10*/  WARPGROUP.DEPBAR.LE gsb0, 0x0 ;  /* 0x00008000000079c5 */ /* 0x000fc60000010000 */
[----:B------:R0:W-:Y:S04]  /*5d20*/  STL.64 [R1+0x180], R40 ;  /* 0x0001802801007387 */ /* 0x0001e80000100a00 */
[----:B------:R1:W-:Y:S04]  /*5d30*/  STL.64 [R1+0x188], R42 ;  /* 0x0001882a01007387 */ /* 0x0003e80000100a00 */
[----:B------:R1:W-:Y:S04]  /*5d40*/  STL.64 [R1+0x190], R44 ;  /* 0x0001902c01007387 */ /* 0x0003e80000100a00 */
[----:B------:R1:W-:Y:S04]  /*5d50*/  STL.64 [R1+0x198], R46 ;  /* 0x0001982e01007387 */ /* 0x0003e80000100a00 */
[----:B------:R1:W-:Y:S01]  /*5d60*/  STL.64 [R1+0x1a0], R48 ;  /* 0x0001a03001007387 */ /* 0x0003e20000100a00 */
[----:B0-----:R-:W-:-:S03]  /*5d70*/  IMAD.MOV.U32 R40, RZ, RZ, R106 ;  /* 0x000000ffff287224 */ /* 0x001fc600078e006a */
[----:B------:R0:W-:Y:S01]  /*5d80*/  STL.64 [R1+0x1a8], R50 ;  /* 0x0001a83201007387 */ /* 0x0001e20000100a00 */
[----:B------:R-:W-:-:S03]  /*5d90*/  IMAD.MOV.U32 R41, RZ, RZ, R107 ;  /* 0x000000ffff297224 */ /* 0x000fc600078e006b */
[----:B------:R0:W-:Y:S01]  /*5da0*/  STL.64 [R1+0x1b0], R52 ;  /* 0x0001b03401007387 */ /* 0x0001e20000100a00 */
[----:B-1----:R-:W-:Y:S02]  /*5db0*/  IMAD.MOV.U32 R42, RZ, RZ, R108 ;  /* 0x000000ffff2a7224 */ /* 0x002fe400078e006c */
[----:B------:R-:W-:Y:S01]  /*5dc0*/  IMAD.MOV.U32 R43, RZ, RZ, R109 ;  /* 0x000000ffff2b7224 */ /* 0x000fe200078e006d */
[----:B------:R2:W-:Y:S01]  /*5dd0*/  STL.64 [R1+0x1b8], R54 ;  /* 0x0001b83601007387 */ /* 0x0005e20000100a00 */
[----:B------:R-:W-:Y:S02]  /*5de0*/  IMAD.MOV.U32 R44, RZ, RZ, R110 ;  /* 0x000000ffff2c7224 */ /* 0x000fe400078e006e */
[----:B------:R-:W-:Y:S02]  /*5df0*/  IMAD.MOV.U32 R45, RZ, RZ, R111 ;  /* 0x000000ffff2d7224 */ /* 0x000fe400078e006f */
[----:B------:R-:W-:Y:S02]  /*5e00*/  IMAD.MOV.U32 R46, RZ, RZ, R112 ;  /* 0x000000ffff2e7224 */ /* 0x000fe400078e0070 */
[----:B------:R-:W-:-:S02]  /*5e10*/  IMAD.MOV.U32 R47, RZ, RZ, R113 ;  /* 0x000000ffff2f7224 */ /* 0x000fc400078e0071 */
[----:B------:R-:W-:Y:S02]  /*5e20*/  IMAD.MOV.U32 R48, RZ, RZ, R114 ;  /* 0x000000ffff307224 */ /* 0x000fe400078e0072 */
[----:B------:R-:W-:Y:S02]  /*5e30*/  IMAD.MOV.U32 R49, RZ, RZ, R115 ;  /* 0x000000ffff317224 */ /* 0x000fe400078e0073 */
[----:B0-----:R-:W-:Y:S02]  /*5e40*/  IMAD.MOV.U32 R50, RZ, RZ, R116 ;  /* 0x000000ffff327224 */ /* 0x001fe400078e0074 */
[----:B------:R-:W-:Y:S02]  /*5e50*/  IMAD.MOV.U32 R51, RZ, RZ, R117 ;  /* 0x000000ffff337224 */ /* 0x000fe400078e0075 */
[----:B------:R-:W-:Y:S02]  /*5e60*/  IMAD.MOV.U32 R52, RZ, RZ, R118 ;  /* 0x000000ffff347224 */ /* 0x000fe400078e0076 */
[----:B------:R-:W-:Y:S01]  /*5e70*/  IMAD.MOV.U32 R53, RZ, RZ, R119 ;  /* 0x000000ffff357224 */ /* 0x000fe200078e0077 */
[----:B------:R-:W-:Y:S01]  /*5e80*/  UIADD3 UR26, UR42, 0x82, URZ ;  /* 0x000000822a1a7890 */ /* 0x000fe2000fffe03f */
[----:B------:R-:W-:Y:S01]  /*5e90*/  UMOV UR24, UR16 ;  /* 0x0000001000187c82 */ /* 0x000fe20008000000 */
[----:B------:R-:W-:Y:S01]  /*5ea0*/  UMOV UR25, UR17 ;  /* 0x0000001100197c82 */ /* 0x000fe20008000000 */
[----:B------:R-:W-:Y:S01]  /*5eb0*/  UMOV UR27, 0x80000020 ;  /* 0x80000020001b7882 */ /* 0x000fe20000000000 */
        /* <DEDUP_REMOVED lines=22> */
[----:B--2---:R-:W-:Y:S02]  /*6020*/  IMAD.MOV.U32 R54, RZ, RZ, R168 ;  /* 0x000000ffff367224 */ /* 0x004fe400078e00a8 */
[----:B---3--:R-:W-:-:S06]  /*6030*/  IMAD.MOV.U32 R55, RZ, RZ, R169 ;  /* 0x000000ffff377224 */ /* 0x008fcc00078e00a9 */
[----:B------:R-:W-:-:S06]  /*6040*/  WARPGROUP.ARRIVE ;  /* 0x00000000000079c5 */ /* 0x000fcc0000000000 */
[----:B------:R-:W-:Y:S01]  /*6050*/  QGMMA.64x32x32.F32.E4M3.E4M3 R40, gdesc[UR24], R40, gsb0 ;  /* 0x00600000182879f3 */ /* 0x000fe20008000828 */
        /* <DEDUP_REMOVED lines=15> */
[----:B------:R-:W4:Y:S01]  /*6150*/  LDL.LU R145, [R1+0x7dc] ;  /* 0x0007dc0001917983 */ /* 0x000f220000300800 */
[----:B------:R-:W-:-:S03]  /*6160*/  IMAD.MOV.U32 R183, RZ, RZ, R146 ;  /* 0x000000ffffb77224 */ /* 0x000fc600078e0092 */
[----:B------:R-:W4:Y:S04]  /*6170*/  LDL.LU R146, [R1+0x7d8] ;  /* 0x0007d80001927983 */ /* 0x000f280000300800 */
[----:B------:R-:W4:Y:S04]  /*6180*/  LDL.LU R147, [R1+0x7d4] ;  /* 0x0007d40001937983 */ /* 0x000f280000300800 */
[----:B------:R-:W4:Y:S04]  /*6190*/  LDL.LU R148, [R1+0x7d0] ;  /* 0x0007d00001947983 */ /* 0x000f280000300800 */
[----:B------:R-:W4:Y:S04]  /*61a0*/  LDL.LU R149, [R1+0x7cc] ;  /* 0x0007cc0001957983 */ /* 0x000f280000300800 */
[----:B------:R-:W4:Y:S04]  /*61b0*/  LDL.LU R150, [R1+0x7c8] ;  /* 0x0007c80001967983 */ /* 0x000f280000300800 */
[----:B------:R-:W4:Y:S04]  /*61c0*/  LDL.LU R151, [R1+0x7c4] ;  /* 0x0007c40001977983 */ /* 0x000f280000300800 */
[----:B------:R-:W2:Y:S04]  /*61d0*/  LDL.LU R200, [R1+0x7c0] ;  /* 0x0007c00001c87983 */ /* 0x000ea80000300800 */
[----:B------:R-:W2:Y:S04]  /*61e0*/  LDL.LU R201, [R1+0x7bc] ;  /* 0x0007bc0001c97983 */ /* 0x000ea80000300800 */
[----:B------:R-:W2:Y:S04]  /*61f0*/  LDL.LU R202, [R1+0x7b8] ;  /* 0x0007b80001ca7983 */ /* 0x000ea80000300800 */
[----:B------:R-:W2:Y:S04]  /*6200*/  LDL.LU R203, [R1+0x7b4] ;  /* 0x0007b40001cb7983 */ /* 0x000ea80000300800 */
[----:B------:R-:W2:Y:S04]  /*6210*/  LDL.LU R204, [R1+0x7b0] ;  /* 0x0007b00001cc7983 */ /* 0x000ea80000300800 */
[----:B------:R-:W2:Y:S01]  /*6220*/  LDL.LU R205, [R1+0x7ac] ;  /* 0x0007ac0001cd7983 */ /* 0x000ea20000300800 */
[----:B------:R-:W-:-:S03]  /*6230*/  WARPGROUP.DEPBAR.LE gsb0, 0x0 ;  /* 0x00008000000079c5 */ /* 0x000fc60000010000 */
[----:B------:R-:W2:Y:S04]  /*6240*/  LDL.LU R206, [R1+0x7a8] ;  /* 0x0007a80001ce7983 */ /* 0x000ea80000300800 */
[----:B------:R-:W2:Y:S04]  /*6250*/  LDL.LU R207, [R1+0x7a4] ;  /* 0x0007a40001cf7983 */ /* 0x000ea80000300800 */
[----:B------:R-:W2:Y:S04]  /*6260*/  LDL.LU R208, [R1+0x7a0] ;  /* 0x0007a00001d07983 */ /* 0x000ea80000300800 */
[----:B------:R0:W-:Y:S01]  /*6270*/  STL.64 [R1+0x80], R40 ;  /* 0x0000802801007387 */ /* 0x0001e20000100a00 */
[----:B------:R-:W-:-:S03]  /*6280*/  IMAD.MOV.U32 R112, RZ, RZ, R114 ;  /* 0x000000ffff707224 */ /* 0x000fc600078e0072 */
        /* <DEDUP_REMOVED lines=9> */
[----:B------:R-:W-:Y:S02]  /*6320*/  IMAD.MOV.U32 R117, RZ, RZ, R119 ;  /* 0x000000ffff757224 */ /* 0x000fe400078e0077 */
[----:B------:R-:W-:Y:S01]  /*6330*/  IMAD.MOV.U32 R118, RZ, RZ, R209 ;  /* 0x000000ffff767224 */ /* 0x000fe200078e00d1 */
[----:B------:R4:W-:Y:S01]  /*6340*/  STL.64 [R1+0xb0], R52 ;  /* 0x0000b03401007387 */ /* 0x0009e20000100a00 */
[----:B------:R-:W-:-:S03]  /*6350*/  IMAD.MOV.U32 R119, RZ, RZ, R210 ;  /* 0x000000ffff777224 */ /* 0x000fc600078e00d2 */
[----:B------:R4:W-:Y:S01]  /*6360*/  STL.64 [R1+0xb8], R54 ;  /* 0x0000b83601007387 */ /* 0x0009e20000100a00 */
[----:B0-----:R-:W-:-:S03]  /*6370*/  IMAD.MOV.U32 R40, RZ, RZ, R211 ;  /* 0x000000ffff287224 */ /* 0x001fc600078e00d3 */
[----:B------:R-:W2:Y:S01]  /*6380*/  LDL.LU R209, [R1+0x79c] ;  /* 0x00079c0001d17983 */ /* 0x000ea20000300800 */
[----:B------:R-:W-:-:S03]  /*6390*/  IMAD.MOV.U32 R41, RZ, RZ, R212 ;  /* 0x000000ffff297224 */ /* 0x000fc600078e00d4 */
[----:B------:R-:W2:Y:S01]  /*63a0*/  LDL.LU R210, [R1+0x798] ;  /* 0x0007980001d27983 */ /* 0x000ea20000300800 */
[----:B-1----:R-:W-:-:S03]  /*63b0*/  IMAD.MOV.U32 R42, RZ, RZ, R213 ;  /* 0x000000ffff2a7224 */ /* 0x002fc600078e00d5 */
[----:B------:R-:W2:Y:S01]  /*63c0*/  LDL.LU R211, [R1+0x794] ;  /* 0x0007940001d37983 */ /* 0x000ea20000300800 */
[----:B------:R-:W-:-:S03]  /*63d0*/  IMAD.MOV.U32 R43, RZ, RZ, R214 ;  /* 0x000000ffff2b7224 */ /* 0x000fc600078e00d6 */
[----:B------:R-:W2:Y:S01]  /*63e0*/  LDL.LU R212, [R1+0x790] ;  /* 0x0007900001d47983 */ /* 0x000ea20000300800 */
[----:B---3--:R-:W-:-:S03]  /*63f0*/  IMAD.MOV.U32 R44, RZ, RZ, R215 ;  /* 0x000000ffff2c7224 */ /* 0x008fc600078e00d7 */
[----:B------:R-:W2:Y:S04]  /*6400*/  LDL.LU R213, [R1+0x78c] ;  /* 0x00078c0001d57983 */ /* 0x000ea80000300800 */
[----:B------:R-:W2:Y:S04]  /*6410*/  LDL.LU R214, [R1+0x788] ;  /* 0x0007880001d67983 */ /* 0x000ea80000300800 */
[----:B------:R-:W2:Y:S01]  /*6420*/  LDL.LU R215, [R1+0x784] ;  /* 0x0007840001d77983 */ /* 0x000ea20000300800 */
[----:B------:R-:W-:Y:S01]  /*6430*/  UIADD3 UR30, UR42, 0x102, URZ ;  /* 0x000001022a1e7890 */ /* 0x000fe2000fffe03f */
[----:B------:R-:W-:Y:S01]  /*6440*/  UMOV UR28, UR16 ;  /* 0x00000010001c7c82 */ /* 0x000fe20008000000 */
[----:B------:R-:W-:Y:S01]  /*6450*/  UMOV UR29, UR17 ;  /* 0x00000011001d7c82 */ /* 0x000fe20008000000 */
[----:B------:R-:W-:Y:S01]  /*6460*/  UMOV UR31, 0x80000020 ;  /* 0x80000020001f7882 */ /* 0x000fe20000000000 */
        /* <DEDUP_REMOVED lines=8> */
[----:B--2---:R-:W-:-:S06]  /*64f0*/  WARPGROUP.ARRIVE ;  /* 0x00000000000079c5 */ /* 0x004fcc0000000000 */
[----:B------:R-:W-:Y:S03]  /*6500*/  QGMMA.64x32x32.F32.E4M3.E4M3 R200, gdesc[UR28], R200, gsb0 ;  /* 0x006000001cc879f3 */ /* 0x000fe600080008c8 */
[----:B------:R-:W-:Y:S02]  /*6510*/  WARPGROUP.DEPBAR.LE gsb0, 0x0 ;  /* 0x00008000000079c5 */ /* 0x000fe40000010000 */
[----:B----4-:R-:W-:-:S06]  /*6520*/  WARPGROUP.ARRIVE ;  /* 0x00000000000079c5 */ /* 0x010fcc0000000000 */
[----:B------:R-:W-:Y:S03]  /*6530*/  QGMMA.64x32x32.F32.E4M3.E4M3 R136, gdesc[UR12], R136, gsb0 ;  /* 0x006000000c8879f3 */ /* 0x000fe60008000888 */
[----:B------:R-:W-:Y:S02]  /*6540*/  WARPGROUP.DEPBAR.LE gsb0, 0x0 ;  /* 0x00008000000079c5 */ /* 0x000fe40000010000 */
[----:B------:R-:W-:-:S06]  /*6550*/  WARPGROUP.ARRIVE ;  /* 0x00000000000079c5 */ /* 0x000fcc0000000000 */
[----:B------:R-:W-:Y:S01]  /*6560*/  QGMMA.64x32x32.F32.E4M3.E4M3 R72, gdesc[UR20], R72, gsb0 ;  /* 0x00600000144879f3 */ /* 0x000fe20008000848 */
[----:B------:R-:W-:Y:S01]  /*6570*/  UIADD3 UR12, UR41, 0x202, URZ ;  /* 0x00000202290c7890 */ /* 0x000fe2000fffe03f */
[----:B------:R-:W-:-:S06]  /*6580*/  UMOV UR21, 0x80000020 ;  /* 0x8000002000157882 */ /* 0x000fcc0000000000 */
[----:B------:R-:W-:Y:S01]  /*6590*/  UMOV UR20, UR12 ;  /* 0x0000000c00147c82 */ /* 0x000fe20008000000 */
[----:B------:R-:W-:Y:S02]  /*65a0*/  WARPGROUP.DEPBAR.LE gsb0, 0x0 ;  /* 0x00008000000079c5 */ /* 0x000fe40000010000 */
[----:B------:R-:W-:-:S06]  /*65b0*/  WARPGROUP.ARRIVE ;  /* 0x00000000000079c5 */ /* 0x000fcc0000000000 */
[----:B------:R-:W-:Y:S01]  /*65c0*/  QGMMA.64x32x32.F32.E4M3.E4M3 R56, gdesc[UR20], R56, gsb0 ;  /* 0x00600000143879f3 */ /* 0x000fe20008000838 */
[----:B------:R-:W-:Y:S01]  /*65d0*/  UMOV UR12, UR20 ;  /* 0x00000014000c7c82 */ /* 0x000fe20008000000 */
        /* <DEDUP_REMOVED lines=19> */
[----:B------:R-:W-:Y:S01]  /*6710*/  IMAD.MOV.U32 R55, RZ, RZ, R4 ;  /* 0x000000ffff377224 */ /* 0x000fe200078e0004 */
[----:B------:R-:W-:Y:S01]  /*6720*/  UMOV UR24, UR20 ;  /* 0x0000001400187c82 */ /* 0x000fe20008000000 */
[----:B------:R-:W-:Y:S01]  /*6730*/  UMOV UR25, UR21 ;  /* 0x0000001500197c82 */ /* 0x000fe20008000000 */
[----:B------:R-:W-:Y:S01]  /*6740*/  UMOV UR16, UR20 ;  /* 0x0000001400107c82 */ /* 0x000fe20008000000 */
[----:B------:R-:W-:Y:S01]  /*6750*/  UMOV UR17, UR21 ;  /* 0x0000001500117c82 */ /* 0x000fe20008000000 */
[----:B------:R0:W5:Y:S01]  /*6760*/  LDL.LU R3, [R1+0x780] ;  /* 0x0007800001037983 */ /* 0x0001620000300800 */
[----:B------:R-:W-:-:S03]  /*6770*/  UIADD3 UR12, UR41, 0x402, URZ ;  /* 0x00000402290c7890 */ /* 0x000fc6000fffe03f */
[----:B------:R0:W5:Y:S04]  /*6780*/  LDL.LU R2, [R1+0x77c] ;  /* 0x00077c0001027983 */ /* 0x0001680000300800 */
[----:B------:R0:W5:Y:S01]  /*6790*/  LDL.LU R0, [R1+0x778] ;  /* 0x0007780001007983 */ /* 0x0001620000300800 */
[----:B------:R-:W-:Y:S02]  /*67a0*/  WARPGROUP.DEPBAR.LE gsb0, 0x0 ;  /* 0x00008000000079c5 */ /* 0x000fe40000010000 */
[----:B------:R-:W-:-:S06]  /*67b0*/  WARPGROUP.ARRIVE ;  /* 0x00000000000079c5 */ /* 0x000fcc0000000000 */
[----:B------:R-:W-:Y:S03]  /*67c0*/  QGMMA.64x32x32.F32.E4M3.E4M3 R40, gdesc[UR24], R40, gsb0 ;  /* 0x00600000182879f3 */ /* 0x000fe60008000828 */
[----:B------:R-:W-:Y:S02]  /*67d0*/  WARPGROUP.DEPBAR.LE gsb0, 0x0 ;  /* 0x00008000000079c5 */ /* 0x000fe40000010000 */
[----:B------:R-:W-:-:S06]  /*67e0*/  WARPGROUP.ARRIVE ;  /* 0x00000000000079c5 */ /* 0x000fcc0000000000 */
[----:B------:R-:W-:Y:S01]  /*67f0*/  QGMMA.64x32x32.F32.E4M3.E4M3 R104, gdesc[UR16], R104, gsb0 ;  /* 0x00600000106879f3 */ /* 0x000fe20008000868 */
[----:B------:R-:W-:Y:S04]  /*6800*/  STL.64 [R1+0x6b0], R214 ;  /* 0x0006b0d601007387 */ /* 0x000fe80000100a00 */
[----:B------:R-:W-:Y:S01]  /*6810*/  STL.64 [R1+0x6a8], R212 ;  /* 0x0006a8d401007387 */ /* 0x000fe20000100a00 */
[----:B------:R-:W-:-:S03]  /*6820*/  UMOV UR16, UR12 ;  /* 0x0000000c00107c82 */ /* 0x000fc60008000000 */
[----:B------:R-:W-:Y:S01]  /*6830*/  STL.64 [R1+0x6a0], R210 ;  /* 0x0006a0d201007387 */ /* 0x000fe20000100a00 */
[----:B------:R-:W-:-:S03]  /*6840*/  UMOV UR17, 0x80000020 ;  /* 0x8000002000117882 */ /* 0x000fc60000000000 */
[----:B------:R-:W-:Y:S04]  /*6850*/  STL.64 [R1+0x698], R208 ;  /* 0x000698d001007387 */ /* 0x000fe80000100a00 */
[----:B------:R-:W-:Y:S04]  /*6860*/  STL.64 [R1+0x690], R206 ;  /* 0x000690ce01007387 */ /* 0x000fe80000100a00 */
[----:B------:R-:W-:Y:S04]  /*6870*/  STL.64 [R1+0x688], R204 ;  /* 0x000688cc01007387 */ /* 0x000fe80000100a00 */
[----:B------:R-:W-:Y:S04]  /*6880*/  STL.64 [R1+0x680], R202 ;  /* 0x000680ca01007387 */ /* 0x000fe80000100a00 */
[----:B------:R1:W-:Y:S04]  /*6890*/  STL.64 [R1+0x678], R200 ;  /* 0x000678c801007387 */ /* 0x0003e80000100a00 */
[----:B-1----:R-:W2:Y:S04]  /*68a0*/  LDL.LU.64 R200, [R1] ;  /* 0x0000000001c87983 */ /* 0x002ea80000300a00 */
[----:B------:R-:W2:Y:S04]  /*68b0*/  LDL.LU.64 R202, [R1+0x8] ;  /* 0x0000080001ca7983 */ /* 0x000ea80000300a00 */
[----:B------:R-:W2:Y:S04]  /*68c0*/  LDL.LU.64 R204, [R1+0x10] ;  /* 0x0000100001cc7983 */ /* 0x000ea80000300a00 */
[----:B------:R-:W2:Y:S04]  /*68d0*/  LDL.LU.64 R206, [R1+0x18] ;  /* 0x0000180001ce7983 */ /* 0x000ea80000300a00 */
[----:B------:R-:W2:Y:S01]  /*68e0*/  LDL.LU.64 R208, [R1+0x20] ;  /* 0x0000200001d07983 */ /* 0x000ea20000300a00 */
[----:B------:R-:W-:-:S02]  /*68f0*/  WARPGROUP.DEPBAR.LE gsb0, 0x0 ;  /* 0x00008000000079c5 */ /* 0x000fc40000010000 */
[----:B------:R-:W-:Y:S01]  /*6900*/  WARPGROUP.ARRIVE ;  /* 0x00000000000079c5 */ /* 0x000fe20000000000 */
[----:B------:R-:W2:Y:S04]  /*6910*/  LDL.LU.64 R210, [R1+0x28] ;  /* 0x0000280001d27983 */ /* 0x000ea80000300a00 */
[----:B------:R-:W2:Y:S01]  /*6920*/  LDL.LU.64 R212, [R1+0x30] ;  /* 0x0000300001d47983 */ /* 0x000ea20000300a00 */
[----:B------:R-:W-:Y:S03]  /*6930*/  QGMMA.64x32x32.F32.E4M3.E4M3 R168, gdesc[UR16], R168, gsb0 ;  /* 0x0060000010a879f3 */ /* 0x000fe600080008a8 */
[----:B------:R-:W2:Y:S04]  /*6940*/  LDL.LU.64 R214, [R1+0x38] ;  /* 0x0000380001d67983 */ /* 0x000ea80000300a00 */
[----:B------:R-:W-:Y:S04]  /*6950*/  STL [R1+0x218], RZ ;  /* 0x000218ff01007387 */ /* 0x000fe80000100800 */
[----:B------:R-:W-:Y:S04]  /*6960*/  STL [R1+0x214], RZ ;  /* 0x000214ff01007387 */ /* 0x000fe80000100800 */
[----:B------:R-:W-:Y:S04]  /*6970*/  STL [R1+0x210], RZ ;  /* 0x000210ff01007387 */ /* 0x000fe80000100800 */
[----:B------:R-:W-:Y:S04]  /*6980*/  STL.64 [R1+0x40], R40 ;  /* 0x0000402801007387 */ /* 0x000fe80000100a00 */
[----:B------:R-:W-:Y:S04]  /*6990*/  STL.64 [R1+0x48], R42 ;  /* 0x0000482a01007387 */ /* 0x000fe80000100a00 */
[----:B------:R-:W-:Y:S04]  /*69a0*/  STL.64 [R1+0x50], R44 ;  /* 0x0000502c01007387 */ /* 0x000fe80000100a00 */
[----:B------:R-:W-:Y:S04]  /*69b0*/  STL.64 [R1+0x58], R46 ;  /* 0x0000582e01007387 */ /* 0x000fe80000100a00 */
[----:B------:R-:W-:Y:S04]  /*69c0*/  STL.64 [R1+0x60], R48 ;  /* 0x0000603001007387 */ /* 0x000fe80000100a00 */
[----:B------:R-:W-:Y:S04]  /*69d0*/  STL.64 [R1+0x68], R50 ;  /* 0x0000683201007387 */ /* 0x000fe80000100a00 */
[----:B------:R-:W-:Y:S04]  /*69e0*/  STL.64 [R1+0x70], R52 ;  /* 0x0000703401007387 */ /* 0x000fe80000100a00 */
[----:B------:R1:W-:Y:S04]  /*69f0*/  STL.64 [R1+0x78], R54 ;  /* 0x0000783601007387 */ /* 0x0003e80000100a00 */
[----:B-1----:R-:W3:Y:S04]  /*6a00*/  LDL.LU.64 R54, [R1+0x770] ;  /* 0x0007700001367983 */ /* 0x002ee80000300a00 */
[----:B------:R-:W3:Y:S04]  /*6a10*/  LDL.LU.64 R52, [R1+0x768] ;  /* 0x0007680001347983 */ /* 0x000ee80000300a00 */
[----:B------:R-:W3:Y:S04]  /*6a20*/  LDL.LU.64 R50, [R1+0x760] ;  /* 0x0007600001327983 */ /* 0x000ee80000300a00 */
[----:B------:R-:W3:Y:S04]  /*6a30*/  LDL.LU.64 R48, [R1+0x758] ;  /* 0x0007580001307983 */ /* 0x000ee80000300a00 */
[----:B------:R-:W3:Y:S04]  /*6a40*/  LDL.LU.64 R46, [R1+0x750] ;  /* 0x00075000012e7983 */ /* 0x000ee80000300a00 */
[----:B------:R-:W3:Y:S04]  /*6a50*/  LDL.LU.64 R44, [R1+0x748] ;  /* 0x00074800012c7983 */ /* 0x000ee80000300a00 */
[----:B------:R-:W3:Y:S04]  /*6a60*/  LDL.LU.64 R42, [R1+0x740] ;  /* 0x00074000012a7983 */ /* 0x000ee80000300a00 */
[----:B------:R-:W3:Y:S04]  /*6a70*/  LDL.LU.64 R40, [R1+0x738] ;  /* 0x0007380001287983 */ /* 0x000ee80000300a00 */
        /* <DEDUP_REMOVED lines=8> */
[----:B------:R1:W-:Y:S01]  /*6b00*/  STL.64 [R1+0x178], R118 ;  /* 0x0001787601007387 */ /* 0x0003e20000100a00 */
[----:B------:R-:W-:-:S03]  /*6b10*/  WARPGROUP.DEPBAR.LE gsb0, 0x0 ;  /* 0x00008000000079c5 */ /* 0x000fc60000010000 */
[----:B-1----:R-:W4:Y:S04]  /*6b20*/  LDL.LU.64 R118, [R1+0x730] ;  /* 0x0007300001767983 */ /* 0x002f280000300a00 */
[----:B------:R-:W4:Y:S04]  /*6b30*/  LDL.LU.64 R116, [R1+0x728] ;  /* 0x0007280001747983 */ /* 0x000f280000300a00 */
[----:B------:R-:W4:Y:S04]  /*6b40*/  LDL.LU.64 R114, [R1+0x720] ;  /* 0x0007200001727983 */ /* 0x000f280000300a00 */
[----:B------:R-:W4:Y:S04]  /*6b50*/  LDL.LU.64 R112, [R1+0x718] ;  /* 0x0007180001707983 */ /* 0x000f280000300a00 */
[----:B------:R-:W4:Y:S04]  /*6b60*/  LDL.LU.64 R110, [R1+0x710] ;  /* 0x00071000016e7983 */ /* 0x000f280000300a00 */
[----:B------:R-:W4:Y:S04]  /*6b70*/  LDL.LU.64 R108, [R1+0x708] ;  /* 0x00070800016c7983 */ /* 0x000f280000300a00 */
[----:B------:R-:W4:Y:S04]  /*6b80*/  LDL.LU.64 R106, [R1+0x700] ;  /* 0x00070000016a7983 */ /* 0x000f280000300a00 */
[----:B------:R-:W4:Y:S04]  /*6b90*/  LDL.LU.64 R104, [R1+0x6f8] ;  /* 0x0006f80001687983 */ /* 0x000f280000300a00 */
        /* <DEDUP_REMOVED lines=16> */
[----:B------:R-:W3:Y:S01]  /*6ca0*/  LDL.LU.64 R168, [R1+0x6b8] ;  /* 0x0006b80001a87983 */ /* 0x000ee20000300a00 */
[----:B------:R-:W-:Y:S01]  /*6cb0*/  UMOV UR24, UR16 ;  /* 0x0000001000187c82 */ /* 0x000fe20008000000 */
[----:B------:R-:W-:Y:S01]  /*6cc0*/  UMOV UR25, UR17 ;  /* 0x0000001100197c82 */ /* 0x000fe20008000000 */
[----:B--2---:R-:W-:-:S06]  /*6cd0*/  WARPGROUP.ARRIVE ;  /* 0x00000000000079c5 */ /* 0x004fcc0000000000 */
[----:B------:R-:W-:Y:S01]  /*6ce0*/  QGMMA.64x32x32.F32.E4M3.E4M3 R200, gdesc[UR24], R200, gsb0 ;  /* 0x0060000018c879f3 */ /* 0x000fe200080008c8 */
[----:B------:R-:W-:Y:S01]  /*6cf0*/  UMOV UR28, UR16 ;  /* 0x00000010001c7c82 */ /* 0x000fe20008000000 */
[----:B------:R-:W-:Y:S01]  /*6d00*/  UMOV UR29, UR17 ;  /* 0x00000011001d7c82 */ /* 0x000fe20008000000 */
[----:B------:R-:W-:Y:S02]  /*6d10*/  WARPGROUP.DEPBAR.LE gsb0, 0x0 ;  /* 0x00008000000079c5 */ /* 0x000fe40000010000 */
[----:B------:R-:W-:Y:S01]  /*6d20*/  UMOV UR12, UR16 ;  /* 0x00000010000c7c82 */ /* 0x000fe20008000000 */
[----:B------:R-:W-:Y:S01]  /*6d30*/  UMOV UR13, UR17 ;  /* 0x00000011000d7c82 */ /* 0x000fe20008000000 */
[----:B------:R-:W-:Y:S01]  /*6d40*/  UMOV UR20, UR16 ;  /* 0x0000001000147c82 */ /* 0x000fe20008000000 */
[----:B------:R-:W-:Y:S01]  /*6d50*/  UMOV UR21, UR17 ;  /* 0x0000001100157c82 */ /* 0x000fe20008000000 */
[----:B---3--:R-:W-:-:S06]  /*6d60*/  WARPGROUP.ARRIVE ;  /* 0x00000000000079c5 */ /* 0x008fcc0000000000 */
[----:B------:R-:W-:Y:S03]  /*6d70*/  QGMMA.64x32x32.F32.E4M3.E4M3 R168, gdesc[UR28], R168, gsb0 ;  /* 0x006000001ca879f3 */ /* 0x000fe600080008a8 */
[----:B------:R-:W-:Y:S02]  /*6d80*/  WARPGROUP.DEPBAR.LE gsb0, 0x0 ;  /* 0x00008000000079c5 */ /* 0x000fe40000010000 */
[----:B----4-:R-:W-:-:S06]  /*6d90*/  WARPGROUP.ARRIVE ;  /* 0x00000000000079c5 */ /* 0x010fcc0000000000 */
[----:B------:R-:W-:Y:S01]  /*6da0*/  QGMMA.64x32x32.F32.E4M3.E4M3 R104, gdesc[UR12], R104, gsb0 ;  /* 0x006000000c6879f3 */ /* 0x000fe20008000868 */
[----:B------:R-:W-:Y:S01]  /*6db0*/  UIADD3 UR41, UR41, 0x602, URZ ;  /* 0x0000060229297890 */ /* 0x000fe2000fffe03f */
[----:B------:R-:W-:Y:S01]  /*6dc0*/  ULDC UR12, c[0x0][0x50c] ;  /* 0x00014300000c7ab9 */ /* 0x000fe20000000800 */
[----:B------:R-:W-:Y:S02]  /*6dd0*/  WARPGROUP.DEPBAR.LE gsb0, 0x0 ;  /* 0x00008000000079c5 */ /* 0x000fe40000010000 */
[----:B------:R-:W-:-:S06]  /*6de0*/  WARPGROUP.ARRIVE ;  /* 0x00000000000079c5 */ /* 0x000fcc0000000000 */
[----:B------:R-:W-:Y:S01]  /*6df0*/  QGMMA.64x32x32.F32.E4M3.E4M3 R40, gdesc[UR20], R40, gsb0 ;  /* 0x00600000142879f3 */ /* 0x000fe20008000828 */
[----:B------:R-:W-:Y:S01]  /*6e00*/  UMOV UR20, UR41 ;  /* 0x0000002900147c82 */ /* 0x000fe20008000000 */
[----:B------:R-:W-:Y:S01]  /*6e10*/  UMOV UR21, 0x80000020 ;  /* 0x8000002000157882 */ /* 0x000fe20000000000 */
[----:B------:R-:W-:Y:S02]  /*6e20*/  WARPGROUP.DEPBAR.LE gsb0, 0x0 ;  /* 0x00008000000079c5 */ /* 0x000fe40000010000 */
[----:B------:R-:W-:-:S06]  /*6e30*/  WARPGROUP.ARRIVE ;  /* 0x00000000000079c5 */ /* 0x000fcc0000000000 */
[----:B------:R-:W-:Y:S01]  /*6e40*/  QGMMA.64x32x32.F32.E4M3.E4M3 R24, gdesc[UR20], R24, gsb0 ;  /* 0x00600000141879f3 */ /* 0x000fe20008000818 */
[----:B------:R-:W-:Y:S01]  /*6e50*/  UISETP.NE.AND UP0, UPT, UR12, 0x2, UPT ;  /* 0x000000020c00788c */ /* 0x000fe2000bf05270 */
[----:B------:R-:W-:Y:S02]  /*6e60*/  UMOV UR13, UR21 ;  /* 0x00000015000d7c82 */ /* 0x000fe40008000000 */
        /* <DEDUP_REMOVED lines=11> */
[----:B------:R-:W-:Y:S01]  /*6f20*/  STL [R1+0x204], RZ ;  /* 0x000204ff01007387 */ /* 0x000fe20000100800 */
[----:B------:R-:W-:Y:S02]  /*6f30*/  WARPGROUP.DEPBAR.LE gsb0, 0x0 ;  /* 0x00008000000079c5 */ /* 0x000fe40000010000 */
[----:B------:R-:W-:-:S06]  /*6f40*/  WARPGROUP.ARRIVE ;  /* 0x00000000000079c5 */ /* 0x000fcc0000000000 */
[----:B------:R-:W-:Y:S01]  /*6f50*/  QGMMA.64x32x32.F32.E4M3.E4M3 R216, gdesc[UR24], R216, gsb0 ;  /* 0x0060000018d879f3 */ /* 0x000fe200080008d8 */
[----:B------:R1:W-:Y:S04]  /*6f60*/  STL.64 [R1], R200 ;  /* 0x000000c801007387 */ /* 0x0003e80000100a00 */
[----:B------:R2:W-:Y:S04]  /*6f70*/  STL.64 [R1+0x8], R202 ;  /* 0x000008ca01007387 */ /* 0x0005e80000100a00 */
[----:B------:R3:W-:Y:S04]  /*6f80*/  STL.64 [R1+0x10], R204 ;  /* 0x000010cc01007387 */ /* 0x0007e80000100a00 */
[----:B------:R4:W-:Y:S01]  /*6f90*/  STL.64 [R1+0x18], R206 ;  /* 0x000018ce01007387 */ /* 0x0009e20000100a00 */
[----:B------:R-:W-:-:S03]  /*6fa0*/  IMAD.MOV.U32 R6, RZ, RZ, R213 ;  /* 0x000000ffff067224 */ /* 0x000fc600078e00d5 */
[----:B------:R0:W-:Y:S01]  /*6fb0*/  STL.64 [R1+0x20], R208 ;  /* 0x000020d001007387 */ /* 0x0001e20000100a00 */
[----:B------:R-:W-:-:S03]  /*6fc0*/  IMAD.MOV.U32 R5, RZ, RZ, R214 ;  /* 0x000000ffff057224 */ /* 0x000fc600078e00d6 */
[----:B------:R0:W-:Y:S01]  /*6fd0*/  STL.64 [R1+0x28], R210 ;  /* 0x000028d201007387 */ /* 0x0001e20000100a00 */
[----:B------:R-:W-:-:S03]  /*6fe0*/  IMAD.MOV.U32 R4, RZ, RZ, R215 ;  /* 0x000000ffff047224 */ /* 0x000fc600078e00d7 */
[----:B------:R0:W-:Y:S01]  /*6ff0*/  STL.64 [R1+0x30], R212 ;  /* 0x000030d401007387 */ /* 0x0001e20000100a00 */
[----:B-1----:R-:W-:Y:S02]  /*7000*/  IMAD.MOV.U32 R200, RZ, RZ, R22 ;  /* 0x000000ffffc87224 */ /* 0x002fe400078e0016 */
[----:B------:R-:W-:Y:S01]  /*7010*/  IMAD.MOV.U32 R201, RZ, RZ, R21 ;  /* 0x000000ffffc97224 */ /* 0x000fe200078e0015 */
[----:B------:R1:W-:Y:S01]  /*7020*/  STL.64 [R1+0x38], R214 ;  /* 0x000038d601007387 */ /* 0x0003e20000100a00 */
[----:B--2---:R-:W-:Y:S02]  /*7030*/  IMAD.MOV.U32 R202, RZ, RZ, R20 ;  /* 0x000000ffffca7224 */ /* 0x004fe400078e0014 */
[----:B------:R-:W-:Y:S02]  /*7040*/  IMAD.MOV.U32 R203, RZ, RZ, R19 ;  /* 0x000000ffffcb7224 */ /* 0x000fe400078e0013 */
[----:B---3--:R-:W-:Y:S02]  /*7050*/  IMAD.MOV.U32 R204, RZ, RZ, R18 ;  /* 0x000000ffffcc7224 */ /* 0x008fe400078e0012 */
[----:B------:R-:W-:-:S02]  /*7060*/  IMAD.MOV.U32 R205, RZ, RZ, R17 ;  /* 0x000000ffffcd7224 */ /* 0x000fc400078e0011 */
[----:B----4-:R-:W-:Y:S02]  /*7070*/  IMAD.MOV.U32 R206, RZ, RZ, R16 ;  /* 0x000000ffffce7224 */ /* 0x010fe400078e0010 */
[----:B------:R-:W-:Y:S02]  /*7080*/  IMAD.MOV.U32 R207, RZ, RZ, R15 ;  /* 0x000000ffffcf7224 */ /* 0x000fe400078e000f */
[----:B0-----:R-:W-:Y:S02]  /*7090*/  IMAD.MOV.U32 R208, RZ, RZ, R14 ;  /* 0x000000ffffd07224 */ /* 0x001fe400078e000e */
[----:B------:R-:W-:Y:S02]  /*70a0*/  IMAD.MOV.U32 R209, RZ, RZ, R13 ;  /* 0x000000ffffd17224 */ /* 0x000fe400078e000d */
[----:B------:R-:W-:Y:S02]  /*70b0*/  IMAD.MOV.U32 R210, RZ, RZ, R12 ;  /* 0x000000ffffd27224 */ /* 0x000fe400078e000c */
[----:B------:R-:W-:-:S02]  /*70c0*/  IMAD.MOV.U32 R211, RZ, RZ, R11 ;  /* 0x000000ffffd37224 */ /* 0x000fc400078e000b */
[----:B------:R-:W-:Y:S02]  /*70d0*/  IMAD.MOV.U32 R212, RZ, RZ, R10 ;  /* 0x000000ffffd47224 */ /* 0x000fe400078e000a */
[----:B------:R-:W-:Y:S02]  /*70e0*/  IMAD.MOV.U32 R213, RZ, RZ, R9 ;  /* 0x000000ffffd57224 */ /* 0x000fe400078e0009 */
[----:B-1----:R-:W-:Y:S02]  /*70f0*/  IMAD.MOV.U32 R214, RZ, RZ, R8 ;  /* 0x000000ffffd67224 */ /* 0x002fe400078e0008 */
[----:B------:R-:W-:Y:S01]  /*7100*/  IMAD.MOV.U32 R215, RZ, RZ, R7 ;  /* 0x000000ffffd77224 */ /* 0x000fe200078e0007 */
[----:B------:R-:W-:-:S05]  /*7110*/  WARPGROUP.DEPBAR.LE gsb0, 0x0 ;  /* 0x00008000000079c5 */ /* 0x000fca0000010000 */
[----:B------:R-:W-:Y:S01]  /*7120*/  WARPGROUP.ARRIVE ;  /* 0x00000000000079c5 */ /* 0x000fe20000000000 */
[----:B------:R-:W-:Y:S01]  /*7130*/  UMOV UR16, UR20 ;  /* 0x0000001400107c82 */ /* 0x000fe20008000000 */
[----:B------:R-:W-:-:S04]  /*7140*/  UMOV UR17, UR21 ;  /* 0x0000001500117c82 */ /* 0x000fc80008000000 */
[----:B------:R-:W-:Y:S01]  /*7150*/  QGMMA.64x32x32.F32.E4M3.E4M3 R200, gdesc[UR16], R200, gsb0 ;  /* 0x0060000010c879f3 */ /* 0x000fe200080008c8 */
[----:B------:R-:W-:Y:S04]  /*7160*/  STL [R1+0x200], RZ ;  /* 0x000200ff01007387 */ /* 0x000fe80000100800 */
[----:B------:R-:W-:Y:S04]  /*7170*/  STL [R1+0x1fc], RZ ;  /* 0x0001fcff01007387 */ /* 0x000fe80000100800 */
[----:B------:R-:W-:Y:S01]  /*7180*/  STL [R1+0x1f8], RZ ;  /* 0x0001f8ff01007387 */ /* 0x000fe20000100800 */
[----:B------:R-:W-:-:S06]  /*7190*/  USEL UR12, URZ, 0x1, UP0 ;  /* 0x000000013f0c7887 */ /* 0x000fcc0008000000 */
[----:B------:R-:W-:Y:S01]  /*71a0*/  ISETP.NE.AND P0, PT, RZ, UR12, PT ;  /* 0x0000000cff007c0c */ /* 0x000fe2000bf05270 */
[----:B------:R-:W-:Y:S02]  /*71b0*/  WARPGROUP.DEPBAR.LE gsb0, 0x0 ;  /* 0x00008000000079c5 */ /* 0x000fe40000010000 */
        /* <DEDUP_REMOVED lines=8> */
[----:B0-----:R0:W5:Y:S04]  /*7240*/  LDL.LU.64 R214, [R1+0x6b0] ;  /* 0x0006b00001d67983 */ /* 0x0011680000300a00 */
[----:B------:R0:W5:Y:S04]  /*7250*/  LDL.LU.64 R212, [R1+0x6a8] ;  /* 0x0006a80001d47983 */ /* 0x0001680000300a00 */
[----:B------:R0:W5:Y:S04]  /*7260*/  LDL.LU.64 R210, [R1+0x6a0] ;  /* 0x0006a00001d27983 */ /* 0x0001680000300a00 */
[----:B------:R0:W5:Y:S04]  /*7270*/  LDL.LU.64 R208, [R1+0x698] ;  /* 0x0006980001d07983 */ /* 0x0001680000300a00 */
[----:B------:R0:W5:Y:S04]  /*7280*/  LDL.LU.64 R206, [R1+0x690] ;  /* 0x0006900001ce7983 */ /* 0x0001680000300a00 */
[----:B------:R0:W5:Y:S04]  /*7290*/  LDL.LU.64 R204, [R1+0x688] ;  /* 0x0006880001cc7983 */ /* 0x0001680000300a00 */
[----:B------:R0:W5:Y:S04]  /*72a0*/  LDL.LU.64 R202, [R1+0x680] ;  /* 0x0006800001ca7983 */ /* 0x0001680000300a00 */
[----:B------:R0:W5:Y:S04]  /*72b0*/  LDL.LU.64 R200, [R1+0x678] ;  /* 0x0006780001c87983 */ /* 0x0001680000300a00 */
        /* <DEDUP_REMOVED lines=14> */
[----:B------:R-:W-:-:S02]  /*73a0*/  CS2R R236, SRZ ;  /* 0x0000000000ec7805 */ /* 0x000fc4000001ff00 */
[----:B------:R-:W-:Y:S02]  /*73b0*/  CS2R R234, SRZ ;  /* 0x0000000000ea7805 */ /* 0x000fe4000001ff00 */
[----:B------:R-:W-:Y:S02]  /*73c0*/  CS2R R232, SRZ ;  /* 0x0000000000e87805 */ /* 0x000fe4000001ff00 */
[----:B------:R-:W-:Y:S02]  /*73d0*/  CS2R R22, SRZ ;  /* 0x0000000000167805 */ /* 0x000fe4000001ff00 */
[----:B------:R-:W-:Y:S02]  /*73e0*/  CS2R R20, SRZ ;  /* 0x0000000000147805 */ /* 0x000fe4000001ff00 */
[----:B------:R-:W-:Y:S02]  /*73f0*/  CS2R R18, SRZ ;  /* 0x0000000000127805 */ /* 0x000fe4000001ff00 */
[----:B------:R-:W-:-:S02]  /*7400*/  CS2R R16, SRZ ;  /* 0x0000000000107805 */ /* 0x000fc4000001ff00 */
[----:B------:R-:W-:Y:S02]  /*7410*/  CS2R R14, SRZ ;  /* 0x00000000000e7805 */ /* 0x000fe4000001ff00 */
[----:B------:R-:W-:Y:S02]  /*7420*/  CS2R R12, SRZ ;  /* 0x00000000000c7805 */ /* 0x000fe4000001ff00 */
[----:B------:R-:W-:Y:S02]  /*7430*/  CS2R R10, SRZ ;  /* 0x00000000000a7805 */ /* 0x000fe4000001ff00 */
[----:B------:R-:W-:Y:S01]  /*7440*/  CS2R R8, SRZ ;  /* 0x0000000000087805 */ /* 0x000fe2000001ff00 */
[----:B------:R-:W-:Y:S01]  /*7450*/  IMAD.MOV.U32 R7, RZ, RZ, RZ ;  /* 0x000000ffff077224 */ /* 0x000fe200078e00ff */
[----:B0-----:R-:W-:Y:S06]  /*7460*/  @!P0 BRA `(.L_x_18) ;  /* 0x0000003000548947 */ /* 0x001fec0003800000 */
[----:B------:R-:W2:Y:S04]  /*7470*/  LDL R232, [R1+0x144] ;  /* 0x0001440001e87983 */ /* 0x000ea80000100800 */
[----:B------:R-:W3:Y:S04]  /*7480*/  LDL R23, [R1+0x140] ;  /* 0x0001400001177983 */ /* 0x000ee80000100800 */
[----:B------:R-:W4:Y:S04]  /*7490*/  LDL R7, [R1+0x180] ;  /* 0x0001800001077983 */ /* 0x000f280000100800 */
[----:B------:R-:W2:Y:S04]  /*74a0*/  LDL R8, [R1+0x184] ;  /* 0x0001840001087983 */ /* 0x000ea80000100800 */
        /* <DEDUP_REMOVED lines=14> */
[----:B------:R-:W-:Y:S04]  /*7590*/  STL [R1+0x6f0], R44 ;  /* 0x0006f02c01007387 */ /* 0x000fe80000100800 */
        /* <DEDUP_REMOVED lines=23> */
[----:B------:R-:W-:Y:S04]  /*7710*/  STL [R1+0x690], R36 ;  /* 0x0006902401007387 */ /* 0x000fe80000100800 */
[----:B------:R1:W-:Y:S04]  /*7720*/  STL [R1+0x68c], R37 ;  /* 0x00068c2501007387 */ /* 0x0003e80000100800 */
[----:B------:R-:W-:Y:S04]  /*7730*/  STL [R1+0x688], R38 ;  /* 0x0006882601007387 */ /* 0x000fe80000100800 */
[----:B------:R-:W-:Y:S04]  /*7740*/  STL [R1+0x684], R39 ;  /* 0x0006842701007387 */ /* 0x000fe80000100800 */
[----:B-----5:R-:W-:Y:S04]  /*7750*/  STL [R1+0x680], R3 ;  /* 0x0006800301007387 */ /* 0x020fe80000100800 */
[----:B------:R-:W-:Y:S04]  /*7760*/  STL [R1+0x67c], R2 ;  /* 0x00067c0201007387 */ /* 0x000fe80000100800 */
[----:B------:R2:W-:Y:S04]  /*7770*/  STL [R1+0x678], R0 ;  /* 0x0006780001007387 */ /* 0x0005e80000100800 */
[----:B0-----:R-:W2:Y:S04]  /*7780*/  LDL R35, [R1+0x15c] ;  /* 0x00015c0001237983 */ /* 0x001ea80000100800 */
        /* <DEDUP_REMOVED lines=23> */
[----:B-1----:R-:W2:Y:S04]  /*7900*/  LDL R37, [R1+0x154] ;  /* 0x0001540001257983 */ /* 0x002ea80000100800 */
[----:B------:R-:W2:Y:S04]  /*7910*/  LDL R36, [R1+0x158] ;  /* 0x0001580001247983 */ /* 0x000ea80000100800 */
[----:B------:R-:W2:Y:S04]  /*7920*/  LDL R233, [R1+0x148] ;  /* 0x0001480001e97983 */ /* 0x000ea80000100800 */
[----:B------:R-:W2:Y:S04]  /*7930*/  LDL R234, [R1+0x14c] ;  /* 0x00014c0001ea7983 */ /* 0x000ea80000100800 */
[----:B------:R-:W2:Y:S01]  /*7940*/  LDL R235, [R1+0x150] ;  /* 0x0001500001eb7983 */ /* 0x000ea20000100800 */
[----:B------:R-:W-:-:S01]  /*7950*/  FADD R6, RZ, R6 ;  /* 0x00000006ff067221 */ /* 0x000fc20000000000 */
[----:B----4-:R-:W-:Y:S01]  /*7960*/  FADD R7, RZ, R7 ;  /* 0x00000007ff077221 */ /* 0x010fe20000000000 */
[----:B---3--:R-:W-:-:S01]  /*7970*/  FADD R23, RZ, R23 ;  /* 0x00000017ff177221 */ /* 0x008fc20000000000 */
[----:B--2---:R-:W-:Y:S01]  /*7980*/  FADD R8, RZ, R8 ;  /* 0x00000008ff087221 */ /* 0x004fe20000000000 */
[----:B------:R-:W-:-:S01]  /*7990*/  FADD R232, RZ, R232 ;  /* 0x000000e8ffe87221 */ /* 0x000fc20000000000 */
[----:B------:R-:W-:Y:S01]  /*79a0*/  FADD R9, RZ, R9 ;  /* 0x00000009ff097221 */ /* 0x000fe20000000000 */
[----:B------:R-:W-:Y:S01]  /*79b0*/  UMOV UR33, URZ ;  /* 0x0000003f00217c82 */ /* 0x000fe20008000000 */
[----:B------:R-:W-:Y:S01]  /*79c0*/  FADD R10, RZ, R10 ;  /* 0x0000000aff0a7221 */ /* 0x000fe20000000000 */
[----:B------:R-:W-:-:S01]  /*79d0*/  FADD R11, RZ, R11 ;  /* 0x0000000bff0b7221 */ /* 0x000fc20000000000 */
        /* <DEDUP_REMOVED lines=12> */
[----:B------:R-:W-:-:S04]  /*7aa0*/  FADD R2, RZ, R34 ;  /* 0x00000022ff027221 */ /* 0x000fc80000000000 */
[----:B------:R0:W-:Y:S01]  /*7ab0*/  STL [R1+0x1c0], R0 ;  /* 0x0001c00001007387 */ /* 0x0001e20000100800 */
[----:B------:R-:W-:-:S03]  /*7ac0*/  FADD R3, RZ, R33 ;  /* 0x00000021ff037221 */ /* 0x000fc60000000000 */
[----:B------:R1:W-:Y:S01]  /*7ad0*/  STL [R1+0x1c4], R2 ;  /* 0x0001c40201007387 */ /* 0x0003e20000100800 */
[----:B0-----:R-:W-:-:S03]  /*7ae0*/  FADD R0, RZ, R32 ;  /* 0x00000020ff007221 */ /* 0x001fc60000000000 */
[----:B------:R0:W-:Y:S01]  /*7af0*/  STL [R1+0x1c8], R3 ;  /* 0x0001c80301007387 */ /* 0x0001e20000100800 */
[----:B-1----:R-:W-:-:S03]  /*7b00*/  FADD R2, RZ, R31 ;  /* 0x0000001fff027221 */ /* 0x002fc60000000000 */
[----:B------:R1:W-:Y:S01]  /*7b10*/  STL [R1+0x1cc], R0 ;  /* 0x0001cc0001007387 */ /* 0x0003e20000100800 */
[----:B0-----:R-:W-:-:S03]  /*7b20*/  FADD R3, RZ, R30 ;  /* 0x0000001eff037221 */ /* 0x001fc60000000000 */
[----:B------:R0:W-:Y:S01]  /*7b30*/  STL [R1+0x1d0], R2 ;  /* 0x0001d00201007387 */ /* 0x0001e20000100800 */
[----:B-1----:R-:W-:-:S03]  /*7b40*/  FADD R0, RZ, R29 ;  /* 0x0000001dff007221 */ /* 0x002fc60000000000 */
[----:B------:R1:W-:Y:S04]  /*7b50*/  STL [R1+0x1d4], R3 ;  /* 0x0001d40301007387 */ /* 0x0003e80000100800 */
[----:B------:R2:W-:Y:S01]  /*7b60*/  STL [R1+0x1d8], R0 ;  /* 0x0001d80001007387 */ /* 0x0005e20000100800 */
[----:B0-----:R-:W-:-:S01]  /*7b70*/  FADD R2, RZ, R28 ;  /* 0x0000001cff027221 */ /* 0x001fc20000000000 */
[----:B-1----:R-:W-:-:S04]  /*7b80*/  FADD R3, RZ, R27 ;  /* 0x0000001bff037221 */ /* 0x002fc80000000000 */
[----:B------:R0:W-:Y:S01]  /*7b90*/  STL [R1+0x1dc], R2 ;  /* 0x0001dc0201007387 */ /* 0x0001e20000100800 */
[----:B--2---:R-:W-:-:S03]  /*7ba0*/  FADD R0, RZ, R26 ;  /* 0x0000001aff007221 */ /* 0x004fc60000000000 */
        /* <DEDUP_REMOVED lines=27> */
[----:B-1----:R-:W-:Y:S02]  /*7d60*/  FADD R3, RZ, R44 ;  /* 0x0000002cff037221 */ /* 0x002fe40000000000 */
[----:B--2---:R-:W2:Y:S04]  /*7d70*/  LDL R0, [R1+0x13c] ;  /* 0x00013c0001007983 */ /* 0x004ea80000100800 */
[----:B------:R0:W-:Y:S01]  /*7d80*/  STL [R1+0x218], R2 ;  /* 0x0002180201007387 */ /* 0x0001e20000100800 */
[----:B------:R-:W-:-:S03]  /*7d90*/  FADD R236, RZ, R37 ;  /* 0x00000025ffec7221 */ /* 0x000fc60000000000 */
[----:B0-----:R-:W3:Y:S04]  /*7da0*/  LDL R2, [R1+0xc0] ;  /* 0x0000c00001027983 */ /* 0x001ee80000100800 */
[----:B------:R0:W-:Y:S04]  /*7db0*/  STL [R1+0x21c], R3 ;  /* 0x00021c0301007387 */ /* 0x0001e80000100800 */
[----:B------:R-:W4:Y:S01]  /*7dc0*/  LDL R39, [R1+0xc8] ;  /* 0x0000c80001277983 */ /* 0x000f220000100800 */
[----:B------:R-:W-:-:S03]  /*7dd0*/  FADD R237, RZ, R36 ;  /* 0x00000024ffed7221 */ /* 0x000fc60000000000 */
[----:B------:R-:W4:Y:S04]  /*7de0*/  LDL R38, [R1+0xcc] ;  /* 0x0000cc0001267983 */ /* 0x000f280000100800 */
[----:B0-----:R-:W4:Y:S04]  /*7df0*/  LDL R3, [R1+0xc4] ;  /* 0x0000c40001037983 */ /* 0x001f280000100800 */
[----:B------:R-:W4:Y:S04]  /*7e00*/  LDL R37, [R1+0xd0] ;  /* 0x0000d00001257983 */ /* 0x000f280000100800 */
        /* <DEDUP_REMOVED lines=24> */
[----:B------:R-:W4:Y:S01]  /*7f90*/  LDL R44, [R1+0xb4] ;  /* 0x0000b400012c7983 */ /* 0x000f220000100800 */
[----:B--2---:R-:W-:-:S05]  /*7fa0*/  FADD R0, RZ, R0 ;  /* 0x00000000ff007221 */ /* 0x004fca0000000000 */
[----:B------:R3:W-:Y:S02]  /*7fb0*/  STL [R1+0x220], R0 ;  /* 0x0002200001007387 */ /* 0x0007e40000100800 */
[----:B---3--:R-:W-:-:S05]  /*7fc0*/  FADD R0, RZ, R2 ;  /* 0x00000002ff007221 */ /* 0x008fca0000000000 */
[----:B------:R0:W-:Y:S01]  /*7fd0*/  STL [R1+0x224], R0 ;  /* 0x0002240001007387 */ /* 0x0001e20000100800 */
[----:B----4-:R-:W-:-:S01]  /*7fe0*/  FADD R2, RZ, R3 ;  /* 0x00000003ff027221 */ /* 0x010fc20000000000 */
[----:B0-----:R-:W-:Y:S01]  /*7ff0*/  FADD R0, RZ, R39 ;  /* 0x00000027ff007221 */ /* 0x001fe20000000000 */
[----:B------:R-:W-:-:S03]  /*8000*/  FADD R3, RZ, R38 ;  /* 0x00000026ff037221 */ /* 0x000fc60000000000 */
[----:B------:R0:W-:Y:S04]  /*8010*/  STL [R1+0x228], R2 ;  /* 0x0002280201007387 */ /* 0x0001e80000100800 */
        /* <DEDUP_REMOVED lines=52> */
[----:B------:R-:W2:Y:S04]  /*8360*/  LDL R44, [R1+0xb8] ;  /* 0x0000b800012c7983 */ /* 0x000ea80000100800 */
[----:B------:R1:W-:Y:S04]  /*8370*/  STL [R1+0x294], R2 ;  /* 0x0002940201007387 */ /* 0x0003e80000100800 */
[----:B------:R-:W3:Y:S04]  /*8380*/  LDL R45, [R1+0xbc] ;  /* 0x0000bc00012d7983 */ /* 0x000ee80000100800 */
[----:B------:R4:W-:Y:S04]  /*8390*/  STL [R1+0x298], R0 ;  /* 0x0002980001007387 */ /* 0x0009e80000100800 */
[----:B------:R-:W3:Y:S04]  /*83a0*/  LDL R46, [R1+0x40] ;  /* 0x00004000012e7983 */ /* 0x000ee80000100800 */
        /* <DEDUP_REMOVED lines=15> */
[----:B------:R-:W3:Y:S04]  /*84a0*/  LDL R30, [R1] ;  /* 0x00000000011e7983 */ /* 0x000ee80000100800 */
        /* <DEDUP_REMOVED lines=9> */
[----:B0-----:R-:W3:Y:S04]  /*8540*/  LDL R3, [R1+0x28] ;  /* 0x0000280001037983 */ /* 0x001ee80000100800 */
[----:B-1----:R-:W3:Y:S04]  /*8550*/  LDL R2, [R1+0x2c] ;  /* 0x00002c0001027983 */ /* 0x002ee80000100800 */
[----:B----4-:R-:W4:Y:S01]  /*8560*/  LDL R0, [R1+0x30] ;  /* 0x0000300001007983 */ /* 0x010f220000100800 */
[----:B--2---:R-:W-:-:S05]  /*8570*/  FADD R44, RZ, R44 ;  /* 0x0000002cff2c7221 */ /* 0x004fca0000000000 */
[----:B------:R0:W-:Y:S01]  /*8580*/  STL [R1+0x29c], R44 ;  /* 0x00029c2c01007387 */ /* 0x0001e20000100800 */
[----:B---3--:R-:W-:-:S03]  /*8590*/  FADD R45, RZ, R45 ;  /* 0x0000002dff2d7221 */ /* 0x008fc60000000000 */
[----:B0-----:R-:W2:Y:S01]  /*85a0*/  LDL.LU R44, [R1+0x6f0] ;  /* 0x0006f000012c7983 */ /* 0x001ea20000300800 */
[----:B------:R-:W-:-:S03]  /*85b0*/  FADD R46, RZ, R46 ;  /* 0x0000002eff2e7221 */ /* 0x000fc60000000000 */
[----:B------:R0:W-:Y:S01]  /*85c0*/  STL [R1+0x2a0], R45 ;  /* 0x0002a02d01007387 */ /* 0x0001e20000100800 */
[----:B------:R-:W-:-:S01]  /*85d0*/  FADD R47, RZ, R47 ;  /* 0x0000002fff2f7221 */ /* 0x000fc20000000000 */
[----:B------:R-:W-:Y:S02]  /*85e0*/  FADD R48, RZ, R48 ;  /* 0x00000030ff307221 */ /* 0x000fe40000000000 */
[----:B0-----:R-:W3:Y:S01]  /*85f0*/  LDL.LU R45, [R1+0x6ec] ;  /* 0x0006ec00012d7983 */ /* 0x001ee20000300800 */
[----:B------:R-:W-:-:S03]  /*8600*/  FADD R49, RZ, R49 ;  /* 0x00000031ff317221 */ /* 0x000fc60000000000 */
[----:B------:R0:W-:Y:S01]  /*8610*/  STL [R1+0x2a4], R46 ;  /* 0x0002a42e01007387 */ /* 0x0001e20000100800 */
[----:B------:R-:W-:-:S01]  /*8620*/  FADD R50, RZ, R50 ;  /* 0x00000032ff327221 */ /* 0x000fc20000000000 */
[----:B------:R-:W-:Y:S02]  /*8630*/  FADD R51, RZ, R51 ;  /* 0x00000033ff337221 */ /* 0x000fe40000000000 */
[----:B0-----:R-:W3:Y:S04]  /*8640*/  LDL.LU R46, [R1+0x6e8] ;  /* 0x0006e800012e7983 */ /* 0x001ee80000300800 */
[----:B------:R0:W-:Y:S01]  /*8650*/  STL [R1+0x2a8], R47 ;  /* 0x0002a82f01007387 */ /* 0x0001e20000100800 */
[----:B------:R-:W-:-:S01]  /*8660*/  FADD R52, RZ, R52 ;  /* 0x00000034ff347221 */ /* 0x000fc20000000000 */
[----:B------:R-:W-:-:S02]  /*8670*/  FADD R53, RZ, R53 ;  /* 0x00000035ff357221 */ /* 0x000fc40000000000 */
[----:B0-----:R-:W3:Y:S04]  /*8680*/  LDL.LU R47, [R1+0x6e4] ;  /* 0x0006e400012f7983 */ /* 0x001ee80000300800 */
[----:B------:R0:W-:Y:S01]  /*8690*/  STL [R1+0x2ac], R48 ;  /* 0x0002ac3001007387 */ /* 0x0001e20000100800 */
[----:B------:R-:W-:-:S01]  /*86a0*/  FADD R54, RZ, R54 ;  /* 0x00000036ff367221 */ /* 0x000fc20000000000 */
[----:B------:R-:W-:Y:S02]  /*86b0*/  FADD R55, RZ, R55 ;  /* 0x00000037ff377221 */ /* 0x000fe40000000000 */
[----:B0-----:R-:W3:Y:S04]  /*86c0*/  LDL.LU R48, [R1+0x6e0] ;  /* 0x0006e00001307983 */ /* 0x001ee80000300800 */
[----:B------:R0:W-:Y:S01]  /*86d0*/  STL [R1+0x2b0], R49 ;  /* 0x0002b03101007387 */ /* 0x0001e20000100800 */
[----:B------:R-:W-:-:S03]  /*86e0*/  FADD R24, RZ, R24 ;  /* 0x00000018ff187221 */ /* 0x000fc60000000000 */
        /* <DEDUP_REMOVED lines=53> */
[----:B----4-:R-:W-:-:S03]  /*8a40*/  FADD R0, RZ, R0 ;  /* 0x00000000ff007221 */ /* 0x010fc60000000000 */
[----:B0-----:R-:W4:Y:S04]  /*8a50*/  LDL.LU R35, [R1+0x694] ;  /* 0x0006940001237983 */ /* 0x001f280000300800 */
[----:B------:R0:W-:Y:S04]  /*8a60*/  STL [R1+0x2fc], R36 ;  /* 0x0002fc2401007387 */ /* 0x0001e80000100800 */
        /* <DEDUP_REMOVED lines=8> */
[----:B0-----:R0:W5:Y:S04]  /*8af0*/  LDL.LU R3, [R1+0x680] ;  /* 0x0006800001037983 */ /* 0x0011680000300800 */
[----:B------:R1:W-:Y:S04]  /*8b00*/  STL [R1+0x310], R2 ;  /* 0x0003100201007387 */ /* 0x0003e80000100800 */
[----:B-1----:R0:W5:Y:S04]  /*8b10*/  LDL.LU R2, [R1+0x67c] ;  /* 0x00067c0001027983 */ /* 0x0021680000300800 */
[----:B------:R1:W-:Y:S04]  /*8b20*/  STL [R1+0x314], R0 ;  /* 0x0003140001007387 */ /* 0x0003e80000100800 */
[----:B-1----:R0:W5:Y:S04]  /*8b30*/  LDL.LU R0, [R1+0x678] ;  /* 0x0006780001007983 */ /* 0x0021680000300800 */
[----:B------:R1:W-:Y:S02]  /*8b40*/  STL [R1+0x318], R6 ;  /* 0x0003180601007387 */ /* 0x0003e40000100800 */
[----:B-1----:R-:W-:-:S01]  /*8b50*/  FADD R6, RZ, R5 ;  /* 0x00000005ff067221 */ /* 0x002fc20000000000 */
[----:B------:R-:W-:Y:S01]  /*8b60*/  FADD R5, RZ, R4 ;  /* 0x00000004ff057221 */ /* 0x000fe20000000000 */
[----:B------:R-:W-:-:S03]  /*8b70*/  FADD R4, RZ, R216 ;  /* 0x000000d8ff047221 */ /* 0x000fc60000000000 */
[----:B------:R1:W-:Y:S04]  /*8b80*/  STL [R1+0x31c], R6 ;  /* 0x00031c0601007387 */ /* 0x0003e80000100800 */
[----:B------:R2:W-:Y:S04]  /*8b90*/  STL [R1+0x320], R5 ;  /* 0x0003200501007387 */ /* 0x0005e80000100800 */
[----:B------:R0:W-:Y:S01]  /*8ba0*/  STL [R1+0x324], R4 ;  /* 0x0003240401007387 */ /* 0x0001e20000100800 */
[----:B-1----:R-:W-:-:S01]  /*8bb0*/  FADD R6, RZ, R217 ;  /* 0x000000d9ff067221 */ /* 0x002fc20000000000 */
[----:B--2---:R-:W-:-:S04]  /*8bc0*/  FADD R5, RZ, R218 ;  /* 0x000000daff057221 */ /* 0x004fc80000000000 */
[----:B------:R1:W-:Y:S01]  /*8bd0*/  STL [R1+0x328], R6 ;  /* 0x0003280601007387 */ /* 0x0003e20000100800 */
[----:B0-----:R-:W-:-:S03]  /*8be0*/  FADD R4, RZ, R219 ;  /* 0x000000dbff047221 */ /* 0x001fc60000000000 */
[----:B------:R0:W-:Y:S04]  /*8bf0*/  STL [R1+0x32c], R5 ;  /* 0x00032c0501007387 */ /* 0x0001e80000100800 */
[----:B------:R2:W-:Y:S01]  /*8c00*/  STL [R1+0x330], R4 ;  /* 0x0003300401007387 */ /* 0x0005e20000100800 */
[----:B-1----:R-:W-:-:S01]  /*8c10*/  FADD R6, RZ, R220 ;  /* 0x000000dcff067221 */ /* 0x002fc20000000000 */
[----:B0-----:R-:W-:-:S04]  /*8c20*/  FADD R5, RZ, R221 ;  /* 0x000000ddff057221 */ /* 0x001fc80000000000 */
        /* <DEDUP_REMOVED lines=352> */
[----:B---3--:R-:W-:-:S01]  /*a230*/  FADD R6, RZ, R45 ;  /* 0x0000002dff067221 */ /* 0x008fc20000000000 */
[----:B0-----:R-:W-:-:S04]  /*a240*/  FADD R5, RZ, R46 ;  /* 0x0000002eff057221 */ /* 0x001fc80000000000 */
        /* <DEDUP_REMOVED lines=41> */
[----:B----4-:R-:W-:-:S04]  /*a4e0*/  FADD R5, RZ, R35 ;  /* 0x00000023ff057221 */ /* 0x010fc80000000000 */
        /* <DEDUP_REMOVED lines=10> */
[----:B------:R-:W-:-:S01]  /*a590*/  FADD R233, RZ, R233 ;  /* 0x000000e9ffe97221 */ /* 0x000fc20000000000 */
[----:B------:R-:W-:Y:S01]  /*a5a0*/  FADD R234, RZ, R234 ;  /* 0x000000eaffea7221 */ /* 0x000fe20000000000 */
[----:B------:R-:W-:-:S07]  /*a5b0*/  FADD R235, RZ, R235 ;  /* 0x000000ebffeb7221 */ /* 0x000fce0000000000 */
.L_x_18:
[----:B------:R-:W-:-:S04]  /*a5c0*/  UIADD3 UR43, UR34, 0x1, URZ ;  /* 0x00000001222b7890 */ /* 0x000fc8000fffe03f */
[----:B------:R-:W-:-:S04]  /*a5d0*/  UISETP.NE.AND UP0, UPT, UR43, 0x5, UPT ;  /* 0x000000052b00788c */ /* 0x000fc8000bf05270 */
[----:B------:R-:W-:Y:S02]  /*a5e0*/  USEL UR13, URZ, 0x1, UP0 ;  /* 0x000000013f0d7887 */ /* 0x000fe40008000000 */
[----:B------:R-:W-:Y:S02]  /*a5f0*/  USEL UR43, UR43, URZ, UP0 ;  /* 0x0000003f2b2b7287 */ /* 0x000fe40008000000 */
[----:B------:R-:W-:-:S06]  /*a600*/  ULOP3.LUT UR13, UR35, UR13, URZ, 0x3c, !UPT ;  /* 0x0000000d230d7292 */ /* 0x000fcc000f8e3c3f */
[----:B0-----:R-:W-:Y:S01]  /*a610*/  IMAD.U32 R4, RZ, RZ, UR13 ;  /* 0x0000000dff047e24 */ /* 0x001fe2000f8e00ff */
[----:B------:R-:W-:-:S06]  /*a620*/  UMOV UR13, 0x1 ;  /* 0x00000001000d7882 */ /* 0x000fcc0000000000 */
.L_x_13:
[----:B------:R-:W-:-:S04]  /*a630*/  UISETP.LT.AND UP0, UPT, UR37, 0x1, UPT ;  /* 0x000000012500788c */ /* 0x000fc8000bf01270 */
[----:B------:R-:W-:-:S04]  /*a640*/  USEL UR14, UR37, 0x1, UP0 ;  /* 0x00000001250e7887 */ /* 0x000fc80008000000 */
[----:B------:R-:W-:-:S04]  /*a650*/  UIADD3 UR14, UR37, -UR14, URZ ;  /* 0x8000000e250e7290 */ /* 0x000fc8000fffe03f */
[----:B------:R-:W-:-:S06]  /*a660*/  UISETP.GE.AND UP0, UPT, UR14, 0x1, UPT ;  /* 0x000000010e00788c */ /* 0x000fcc000bf06270 */
[----:B------:R-:W-:-:S13]  /*a670*/  PLOP3.LUT P0, PT, PT, PT, UP0, 0x80, 0x0 ;  /* 0x000000000000781c */ /* 0x000fda0003f0f008 */
[----:B------:R-:W-:Y:S05]  /*a680*/  @!P0 BRA `(.L_x_19) ;  /* 0x0000007400e48947 */ /* 0x000fea0003800000 */
[----:B------:R-:W-:Y:S01]  /*a690*/  IMAD.U32 R5, RZ, RZ, UR14 ;  /* 0x0000000eff057e24 */ /* 0x000fe2000f8e00ff */
[----:B------:R-:W-:Y:S01]  /*a6a0*/  UMOV UR42, UR34 ;  /* 0x00000022002a7c82 */ /* 0x000fe20008000000 */
[----:B------:R-:W-:-:S05]  /*a6b0*/  ULDC UR41, c[0x0][0x50c] ;  /* 0x0001430000297ab9 */ /* 0x000fca0000000800 */
.L_x_27:
[----:B------:R-:W-:-:S06]  /*a6c0*/  UISETP.NE.AND UP0, UPT, UR36, 0x3, UPT ;  /* 0x000000032400788c */ /* 0x000fcc000bf05270 */
[----:B------:R-:W-:-:S13]  /*a6d0*/  PLOP3.LUT P1, PT, PT, PT, UP0, 0x80, 0x0 ;  /* 0x000000000000781c */ /* 0x000fda0003f2f008 */
[----:B0-----:R-:W-:Y:S05]  /*a6e0*/  @!P1 BRA `(.L_x_20) ;  /* 0x0000000000049947 */ /* 0x001fea0003800000 */
[----:B------:R-:W-:Y:S01]  /*a6f0*/  BPT.TRAP 0x1 ;  /* 0x000000040000795c */ /* 0x000fe20000300000 */
.L_x_20:
[----:B------:R-:W0:Y:S01]  /*a700*/  S2UR UR14, SR_CgaCtaId ;  /* 0x00000000000e79c3 */ /* 0x000e220000008800 */
[----:B------:R-:W-:Y:S01]  /*a710*/  UMOV UR11, 0x400 ;  /* 0x00000400000b7882 */ /* 0x000fe20000000000 */
[----:B------:R-:W-:Y:S01]  /*a720*/  SHF.L.U32 R6, R4, 0x1f, RZ ;  /* 0x0000001f04067819 */ /* 0x000fe200000006ff */
[----:B0-----:R-:W-:-:S04]  /*a730*/  ULEA UR11, UR14, UR11, 0x18 ;  /* 0x0000000b0e0b7291 */ /* 0x001fc8000f8ec03f */
[----:B------:R-:W-:-:S09]  /*a740*/  ULEA UR14, UR43, UR11, 0x3 ;  /* 0x0000000b2b0e7291 */ /* 0x000fd2000f8e183f */
[----:B------:R0:W1:Y:S01]  /*a750*/  SYNCS.PHASECHK.TRANS64.TRYWAIT P0, [UR14], R6 ;  /* 0x00000006ff0075a7 */ /* 0x000062000800014e */
[----:B------:R-:W-:Y:S05]  /*a760*/  @!P1 BRA `(.L_x_21) ;  /* 0x0000000000049947 */ /* 0x000fea0003800000 */
[----:B------:R-:W-:Y:S01]  /*a770*/  BPT.TRAP 0x1 ;  /* 0x000000040000795c */ /* 0x000fe20000300000 */
.L_x_21:
[----:B-1----:R-:W-:Y:S05]  /*a780*/  @P0 BRA `(.L_x_22) ;  /* 0x0000000000080947 */ /* 0x002fea0003800000 */
[----:B------:R-:W1:Y:S02]  /*a790*/  SYNCS.PHASECHK.TRANS64.TRYWAIT P0, [UR14], R6 ;  /* 0x00000006ff0075a7 */ /* 0x000e64000800014e */
[----:B-1----:R-:W-:Y:S05]  /*a7a0*/  @!P0 BRA `(.L_x_23) ;  /* 0x0000034800408947 */ /* 0x002fea0003800000 */
.L_x_22:
        /* <DEDUP_REMOVED lines=16> */
[----:B------:R-:W-:Y:S04]  /*a8b0*/  STL [R1+0x8a4], R216 ;  /* 0x0008a4d801007387 */ /* 0x000fe80000100800 */
[----:B------:R1:W-:Y:S04]  /*a8c0*/  STL [R1+0x8a0], R217 ;  /* 0x0008a0d901007387 */ /* 0x0003e80000100800 */
        /* <DEDUP_REMOVED lines=14> */
[----:B-1----:R-:W3:Y:S04]  /*a9b0*/  LDL.LU.64 R216, [R1+0x180] ;  /* 0x0001800001d87983 */ /* 0x002ee80000300a00 */
[----:B----4-:R-:W3:Y:S04]  /*a9c0*/  LDL.LU.64 R218, [R1+0x188] ;  /* 0x0001880001da7983 */ /* 0x010ee80000300a00 */
[----:B0-----:R-:W3:Y:S04]  /*a9d0*/  LDL.LU.64 R220, [R1+0x190] ;  /* 0x0001900001dc7983 */ /* 0x001ee80000300a00 */
[----:B--2---:R-:W3:Y:S04]  /*a9e0*/  LDL.LU.64 R222, [R1+0x198] ;  /* 0x0001980001de7983 */ /* 0x004ee80000300a00 */
[----:B------:R-:W3:Y:S04]  /*a9f0*/  LDL.LU.64 R224, [R1+0x1a0] ;  /* 0x0001a00001e07983 */ /* 0x000ee80000300a00 */
[----:B------:R-:W3:Y:S04]  /*aa00*/  LDL.LU.64 R226, [R1+0x1a8] ;  /* 0x0001a80001e27983 */ /* 0x000ee80000300a00 */
[----:B------:R-:W3:Y:S04]  /*aa10*/  LDL.LU.64 R228, [R1+0x1b0] ;  /* 0x0001b00001e47983 */ /* 0x000ee80000300a00 */
[----:B------:R-:W3:Y:S01]  /*aa20*/  LDL.LU.64 R230, [R1+0x1b8] ;  /* 0x0001b80001e67983 */ /* 0x000ee20000300a00 */
[----:B------:R-:W-:-:S02]  /*aa30*/  UIADD3 UR14, UR11, 0x28100, URZ ;  /* 0x000281000b0e7890 */ /* 0x000fc4000fffe03f */
[----:B------:R-:W-:Y:S01]  /*aa40*/  UISETP.NE.AND UP0, UPT, UR12, URZ, UPT ;  /* 0x0000003f0c00728c */ /* 0x000fe2000bf05270 */
[----:B------:R-:W-:Y:S01]  /*aa50*/  STL [R1+0x760], R235 ;  /* 0x000760eb01007387 */ /* 0x000fe20000100800 */
[----:B------:R-:W-:Y:S02]  /*aa60*/  USHF.R.U32.HI UR14, URZ, 0x4, UR14 ;  /* 0x000000043f0e7899 */ /* 0x000fe4000801160e */
[----:B------:R-:W-:Y:S01]  /*aa70*/  USEL UR13, UR13, URZ, !UP0 ;  /* 0x0000003f0d0d7287 */ /* 0x000fe2000c000000 */
[----:B------:R-:W-:Y:S01]  /*aa80*/  STL [R1+0x75c], R234 ;  /* 0x00075cea01007387 */ /* 0x000fe20000100800 */
[----:B------:R-:W-:Y:S02]  /*aa90*/  ULOP3.LUT UR14, UR14, 0x3fff, URZ, 0xc0, !UPT ;  /* 0x00003fff0e0e7892 */ /* 0x000fe4000f8ec03f */
[----:B------:R-:W-:Y:S01]  /*aaa0*/  ULOP3.LUT UR46, UR32, 0x10000, URZ, 0xfc, !UPT ;  /* 0x00010000202e7892 */ /* 0x000fe2000f8efc3f */
[----:B------:R-:W-:Y:S01]  /*aab0*/  STL [R1+0x758], R233 ;  /* 0x000758e901007387 */ /* 0x000fe20000100800 */
[----:B------:R-:W-:-:S02]  /*aac0*/  ULOP3.LUT UR14, UR14, 0x10000, URZ, 0xfc, !UPT ;  /* 0x000100000e0e7892 */ /* 0x000fc4000f8efc3f */
[----:B------:R-:W-:Y:S01]  /*aad0*/  UISETP.NE.U32.AND UP0, UPT, UR13, URZ, UPT ;  /* 0x0000003f0d00728c */ /* 0x000fe2000bf05070 */
[----:B------:R-:W-:Y:S01]  /*aae0*/  STL [R1+0x754], R232 ;  /* 0x000754e801007387 */ /* 0x000fe20000100800 */
[----:B------:R-:W-:Y:S02]  /*aaf0*/  ULEA UR46, UR43, UR46, 0xb ;  /* 0x0000002e2b2e7291 */ /* 0x000fe4000f8e583f */
[----:B------:R-:W-:Y:S01]  /*ab00*/  UIMAD UR47, UR43, 0x280, UR14 ;  /* 0x000002802b2f78a4 */ /* 0x000fe2000f8e020e */
[----:B------:R-:W-:Y:S01]  /*ab10*/  STL [R1+0x750], R23 ;  /* 0x0007501701007387 */ /* 0x000fe20000100800 */
[----:B------:R-:W-:Y:S01]  /*ab20*/  UMOV UR17, 0x80000020 ;  /* 0x8000002000117882 */ /* 0x000fe20000000000 */
[----:B------:R-:W-:Y:S02]  /*ab30*/  UMOV UR19, 0x80000020 ;  /* 0x8000002000137882 */ /* 0x000fe40000000000 */
[----:B------:R-:W-:Y:S02]  /*ab40*/  UMOV UR16, UR46 ;  /* 0x0000002e00107c82 */ /* 0x000fe40008000000 */
[----:B------:R-:W-:Y:S01]  /*ab50*/  UMOV UR18, UR47 ;  /* 0x0000002f00127c82 */ /* 0x000fe20008000000 */
[----:B------:R-:W-:Y:S01]  /*ab60*/  UIADD3 UR14, UR47, 0x80, URZ ;  /* 0x000000802f0e7890 */ /* 0x000fe2000fffe03f */
[----:B------:R-:W-:Y:S01]  /*ab70*/  STL [R1+0x74c], R22 ;  /* 0x00074c1601007387 */ /* 0x000fe20000100800 */
[----:B------:R-:W-:Y:S01]  /*ab80*/  UMOV UR12, UR16 ;  /* 0x00000010000c7c82 */ /* 0x000fe20008000000 */
[----:B------:R-:W-:Y:S01]  /*ab90*/  UMOV UR13, UR17 ;  /* 0x00000011000d7c82 */ /* 0x000fe20008000000 */
[----:B------:R-:W-:Y:S01]  /*aba0*/  UMOV UR15, 0x80000020 ;  /* 0x80000020000f7882 */ /* 0x000fe20000000000 */
        /* <DEDUP_REMOVED lines=10> */
[----:B---3--:R-:W-:Y:S01]  /*ac50*/  WARPGROUP.ARRIVE ;  /* 0x00000000000079c5 */ /* 0x008fe20000000000 */
[----:B------:R-:W-:Y:S01]  /*ac60*/  UIADD3 UR30, UR47, 0x200, URZ ;  /* 0x000002002f1e7890 */ /* 0x000fe2000fffe03f */
[----:B-----5:R-:W-:Y:S04]  /*ac70*/  STL [R1+0x740], R3 ;  /* 0x0007400301007387 */ /* 0x020fe80000100800 */
[----:B------:R-:W-:Y:S01]  /*ac80*/  QGMMA.64x32x32.F32.E4M3.E4M3 R216, gdesc[UR16], R216, UP0, gsb0 ;  /* 0x0060000010d879f3 */ /* 0x000fe2000b8008d8 */
[----:B------:R-:W-:Y:S01]  /*ac90*/  UMOV UR28, UR16 ;  /* 0x00000010001c7c82 */ /* 0x000fe20008000000 */
[----:B------:R-:W-:Y:S01]  /*aca0*/  UMOV UR29, UR17 ;  /* 0x00000011001d7c82 */ /* 0x000fe20008000000 */
[----:B------:R-:W-:Y:S01]  /*acb0*/  UMOV UR31, 0x80000020 ;  /* 0x80000020001f7882 */ /* 0x000fe20000000000 */
[----:B------:R-:W-:Y:S04]  /*acc0*/  STL [R1+0x73c], R2 ;  /* 0x00073c0201007387 */ /* 0x000fe80000100800 */
[----:B------:R-:W-:Y:S04]  /*acd0*/  STL [R1+0x738], R0 ;  /* 0x0007380001007387 */ /* 0x000fe80000100800 */
[----:B------:R-:W-:Y:S04]  /*ace0*/  STL.64 [R1+0x6f0], R18 ;  /* 0x0006f01201007387 */ /* 0x000fe80000100a00 */
[----:B------:R-:W-:Y:S04]  /*acf0*/  STL.64 [R1+0x6e8], R16 ;  /* 0x0006e81001007387 */ /* 0x000fe80000100a00 */
[----:B------:R-:W-:Y:S04]  /*ad00*/  STL.64 [R1+0x6e0], R14 ;  /* 0x0006e00e01007387 */ /* 0x000fe80000100a00 */
[----:B------:R-:W-:Y:S04]  /*ad10*/  STL.64 [R1+0x6d8], R12 ;  /* 0x0006d80c01007387 */ /* 0x000fe80000100a00 */
[----:B------:R-:W-:Y:S04]  /*ad20*/  STL.64 [R1+0x6d0], R10 ;  /* 0x0006d00a01007387 */ /* 0x000fe80000100a00 */
[----:B------:R-:W-:Y:S04]  /*ad30*/  STL.64 [R1+0x6c8], R8 ;  /* 0x0006c80801007387 */ /* 0x000fe80000100a00 */
[----:B------:R-:W-:Y:S04]  /*ad40*/  STL [R1+0x6c0], R7 ;  /* 0x0006c00701007387 */ /* 0x000fe80000100800 */
[----:B------:R0:W-:Y:S04]  /*ad50*/  STL.64 [R1+0x6b8], R4 ;  /* 0x0006b80401007387 */ /* 0x0001e80000100a00 */
[----:B0-----:R-:W2:Y:S04]  /*ad60*/  LDL.LU.64 R4, [R1] ;  /* 0x0000000001047983 */ /* 0x001ea80000300a00 */
[----:B------:R-:W2:Y:S01]  /*ad70*/  LDL.LU.64 R6, [R1+0x8] ;  /* 0x0000080001067983 */ /* 0x000ea20000300a00 */
[----:B------:R-:W-:-:S02]  /*ad80*/  WARPGROUP.DEPBAR.LE gsb0, 0x0 ;  /* 0x00008000000079c5 */ /* 0x000fc40000010000 */
[----:B------:R-:W-:Y:S01]  /*ad90*/  WARPGROUP.ARRIVE ;  /* 0x00000000000079c5 */ /* 0x000fe20000000000 */
[----:B------:R-:W2:Y:S04]  /*ada0*/  LDL.LU.64 R8, [R1+0x10] ;  /* 0x0000100001087983 */ /* 0x000ea80000300a00 */
[----:B------:R-:W2:Y:S01]  /*adb0*/  LDL.LU.64 R10, [R1+0x18] ;  /* 0x00001800010a7983 */ /* 0x000ea20000300a00 */
[----:B------:R-:W-:Y:S03]  /*adc0*/  QGMMA.64x32x32.F32.E4M3.E4M3 R152, gdesc[UR12], R152, UP0, gsb0 ;  /* 0x006000000c9879f3 */ /* 0x000fe6000b800898 */
[----:B------:R-:W2:Y:S01]  /*add0*/  LDL.LU.64 R12, [R1+0x20] ;  /* 0x00002000010c7983 */ /* 0x000ea20000300a00 */
[----:B------:R-:W-:-:S03]  /*ade0*/  UIADD3 UR12, UR46, 0x200, URZ ;  /* 0x000002002e0c7890 */ /* 0x000fc6000fffe03f */
[----:B------:R-:W2:Y:S01]  /*adf0*/  LDL.LU.64 R14, [R1+0x28] ;  /* 0x00002800010e7983 */ /* 0x000ea20000300a00 */
[----:B------:R-:W-:-:S03]  /*ae00*/  IMAD.MOV.U32 R2, RZ, RZ, R230 ;  /* 0x000000ffff027224 */ /* 0x000fc600078e00e6 */
[----:B------:R-:W2:Y:S01]  /*ae10*/  LDL.LU.64 R16, [R1+0x30] ;  /* 0x0000300001107983 */ /* 0x000ea20000300a00 */
[----:B------:R-:W-:-:S03]  /*ae20*/  IMAD.MOV.U32 R0, RZ, RZ, R231 ;  /* 0x000000ffff007224 */ /* 0x000fc600078e00e7 */
[----:B------:R-:W2:Y:S01]  /*ae30*/  LDL.LU.64 R18, [R1+0x38] ;  /* 0x0000380001127983 */ /* 0x000ea20000300a00 */
[----:B------:R-:W-:Y:S02]  /*ae40*/  IMAD.MOV.U32 R20, RZ, RZ, R228 ;  /* 0x000000ffff147224 */ /* 0x000fe400078e00e4 */
[----:B------:R-:W-:Y:S01]  /*ae50*/  IMAD.MOV.U32 R3, RZ, RZ, R229 ;  /* 0x000000ffff037224 */ /* 0x000fe200078e00e5 */
[----:B------:R-:W-:Y:S01]  /*ae60*/  STL.64 [R1+0x180], R216 ;  /* 0x000180d801007387 */ /* 0x000fe20000100a00 */
[----:B------:R-:W-:Y:S02]  /*ae70*/  IMAD.MOV.U32 R22, RZ, RZ, R226 ;  /* 0x000000ffff167224 */ /* 0x000fe400078e00e2 */
[----:B------:R-:W-:Y:S01]  /*ae80*/  IMAD.MOV.U32 R21, RZ, RZ, R227 ;  /* 0x000000ffff157224 */ /* 0x000fe200078e00e3 */
[----:B------:R-:W-:Y:S01]  /*ae90*/  STL.64 [R1+0x188], R218 ;  /* 0x000188da01007387 */ /* 0x000fe20000100a00 */
[----:B------:R-:W-:Y:S02]  /*aea0*/  IMAD.MOV.U32 R232, RZ, RZ, R224 ;  /* 0x000000ffffe87224 */ /* 0x000fe400078e00e0 */
[----:B------:R-:W-:Y:S01]  /*aeb0*/  IMAD.MOV.U32 R23, RZ, RZ, R225 ;  /* 0x000000ffff177224 */ /* 0x000fe200078e00e1 */
[----:B------:R0:W-:Y:S01]  /*aec0*/  STL [R1+0x190], R220 ;  /* 0x000190dc01007387 */ /* 0x0001e20000100800 */
[----:B------:R-:W-:-:S02]  /*aed0*/  IMAD.MOV.U32 R234, RZ, RZ, R222 ;  /* 0x000000ffffea7224 */ /* 0x000fc400078e00de */
[----:B------:R-:W-:Y:S02]  /*aee0*/  IMAD.MOV.U32 R233, RZ, RZ, R223 ;  /* 0x000000ffffe97224 */ /* 0x000fe400078e00df */
[----:B------:R-:W-:Y:S01]  /*aef0*/  IMAD.MOV.U32 R235, RZ, RZ, R221 ;  /* 0x000000ffffeb7224 */ /* 0x000fe200078e00dd */
[----:B------:R-:W-:Y:S02]  /*af00*/  WARPGROUP.DEPBAR.LE gsb0, 0x0 ;  /* 0x00008000000079c5 */ /* 0x000fe40000010000 */
[----:B------:R-:W-:Y:S01]  /*af10*/  WARPGROUP.ARRIVE ;  /* 0x00000000000079c5 */ /* 0x000fe20000000000 */
[----:B------:R-:W-:Y:S02]  /*af20*/  IMAD.MOV.U32 R230, RZ, RZ, R166 ;  /* 0x000000ffffe67224 */ /* 0x000fe400078e00a6 */
[----:B------:R-:W-:Y:S02]  /*af30*/  IMAD.MOV.U32 R231, RZ, RZ, R167 ;  /* 0x000000ffffe77224 */ /* 0x000fe400078e00a7 */
[----:B------:R-:W-:Y:S01]  /*af40*/  IMAD.MOV.U32 R228, RZ, RZ, R164 ;  /* 0x000000ffffe47224 */ /* 0x000fe200078e00a4 */
[----:B------:R-:W-:Y:S01]  /*af50*/  QGMMA.64x32x32.F32.E4M3.E4M3 R200, gdesc[UR20], R200, UP0, gsb0 ;  /* 0x0060000014c879f3 */ /* 0x000fe2000b8008c8 */
[----:B------:R-:W-:Y:S01]  /*af60*/  IMAD.MOV.U32 R229, RZ, RZ, R165 ;  /* 0x000000ffffe57224 */ /* 0x000fe200078e00a5 */
[----:B------:R-:W3:Y:S01]  /*af70*/  LDL.LU.64 R166, [R1+0x8e0] ;  /* 0x0008e00001a67983 */ /* 0x000ee20000300a00 */
[----:B------:R-:W-:-:S02]  /*af80*/  IMAD.MOV.U32 R226, RZ, RZ, R162 ;  /* 0x000000ffffe27224 */ /* 0x000fc400078e00a2 */
[----:B------:R-:W-:Y:S01]  /*af90*/  IMAD.MOV.U32 R227, RZ, RZ, R163 ;  /* 0x000000ffffe37224 */ /* 0x000fe200078e00a3 */
[----:B------:R-:W3:Y:S01]  /*afa0*/  LDL.LU.64 R164, [R1+0x8d8] ;  /* 0x0008d80001a47983 */ /* 0x000ee20000300a00 */
[----:B------:R-:W-:Y:S02]  /*afb0*/  IMAD.MOV.U32 R224, RZ, RZ, R160 ;  /* 0x000000ffffe07224 */ /* 0x000fe400078e00a0 */
[----:B------:R-:W-:Y:S01]  /*afc0*/  IMAD.MOV.U32 R225, RZ, RZ, R161 ;  /* 0x000000ffffe17224 */ /* 0x000fe200078e00a1 */
[----:B------:R-:W3:Y:S01]  /*afd0*/  LDL.LU.64 R162, [R1+0x8d0] ;  /* 0x0008d00001a27983 */ /* 0x000ee20000300a00 */
[----:B------:R-:W-:Y:S02]  /*afe0*/  IMAD.MOV.U32 R222, RZ, RZ, R158 ;  /* 0x000000ffffde7224 */ /* 0x000fe400078e009e */
[----:B------:R-:W-:Y:S01]  /*aff0*/  IMAD.MOV.U32 R223, RZ, RZ, R159 ;  /* 0x000000ffffdf7224 */ /* 0x000fe200078e009f */
[----:B------:R-:W3:Y:S01]  /*b000*/  LDL.LU.64 R160, [R1+0x8c8] ;  /* 0x0008c80001a07983 */ /* 0x000ee20000300a00 */
[----:B0-----:R-:W-:-:S02]  /*b010*/  IMAD.MOV.U32 R220, RZ, RZ, R156 ;  /* 0x000000ffffdc7224 */ /* 0x001fc400078e009c */
[----:B------:R-:W-:Y:S01]  /*b020*/  IMAD.MOV.U32 R221, RZ, RZ, R157 ;  /* 0x000000ffffdd7224 */ /* 0x000fe200078e009d */
[----:B------:R-:W3:Y:S01]  /*b030*/  LDL.LU.64 R158, [R1+0x8c0] ;  /* 0x0008c000019e7983 */ /* 0x000ee20000300a00 */
[----:B------:R-:W-:Y:S02]  /*b040*/  IMAD.MOV.U32 R218, RZ, RZ, R154 ;  /* 0x000000ffffda7224 */ /* 0x000fe400078e009a */
[----:B------:R-:W-:Y:S01]  /*b050*/  IMAD.MOV.U32 R219, RZ, RZ, R155 ;  /* 0x000000ffffdb7224 */ /* 0x000fe200078e009b */
[----:B------:R-:W3:Y:S01]  /*b060*/  LDL.LU.64 R156, [R1+0x8b8] ;  /* 0x0008b800019c7983 */ /* 0x000ee20000300a00 */
[----:B------:R-:W-:Y:S02]  /*b070*/  IMAD.MOV.U32 R216, RZ, RZ, R152 ;  /* 0x000000ffffd87224 */ /* 0x000fe400078e0098 */
[----:B------:R-:W-:Y:S01]  /*b080*/  IMAD.MOV.U32 R217, RZ, RZ, R153 ;  /* 0x000000ffffd97224 */ /* 0x000fe200078e0099 */
[----:B------:R-:W3:Y:S04]  /*b090*/  LDL.LU.64 R154, [R1+0x8b0] ;  /* 0x0008b000019a7983 */ /* 0x000ee80000300a00 */
[----:B------:R-:W3:Y:S01]  /*b0a0*/  LDL.LU.64 R152, [R1+0x8a8] ;  /* 0x0008a80001987983 */ /* 0x000ee20000300a00 */
[----:B------:R-:W-:-:S02]  /*b0b0*/  WARPGROUP.DEPBAR.LE gsb0, 0x0 ;  /* 0x00008000000079c5 */ /* 0x000fc40000010000 */
[----:B------:R-:W-:-:S06]  /*b0c0*/  WARPGROUP.ARRIVE ;  /* 0x00000000000079c5 */ /* 0x000fcc0000000000 */
[----:B------:R-:W-:Y:S03]  /*b0d0*/  QGMMA.64x32x32.F32.E4M3.E4M3 R136, gdesc[UR24], R136, UP0, gsb0 ;  /* 0x00600000188879f3 */ /* 0x000fe6000b800888 */
[----:B------:R-:W-:Y:S02]  /*b0e0*/  WARPGROUP.DEPBAR.LE gsb0, 0x0 ;  /* 0x00008000000079c5 */ /* 0x000fe40000010000 */
[----:B------:R-:W-:-:S06]  /*b0f0*/  WARPGROUP.ARRIVE ;  /* 0x00000000000079c5 */ /* 0x000fcc0000000000 */
[----:B------:R-:W-:Y:S01]  /*b100*/  QGMMA.64x32x32.F32.E4M3.E4M3 R72, gdesc[UR28], R72, UP0, gsb0 ;  /* 0x006000001c4879f3 */ /* 0x000fe2000b800848 */
[----:B------:R-:W-:Y:S01]  /*b110*/  UMOV UR28, UR12 ;  /* 0x0000000c001c7c82 */ /* 0x000fe20008000000 */
[----:B------:R-:W-:Y:S01]  /*b120*/  UMOV UR29, 0x80000020 ;  /* 0x80000020001d7882 */ /* 0x000fe20000000000 */
[----:B------:R-:W-:Y:S02]  /*b130*/  WARPGROUP.DEPBAR.LE gsb0, 0x0 ;  /* 0x00008000000079c5 */ /* 0x000fe40000010000 */
[----:B------:R-:W-:-:S06]  /*b140*/  WARPGROUP.ARRIVE ;  /* 0x00000000000079c5 */ /* 0x000fcc0000000000 */
[----:B------:R-:W-:Y:S01]  /*b150*/  QGMMA.64x32x32.F32.E4M3.E4M3 R56, gdesc[UR28], R56, UP0, gsb0 ;  /* 0x006000001c3879f3 */ /* 0x000fe2000b800838 */
[----:B------:R-:W-:Y:S01]  /*b160*/  UMOV UR24, UR28 ;  /* 0x0000001c00187c82 */ /* 0x000fe20008000000 */
[----:B------:R-:W-:Y:S01]  /*b170*/  UMOV UR25, UR29 ;  /* 0x0000001d00197c82 */ /* 0x000fe20008000000 */
[----:B------:R-:W-:Y:S02]  /*b180*/  WARPGROUP.DEPBAR.LE gsb0, 0x0 ;  /* 0x00008000000079c5 */ /* 0x000fe40000010000 */
[----:B------:R-:W-:-:S06]  /*b190*/  WARPGROUP.ARRIVE ;  /* 0x00000000000079c5 */ /* 0x000fcc0000000000 */
[----:B------:R-:W-:Y:S01]  /*b1a0*/  QGMMA.64x32x32.F32.E4M3.E4M3 R120, gdesc[UR24], R120, UP0, gsb0 ;  /* 0x00600000187879f3 */ /* 0x000fe2000b800878 */
[----:B------:R-:W-:Y:S01]  /*b1b0*/  UMOV UR20, UR28 ;  /* 0x0000001c00147c82 */ /* 0x000fe20008000000 */
[----:B------:R-:W-:Y:S01]  /*b1c0*/  UMOV UR21, UR29 ;  /* 0x0000001d00157c82 */ /* 0x000fe20008000000 */
[----:B------:R-:W-:Y:S04]  /*b1d0*/  STL [R1+0x824], R200 ;  /* 0x000824c801007387 */ /* 0x000fe80000100800 */
[----:B------:R0:W-:Y:S04]  /*b1e0*/  STL [R1+0x820], R201 ;  /* 0x000820c901007387 */ /* 0x0001e80000100800 */
[----:B------:R-:W-:Y:S04]  /*b1f0*/  STL [R1+0x81c], R202 ;  /* 0x00081cca01007387 */ /* 0x000fe80000100800 */
[----:B------:R1:W-:Y:S04]  /*b200*/  STL [R1+0x818], R203 ;  /* 0x000818cb01007387 */ /* 0x0003e80000100800 */
[----:B------:R-:W-:Y:S04]  /*b210*/  STL [R1+0x814], R204 ;  /* 0x000814cc01007387 */ /* 0x000fe80000100800 */
[----:B------:R4:W-:Y:S04]  /*b220*/  STL [R1+0x810], R205 ;  /* 0x000810cd01007387 */ /* 0x0009e80000100800 */
[----:B------:R-:W-:Y:S01]  /*b230*/  STL [R1+0x80c], R206 ;  /* 0x00080cce01007387 */ /* 0x000fe20000100800 */
[----:B------:R-:W-:-:S02]  /*b240*/  WARPGROUP.DEPBAR.LE gsb0, 0x0 ;  /* 0x00008000000079c5 */ /* 0x000fc40000010000 */
[----:B------:R-:W-:-:S06]  /*b250*/  WARPGROUP.ARRIVE ;  /* 0x00000000000079c5 */ /* 0x000fcc0000000000 */
[----:B------:R-:W-:Y:S01]  /*b260*/  QGMMA.64x32x32.F32.E4M3.E4M3 R184, gdesc[UR20], R184, UP0, gsb0 ;  /* 0x0060000014b879f3 */ /* 0x000fe2000b8008b8 */
        /* <DEDUP_REMOVED lines=9> */
[----:B0-----:R-:W2:Y:S04]  /*b300*/  LDL.LU.64 R200, [R1+0x140] ;  /* 0x0001400001c87983 */ /* 0x001ea80000300a00 */
[----:B-1----:R-:W2:Y:S04]  /*b310*/  LDL.LU.64 R202, [R1+0x148] ;  /* 0x0001480001ca7983 */ /* 0x002ea80000300a00 */
[----:B----4-:R-:W2:Y:S04]  /*b320*/  LDL.LU.64 R204, [R1+0x150] ;  /* 0x0001500001cc7983 */ /* 0x010ea80000300a00 */
[----:B------:R-:W2:Y:S04]  /*b330*/  LDL.LU.64 R206, [R1+0x158] ;  /* 0x0001580001ce7983 */ /* 0x000ea80000300a00 */
[----:B------:R-:W2:Y:S04]  /*b340*/  LDL.LU.64 R208, [R1+0x160] ;  /* 0x0001600001d07983 */ /* 0x000ea80000300a00 */
[----:B------:R-:W2:Y:S04]  /*b350*/  LDL.LU.64 R210, [R1+0x168] ;  /* 0x0001680001d27983 */ /* 0x000ea80000300a00 */
[----:B------:R-:W2:Y:S04]  /*b360*/  LDL.LU.64 R212, [R1+0x170] ;  /* 0x0001700001d47983 */ /* 0x000ea80000300a00 */
[----:B------:R-:W2:Y:S04]  /*b370*/  LDL.LU.64 R214, [R1+0x178] ;  /* 0x0001780001d67983 */ /* 0x000ea80000300a00 */
        /* <DEDUP_REMOVED lines=12> */
[----:B------:R-:W-:Y:S01]  /*b440*/  STL [R1+0x7b4], R86 ;  /* 0x0007b45601007387 */ /* 0x000fe20000100800 */
[----:B------:R-:W-:-:S03]  /*b450*/  WARPGROUP.DEPBAR.LE gsb0, 0x0 ;  /* 0x00008000000079c5 */ /* 0x000fc60000010000 */
[----:B------:R-:W-:Y:S04]  /*b460*/  STL [R1+0x7b0], R87 ;  /* 0x0007b05701007387 */ /* 0x000fe80000100800 */
        /* <DEDUP_REMOVED lines=10> */
[----:B0-----:R-:W4:Y:S04]  /*b510*/  LDL.LU.64 R184, [R1+0x40] ;  /* 0x0000400001b87983 */ /* 0x001f280000300a00 */
[----:B------:R-:W4:Y:S04]  /*b520*/  LDL.LU.64 R186, [R1+0x48] ;  /* 0x0000480001ba7983 */ /* 0x000f280000300a00 */
[----:B------:R-:W4:Y:S04]  /*b530*/  LDL.LU.64 R188, [R1+0x50] ;  /* 0x0000500001bc7983 */ /* 0x000f280000300a00 */
[----:B------:R-:W4:Y:S04]  /*b540*/  LDL.LU.64 R190, [R1+0x58] ;  /* 0x0000580001be7983 */ /* 0x000f280000300a00 */
[----:B------:R-:W4:Y:S04]  /*b550*/  LDL.LU.64 R192, [R1+0x60] ;  /* 0x0000600001c07983 */ /* 0x000f280000300a00 */
[----:B------:R-:W4:Y:S04]  /*b560*/  LDL.LU.64 R194, [R1+0x68] ;  /* 0x0000680001c27983 */ /* 0x000f280000300a00 */
[----:B------:R-:W4:Y:S04]  /*b570*/  LDL.LU.64 R196, [R1+0x70] ;  /* 0x0000700001c47983 */ /* 0x000f280000300a00 */
[----:B------:R-:W4:Y:S01]  /*b580*/  LDL.LU.64 R198, [R1+0x78] ;  /* 0x0000780001c67983 */ /* 0x000f220000300a00 */
[----:B------:R-:W-:Y:S01]  /*b590*/  UMOV UR12, UR28 ;  /* 0x0000001c000c7c82 */ /* 0x000fe20008000000 */
[----:B------:R-:W-:Y:S01]  /*b5a0*/  UMOV UR13, UR29 ;  /* 0x0000001d000d7c82 */ /* 0x000fe20008000000 */
[----:B----4-:R-:W-:-:S06]  /*b5b0*/  WARPGROUP.ARRIVE ;  /* 0x00000000000079c5 */ /* 0x010fcc0000000000 */
[----:B------:R-:W-:Y:S03]  /*b5c0*/  QGMMA.64x32x32.F32.E4M3.E4M3 R184, gdesc[UR12], R184, UP0, gsb0 ;  /* 0x006000000cb879f3 */ /* 0x000fe6000b8008b8 */
[----:B------:R-:W-:Y:S02]  /*b5d0*/  WARPGROUP.DEPBAR.LE gsb0, 0x0 ;  /* 0x00008000000079c5 */ /* 0x000fe40000010000 */
[----:B------:R0:W-:Y:S04]  /*b5e0*/  STL.64 [R1+0x40], R184 ;  /* 0x000040b801007387 */ /* 0x0001e80000100a00 */
[----:B------:R1:W-:Y:S04]  /*b5f0*/  STL.64 [R1+0x48], R186 ;  /* 0x000048ba01007387 */ /* 0x0003e80000100a00 */
[----:B------:R4:W-:Y:S04]  /*b600*/  STL.64 [R1+0x50], R188 ;  /* 0x000050bc01007387 */ /* 0x0009e80000100a00 */
[----:B------:R3:W-:Y:S04]  /*b610*/  STL.64 [R1+0x58], R190 ;  /* 0x000058be01007387 */ /* 0x0007e80000100a00 */
[----:B------:R2:W-:Y:S04]  /*b620*/  STL.64 [R1+0x60], R192 ;  /* 0x000060c001007387 */ /* 0x0005e80000100a00 */
[----:B------:R2:W-:Y:S04]  /*b630*/  STL.64 [R1+0x68], R194 ;  /* 0x000068c201007387 */ /* 0x0005e80000100a00 */
[----:B------:R2:W-:Y:S04]  /*b640*/  STL.64 [R1+0x70], R196 ;  /* 0x000070c401007387 */ /* 0x0005e80000100a00 */
[----:B------:R2:W-:Y:S04]  /*b650*/  STL.64 [R1+0x78], R198 ;  /* 0x000078c601007387 */ /* 0x0005e80000100a00 */
[----:B0-----:R-:W2:Y:S04]  /*b660*/  LDL.LU.64 R184, [R1+0x100] ;  /* 0x0001000001b87983 */ /* 0x001ea80000300a00 */
[----:B-1----:R-:W2:Y:S04]  /*b670*/  LDL.LU.64 R186, [R1+0x108] ;  /* 0x0001080001ba7983 */ /* 0x002ea80000300a00 */
[----:B----4-:R-:W4:Y:S04]  /*b680*/  LDL.LU.64 R188, [R1+0x110] ;  /* 0x0001100001bc7983 */ /* 0x010f280000300a00 */
[----:B---3--:R-:W4:Y:S04]  /*b690*/  LDL.LU.64 R190, [R1+0x118] ;  /* 0x0001180001be7983 */ /* 0x008f280000300a00 */
[----:B--2---:R-:W4:Y:S04]  /*b6a0*/  LDL.LU.64 R192, [R1+0x120] ;  /* 0x0001200001c07983 */ /* 0x004f280000300a00 */
[----:B------:R-:W4:Y:S04]  /*b6b0*/  LDL.LU.64 R194, [R1+0x128] ;  /* 0x0001280001c27983 */ /* 0x000f280000300a00 */
[----:B------:R-:W4:Y:S04]  /*b6c0*/  LDL.LU.64 R196, [R1+0x130] ;  /* 0x0001300001c47983 */ /* 0x000f280000300a00 */
[----:B------:R-:W4:Y:S01]  /*b6d0*/  LDL.LU.64 R198, [R1+0x138] ;  /* 0x0001380001c67983 */ /* 0x000f220000300a00 */
[----:B------:R-:W-:Y:S01]  /*b6e0*/  WARPGROUP.ARRIVE ;  /* 0x00000000000079c5 */ /* 0x000fe20000000000 */
[----:B------:R-:W-:Y:S01]  /*b6f0*/  UMOV UR16, UR28 ;  /* 0x0000001c00107c82 */ /* 0x000fe20008000000 */
[----:B------:R-:W-:-:S04]  /*b700*/  UMOV UR17, UR29 ;  /* 0x0000001d00117c82 */ /* 0x000fc80008000000 */
[----:B------:R-:W-:Y:S01]  /*b710*/  QGMMA.64x32x32.F32.E4M3.E4M3 R200, gdesc[UR16], R200, UP0, gsb0 ;  /* 0x0060000010c879f3 */ /* 0x000fe2000b8008c8 */
[----:B------:R-:W-:Y:S01]  /*b720*/  UIADD3 UR20, UR46, 0x400, URZ ;  /* 0x000004002e147890 */ /* 0x000fe2000fffe03f */
[----:B------:R-:W-:-:S06]  /*b730*/  UMOV UR17, 0x80000020 ;  /* 0x8000002000117882 */ /* 0x000fcc0000000000 */
[----:B------:R-:W-:Y:S01]  /*b740*/  UMOV UR16, UR20 ;  /* 0x0000001400107c82 */ /* 0x000fe20008000000 */
[----:B------:R-:W-:Y:S02]  /*b750*/  WARPGROUP.DEPBAR.LE gsb0, 0x0 ;  /* 0x00008000000079c5 */ /* 0x000fe40000010000 */
[----:B------:R-:W-:Y:S01]  /*b760*/  UMOV UR12, UR16 ;  /* 0x00000010000c7c82 */ /* 0x000fe20008000000 */
[----:B------:R-:W-:Y:S01]  /*b770*/  UMOV UR13, UR17 ;  /* 0x00000011000d7c82 */ /* 0x000fe20008000000 */
[----:B------:R-:W-:Y:S01]  /*b780*/  UMOV UR20, UR16 ;  /* 0x0000001000147c82 */ /* 0x000fe20008000000 */
[----:B------:R-:W-:Y:S01]  /*b790*/  UMOV UR21, UR17 ;  /* 0x0000001100157c82 */ /* 0x000fe20008000000 */
[----:B------:R-:W-:Y:S01]  /*b7a0*/  UMOV UR24, UR16 ;  /* 0x0000001000187c82 */ /* 0x000fe20008000000 */
[----:B------:R-:W-:Y:S01]  /*b7b0*/  UMOV UR25, UR17 ;  /* 0x0000001100197c82 */ /* 0x000fe20008000000 */
[----:B----4-:R-:W-:-:S06]  /*b7c0*/  WARPGROUP.ARRIVE ;  /* 0x00000000000079c5 */ /* 0x010fcc0000000000 */
[----:B------:R-:W-:Y:S03]  /*b7d0*/  QGMMA.64x32x32.F32.E4M3.E4M3 R184, gdesc[UR16], R184, UP0, gsb0 ;  /* 0x0060000010b879f3 */ /* 0x000fe6000b8008b8 */
[----:B------:R-:W-:Y:S02]  /*b7e0*/  WARPGROUP.DEPBAR.LE gsb0, 0x0 ;  /* 0x00008000000079c5 */ /* 0x000fe40000010000 */
[----:B------:R-:W-:-:S06]  /*b7f0*/  WARPGROUP.ARRIVE ;  /* 0x00000000000079c5 */ /* 0x000fcc0000000000 */
[----:B------:R-:W-:Y:S03]  /*b800*/  QGMMA.64x32x32.F32.E4M3.E4M3 R4, gdesc[UR12], R4, UP0, gsb0 ;  /* 0x006000000c0479f3 */ /* 0x000fe6000b800804 */
[----:B------:R-:W-:Y:S02]  /*b810*/  WARPGROUP.DEPBAR.LE gsb0, 0x0 ;  /* 0x00008000000079c5 */ /* 0x000fe40000010000 */
[----:B------:R-:W-:-:S06]  /*b820*/  WARPGROUP.ARRIVE ;  /* 0x00000000000079c5 */ /* 0x000fcc0000000000 */
[----:B------:R-:W-:Y:S03]  /*b830*/  QGMMA.64x32x32.F32.E4M3.E4M3 R168, gdesc[UR20], R168, UP0, gsb0 ;  /* 0x0060000014a879f3 */ /* 0x000fe6000b8008a8 */
[----:B------:R-:W-:Y:S02]  /*b840*/  WARPGROUP.DEPBAR.LE gsb0, 0x0 ;  /* 0x00008000000079c5 */ /* 0x000fe40000010000 */
[----:B------:R-:W-:Y:S01]  /*b850*/  WARPGROUP.ARRIVE ;  /* 0x00000000000079c5 */ /* 0x000fe20000000000 */
[----:B------:R-:W-:Y:S05]  /*b860*/  STL.64 [R1+0x730], R182 ;  /* 0x000730b601007387 */ /* 0x000fea0000100a00 */
[----:B------:R-:W-:Y:S01]  /*b870*/  QGMMA.64x32x32.F32.E4M3.E4M3 R104, gdesc[UR24], R104, UP0, gsb0 ;  /* 0x00600000186879f3 */ /* 0x000fe2000b800868 */
[----:B------:R-:W-:Y:S04]  /*b880*/  STL.64 [R1+0x728], R180 ;  /* 0x000728b401007387 */ /* 0x000fe80000100a00 */
[----:B------:R-:W-:Y:S04]  /*b890*/  STL.64 [R1+0x720], R178 ;  /* 0x000720b201007387 */ /* 0x000fe80000100a00 */
[----:B------:R-:W-:Y:S04]  /*b8a0*/  STL.64 [R1+0x718], R176 ;  /* 0x000718b001007387 */ /* 0x000fe80000100a00 */
[----:B------:R0:W-:Y:S04]  /*b8b0*/  STL.64 [R1+0x710], R174 ;  /* 0x000710ae01007387 */ /* 0x0001e80000100a00 */
[----:B------:R1:W-:Y:S04]  /*b8c0*/  STL.64 [R1+0x708], R172 ;  /* 0x000708ac01007387 */ /* 0x0003e80000100a00 */
[----:B------:R2:W-:Y:S04]  /*b8d0*/  STL.64 [R1+0x700], R170 ;  /* 0x000700aa01007387 */ /* 0x0005e80000100a00 */
[----:B------:R3:W-:Y:S01]  /*b8e0*/  STL.64 [R1+0x6f8], R168 ;  /* 0x0006f8a801007387 */ /* 0x0007e20000100a00 */
[----:B0-----:R-:W-:-:S02]  /*b8f0*/  IMAD.MOV.U32 R174, RZ, RZ, R222 ;  /* 0x000000ffffae7224 */ /* 0x001fc400078e00de */
[----:B-1----:R-:W-:Y:S02]  /*b900*/  IMAD.MOV.U32 R172, RZ, RZ, R220 ;  /* 0x000000ffffac7224 */ /* 0x002fe400078e00dc */
[----:B--2---:R-:W-:Y:S02]  /*b910*/  IMAD.MOV.U32 R170, RZ, RZ, R218 ;  /* 0x000000ffffaa7224 */ /* 0x004fe400078e00da */
[----:B---3--:R-:W-:Y:S02]  /*b920*/  IMAD.MOV.U32 R168, RZ, RZ, R216 ;  /* 0x000000ffffa87224 */ /* 0x008fe400078e00d8 */
[----:B------:R-:W2:Y:S01]  /*b930*/  LDL.LU R216, [R1+0x8a4] ;  /* 0x0008a40001d87983 */ /* 0x000ea20000300800 */
[----:B------:R-:W-:Y:S02]  /*b940*/  IMAD.MOV.U32 R169, RZ, RZ, R217 ;  /* 0x000000ffffa97224 */ /* 0x000fe400078e00d9 */
[----:B------:R-:W-:Y:S01]  /*b950*/  IMAD.MOV.U32 R171, RZ, RZ, R219 ;  /* 0x000000ffffab7224 */ /* 0x000fe200078e00db */
[----:B------:R-:W2:Y:S01]  /*b960*/  LDL.LU R217, [R1+0x8a0] ;  /* 0x0008a00001d97983 */ /* 0x000ea20000300800 */
[----:B------:R-:W-:-:S03]  /*b970*/  IMAD.MOV.U32 R173, RZ, RZ, R221 ;  /* 0x000000ffffad7224 */ /* 0x000fc600078e00dd */
        /* <DEDUP_REMOVED lines=18> */
[----:B------:R-:W2:Y:S04]  /*baa0*/  LDL.LU R227, [R1+0x878] ;  /* 0x0008780001e37983 */ /* 0x000ea80000300800 */
[----:B------:R-:W2:Y:S04]  /*bab0*/  LDL.LU R228, [R1+0x874] ;  /* 0x0008740001e47983 */ /* 0x000ea80000300800 */
[----:B------:R-:W2:Y:S04]  /*bac0*/  LDL.LU R229, [R1+0x870] ;  /* 0x0008700001e57983 */ /* 0x000ea80000300800 */
[----:B------:R-:W2:Y:S04]  /*bad0*/  LDL.LU R230, [R1+0x86c] ;  /* 0x00086c0001e67983 */ /* 0x000ea80000300800 */
[----:B------:R-:W2:Y:S01]  /*bae0*/  LDL.LU R231, [R1+0x868] ;  /* 0x0008680001e77983 */ /* 0x000ea20000300800 */
[----:B------:R-:W-:-:S02]  /*baf0*/  WARPGROUP.DEPBAR.LE gsb0, 0x0 ;  /* 0x00008000000079c5 */ /* 0x000fc40000010000 */
[----:B------:R-:W-:Y:S01]  /*bb00*/  WARPGROUP.ARRIVE ;  /* 0x00000000000079c5 */ /* 0x000fe20000000000 */
[----:B------:R-:W-:Y:S01]  /*bb10*/  UMOV UR28, UR16 ;  /* 0x00000010001c7c82 */ /* 0x000fe20008000000 */
[----:B------:R-:W-:-:S04]  /*bb20*/  UMOV UR29, UR17 ;  /* 0x00000011001d7c82 */ /* 0x000fc80008000000 */
[----:B------:R-:W-:Y:S01]  /*bb30*/  QGMMA.64x32x32.F32.E4M3.E4M3 R40, gdesc[UR28], R40, UP0, gsb0 ;  /* 0x006000001c2879f3 */ /* 0x000fe2000b800828 */
[----:B------:R-:W-:Y:S02]  /*bb40*/  IMAD.MOV.U32 R140, RZ, RZ, R200 ;  /* 0x000000ffff8c7224 */ /* 0x000fe400078e00c8 */
[----:B------:R-:W-:Y:S02]  /*bb50*/  IMAD.MOV.U32 R141, RZ, RZ, R201 ;  /* 0x000000ffff8d7224 */ /* 0x000fe400078e00c9 */
[----:B------:R-:W-:Y:S02]  /*bb60*/  IMAD.MOV.U32 R142, RZ, RZ, R202 ;  /* 0x000000ffff8e7224 */ /* 0x000fe400078e00ca */
[----:B------:R-:W-:Y:S02]  /*bb70*/  IMAD.MOV.U32 R143, RZ, RZ, R203 ;  /* 0x000000ffff8f7224 */ /* 0x000fe400078e00cb */
[----:B------:R-:W-:Y:S02]  /*bb80*/  IMAD.MOV.U32 R200, RZ, RZ, R184 ;  /* 0x000000ffffc87224 */ /* 0x000fe400078e00b8 */
[----:B------:R-:W-:-:S02]  /*bb90*/  IMAD.MOV.U32 R201, RZ, RZ, R185 ;  /* 0x000000ffffc97224 */ /* 0x000fc400078e00b9 */
[----:B------:R-:W-:Y:S01]  /*bba0*/  IMAD.MOV.U32 R144, RZ, RZ, R204 ;  /* 0x000000ffff907224 */ /* 0x000fe200078e00cc */
[----:B------:R-:W3:Y:S01]  /*bbb0*/  LDL.LU.64 R184, [R1+0xc0] ;  /* 0x0000c00001b87983 */ /* 0x000ee20000300a00 */
[----:B------:R-:W-:Y:S02]  /*bbc0*/  IMAD.MOV.U32 R145, RZ, RZ, R205 ;  /* 0x000000ffff917224 */ /* 0x000fe400078e00cd */
[----:B------:R-:W-:Y:S02]  /*bbd0*/  IMAD.MOV.U32 R202, RZ, RZ, R186 ;  /* 0x000000ffffca7224 */ /* 0x000fe400078e00ba */
[----:B------:R-:W-:Y:S02]  /*bbe0*/  IMAD.MOV.U32 R203, RZ, RZ, R187 ;  /* 0x000000ffffcb7224 */ /* 0x000fe400078e00bb */
[----:B------:R-:W-:Y:S01]  /*bbf0*/  IMAD.MOV.U32 R146, RZ, RZ, R206 ;  /* 0x000000ffff927224 */ /* 0x000fe200078e00ce */
[----:B------:R-:W3:Y:S01]  /*bc00*/  LDL.LU.64 R186, [R1+0xc8] ;  /* 0x0000c80001ba7983 */ /* 0x000ee20000300a00 */
[----:B------:R-:W-:-:S02]  /*bc10*/  IMAD.MOV.U32 R147, RZ, RZ, R207 ;  /* 0x000000ffff937224 */ /* 0x000fc400078e00cf */
[----:B------:R-:W-:Y:S02]  /*bc20*/  IMAD.MOV.U32 R204, RZ, RZ, R188 ;  /* 0x000000ffffcc7224 */ /* 0x000fe400078e00bc */
[----:B------:R-:W-:Y:S02]  /*bc30*/  IMAD.MOV.U32 R205, RZ, RZ, R189 ;  /* 0x000000ffffcd7224 */ /* 0x000fe400078e00bd */
[----:B------:R-:W-:Y:S01]  /*bc40*/  IMAD.MOV.U32 R148, RZ, RZ, R208 ;  /* 0x000000ffff947224 */ /* 0x000fe200078e00d0 */
[----:B------:R-:W3:Y:S01]  /*bc50*/  LDL.LU.64 R188, [R1+0xd0] ;  /* 0x0000d00001bc7983 */ /* 0x000ee20000300a00 */
        /* <DEDUP_REMOVED lines=20> */
[----:B------:R-:W-:-:S03]  /*bda0*/  IMAD.MOV.U32 R215, RZ, RZ, R199 ;  /* 0x000000ffffd77224 */ /* 0x000fc600078e00c7 */
[----:B------:R-:W3:Y:S01]  /*bdb0*/  LDL.LU.64 R198, [R1+0xf8] ;  /* 0x0000f80001c67983 */ /* 0x000ee20000300a00 */
[----:B------:R-:W-:Y:S01]  /*bdc0*/  UIADD3 UR12, UR46, 0x600, URZ ;  /* 0x000006002e0c7890 */ /* 0x000fe2000fffe03f */
[----:B------:R-:W-:Y:S02]  /*bdd0*/  WARPGROUP.DEPBAR.LE gsb0, 0x0 ;  /* 0x00008000000079c5 */ /* 0x000fe40000010000 */
[----:B------:R-:W-:Y:S01]  /*bde0*/  WARPGROUP.ARRIVE ;  /* 0x00000000000079c5 */ /* 0x000fe20000000000 */
[----:B------:R-:W-:-:S03]  /*bdf0*/  UMOV UR29, 0x80000020 ;  /* 0x80000020001d7882 */ /* 0x000fc60000000000 */
[----:B------:R-:W-:Y:S02]  /*be00*/  UMOV UR28, UR12 ;  /* 0x0000000c001c7c82 */ /* 0x000fe40008000000 */
[----:B------:R-:W-:Y:S01]  /*be10*/  QGMMA.64x32x32.F32.E4M3.E4M3 R24, gdesc[UR28], R24, UP0, gsb0 ;  /* 0x006000001c1879f3 */ /* 0x000fe2000b800818 */
        /* <DEDUP_REMOVED lines=8> */
[----:B0-----:R-:W4:Y:S04]  /*bea0*/  LDL.LU R104, [R1+0x180] ;  /* 0x0001800001687983 */ /* 0x001f280000300800 */
[----:B------:R-:W4:Y:S04]  /*beb0*/  LDL.LU R105, [R1+0x184] ;  /* 0x0001840001697983 */ /* 0x000f280000300800 */
[----:B------:R-:W4:Y:S04]  /*bec0*/  LDL.LU R106, [R1+0x188] ;  /* 0x00018800016a7983 */ /* 0x000f280000300800 */
[----:B------:R-:W4:Y:S04]  /*bed0*/  LDL.LU R107, [R1+0x18c] ;  /* 0x00018c00016b7983 */ /* 0x000f280000300800 */
[----:B------:R-:W4:Y:S01]  /*bee0*/  LDL.LU R108, [R1+0x190] ;  /* 0x00019000016c7983 */ /* 0x000f220000300800 */
[----:B------:R-:W-:-:S02]  /*bef0*/  WARPGROUP.DEPBAR.LE gsb0, 0x0 ;  /* 0x00008000000079c5 */ /* 0x000fc40000010000 */
[----:B------:R-:W-:Y:S01]  /*bf00*/  WARPGROUP.ARRIVE ;  /* 0x00000000000079c5 */ /* 0x000fe20000000000 */
[----:B------:R-:W-:Y:S01]  /*bf10*/  UMOV UR24, UR28 ;  /* 0x0000001c00187c82 */ /* 0x000fe20008000000 */
[----:B------:R-:W-:-:S04]  /*bf20*/  UMOV UR25, UR29 ;  /* 0x0000001d00197c82 */ /* 0x000fc80008000000 */
[----:B------:R-:W-:Y:S01]  /*bf30*/  QGMMA.64x32x32.F32.E4M3.E4M3 R88, gdesc[UR24], R88, UP0, gsb0 ;  /* 0x00600000185879f3 */ /* 0x000fe2000b800858 */
[----:B------:R-:W-:Y:S01]  /*bf40*/  UIADD3 UR20, UR46, 0x2, URZ ;  /* 0x000000022e147890 */ /* 0x000fe2000fffe03f */
[----:B------:R-:W-:-:S06]  /*bf50*/  UMOV UR21, UR29 ;  /* 0x0000001d00157c82 */ /* 0x000fcc0008000000 */
[----:B------:R-:W-:Y:S01]  /*bf60*/  UMOV UR12, UR20 ;  /* 0x00000014000c7c82 */ /* 0x000fe20008000000 */
[----:B------:R-:W-:Y:S01]  /*bf70*/  UMOV UR20, UR28 ;  /* 0x0000001c00147c82 */ /* 0x000fe20008000000 */
[----:B------:R-:W-:Y:S02]  /*bf80*/  WARPGROUP.DEPBAR.LE gsb0, 0x0 ;  /* 0x00008000000079c5 */ /* 0x000fe40000010000 */
[----:B------:R-:W-:-:S06]  /*bf90*/  WARPGROUP.ARRIVE ;  /* 0x00000000000079c5 */ /* 0x000fcc0000000000 */
[----:B------:R-:W-:Y:S01]  /*bfa0*/  QGMMA.64x32x32.F32.E4M3.E4M3 R152, gdesc[UR20], R152, UP0, gsb0 ;  /* 0x00600000149879f3 */ /* 0x000fe2000b800898 */
[----:B------:R-:W-:Y:S01]  /*bfb0*/  UMOV UR30, UR14 ;  /* 0x0000000e001e7c82 */ /* 0x000fe20008000000 */
[----:B------:R-:W-:Y:S01]  /*bfc0*/  UMOV UR31, UR15 ;  /* 0x0000000f001f7c82 */ /* 0x000fe20008000000 */
[----:B------:R-:W-:Y:S02]  /*bfd0*/  WARPGROUP.DEPBAR.LE gsb0, 0x0 ;  /* 0x00008000000079c5 */ /* 0x000fe40000010000 */
[----:B--2---:R-:W-:-:S06]  /*bfe0*/  WARPGROUP.ARRIVE ;  /* 0x00000000000079c5 */ /* 0x004fcc0000000000 */
[----:B------:R-:W-:Y:S01]  /*bff0*/  QGMMA.64x32x32.F32.E4M3.E4M3 R216, gdesc[UR28], R216, UP0, gsb0 ;  /* 0x006000001cd879f3 */ /* 0x000fe2000b8008d8 */
[----:B------:R-:W-:Y:S01]  /*c000*/  UMOV UR16, UR28 ;  /* 0x0000001c00107c82 */ /* 0x000fe20008000000 */
[----:B------:R-:W-:Y:S01]  /*c010*/  UMOV UR17, UR29 ;  /* 0x0000001d00117c82 */ /* 0x000fe20008000000 */
[----:B------:R-:W-:Y:S02]  /*c020*/  WARPGROUP.DEPBAR.LE gsb0, 0x0 ;  /* 0x00008000000079c5 */ /* 0x000fe40000010000 */
[----:B---3--:R-:W-:-:S06]  /*c030*/  WARPGROUP.ARRIVE ;  /* 0x00000000000079c5 */ /* 0x008fcc0000000000 */
[----:B------:R-:W-:Y:S01]  /*c040*/  QGMMA.64x32x32.F32.E4M3.E4M3 R184, gdesc[UR16], R184, UP0, gsb0 ;  /* 0x0060000010b879f3 */ /* 0x000fe2000b8008b8 */
        /* <DEDUP_REMOVED lines=11> */
[----:B------:R-:W-:Y:S01]  /*c100*/  UIADD3 UR14, UR47, 0x2, URZ ;  /* 0x000000022f0e7890 */ /* 0x000fe2000fffe03f */
[----:B------:R-:W-:Y:S01]  /*c110*/  UMOV UR13, 0x80000020 ;  /* 0x80000020000d7882 */ /* 0x000fe20000000000 */
[----:B------:R-:W-:Y:S01]  /*c120*/  UMOV UR15, 0x80000020 ;  /* 0x80000020000f7882 */ /* 0x000fe20000000000 */
[----:B------:R-:W-:-:S02]  /*c130*/  WARPGROUP.DEPBAR.LE gsb0, 0x0 ;  /* 0x00008000000079c5 */ /* 0x000fc40000010000 */
[----:B----4-:R-:W-:-:S06]  /*c140*/  WARPGROUP.ARRIVE ;  /* 0x00000000000079c5 */ /* 0x010fcc0000000000 */
[----:B------:R-:W-:Y:S01]  /*c150*/  QGMMA.64x32x32.F32.E4M3.E4M3 R104, gdesc[UR12], R104, gsb0 ;  /* 0x006000000c6879f3 */ /* 0x000fe20008000868 */
[----:B------:R-:W-:Y:S01]  /*c160*/  UIADD3 UR22, UR47, 0x82, URZ ;  /* 0x000000822f167890 */ /* 0x000fe2000fffe03f */
[----:B------:R-:W-:Y:S01]  /*c170*/  UMOV UR20, UR12 ;  /* 0x0000000c00147c82 */ /* 0x000fe20008000000 */
[----:B------:R-:W-:Y:S01]  /*c180*/  UMOV UR21, UR13 ;  /* 0x0000000d00157c82 */ /* 0x000fe20008000000 */
[----:B------:R-:W-:Y:S01]  /*c190*/  UMOV UR23, 0x80000020 ;  /* 0x8000002000177882 */ /* 0x000fe20000000000 */
[----:B------:R-:W-:Y:S01]  /*c1a0*/  STL.64 [R1+0xc0], R184 ;  /* 0x0000c0b801007387 */ /* 0x000fe20000100a00 */
[----:B------:R-:W-:Y:S02]  /*c1b0*/  IMAD.MOV.U32 R2, RZ, RZ, R198 ;  /* 0x000000ffff027224 */ /* 0x000fe400078e00c6 */
[----:B------:R-:W-:Y:S01]  /*c1c0*/  IMAD.MOV.U32 R0, RZ, RZ, R199 ;  /* 0x000000ffff007224 */ /* 0x000fe200078e00c7 */
[----:B------:R-:W-:Y:S01]  /*c1d0*/  STL.64 [R1+0xc8], R186 ;  /* 0x0000c8ba01007387 */ /* 0x000fe20000100a00 */
[----:B------:R-:W-:-:S02]  /*c1e0*/  WARPGROUP.DEPBAR.LE gsb0, 0x0 ;  /* 0x00008000000079c5 */ /* 0x000fc40000010000 */
[----:B------:R-:W-:-:S06]  /*c1f0*/  WARPGROUP.ARRIVE ;  /* 0x00000000000079c5 */ /* 0x000fcc0000000000 */
[----:B------:R-:W-:Y:S01]  /*c200*/  QGMMA.64x32x32.F32.E4M3.E4M3 R168, gdesc[UR20], R168, gsb0 ;  /* 0x0060000014a879f3 */ /* 0x000fe200080008a8 */
[----:B------:R0:W-:Y:S01]  /*c210*/  STL [R1+0xd0], R188 ;  /* 0x0000d0bc01007387 */ /* 0x0001e20000100800 */
[----:B------:R-:W-:Y:S02]  /*c220*/  IMAD.MOV.U32 R20, RZ, RZ, R196 ;  /* 0x000000ffff147224 */ /* 0x000fe400078e00c4 */
[----:B------:R-:W-:Y:S01]  /*c230*/  IMAD.MOV.U32 R3, RZ, RZ, R197 ;  /* 0x000000ffff037224 */ /* 0x000fe200078e00c5 */
[----:B------:R-:W2:Y:S01]  /*c240*/  LDL.LU.64 R198, [R1+0x860] ;  /* 0x0008600001c67983 */ /* 0x000ea20000300a00 */
[----:B------:R-:W-:Y:S02]  /*c250*/  IMAD.MOV.U32 R22, RZ, RZ, R194 ;  /* 0x000000ffff167224 */ /* 0x000fe400078e00c2 */
[----:B------:R-:W-:Y:S01]  /*c260*/  IMAD.MOV.U32 R21, RZ, RZ, R195 ;  /* 0x000000ffff157224 */ /* 0x000fe200078e00c3 */
[----:B------:R-:W2:Y:S01]  /*c270*/  LDL.LU.64 R196, [R1+0x858] ;  /* 0x0008580001c47983 */ /* 0x000ea20000300a00 */
[----:B------:R-:W-:-:S02]  /*c280*/  IMAD.MOV.U32 R232, RZ, RZ, R192 ;  /* 0x000000ffffe87224 */ /* 0x000fc400078e00c0 */
[----:B------:R-:W-:Y:S01]  /*c290*/  IMAD.MOV.U32 R23, RZ, RZ, R193 ;  /* 0x000000ffff177224 */ /* 0x000fe200078e00c1 */
[----:B------:R-:W2:Y:S01]  /*c2a0*/  LDL.LU.64 R194, [R1+0x850] ;  /* 0x0008500001c27983 */ /* 0x000ea20000300a00 */
[----:B------:R-:W-:Y:S02]  /*c2b0*/  IMAD.MOV.U32 R234, RZ, RZ, R190 ;  /* 0x000000ffffea7224 */ /* 0x000fe400078e00be */
[----:B------:R-:W-:Y:S01]  /*c2c0*/  IMAD.MOV.U32 R233, RZ, RZ, R191 ;  /* 0x000000ffffe97224 */ /* 0x000fe200078e00bf */
[----:B------:R-:W2:Y:S01]  /*c2d0*/  LDL.LU.64 R192, [R1+0x848] ;  /* 0x0008480001c07983 */ /* 0x000ea20000300a00 */
[----:B------:R-:W-:-:S03]  /*c2e0*/  IMAD.MOV.U32 R235, RZ, RZ, R189 ;  /* 0x000000ffffeb7224 */ /* 0x000fc600078e00bd */
[----:B------:R-:W2:Y:S04]  /*c2f0*/  LDL.LU.64 R190, [R1+0x840] ;  /* 0x0008400001be7983 */ /* 0x000ea80000300a00 */
[----:B0-----:R-:W2:Y:S04]  /*c300*/  LDL.LU.64 R188, [R1+0x838] ;  /* 0x0008380001bc7983 */ /* 0x001ea80000300a00 */
[----:B------:R-:W2:Y:S04]  /*c310*/  LDL.LU.64 R186, [R1+0x830] ;  /* 0x0008300001ba7983 */ /* 0x000ea80000300a00 */
[----:B------:R-:W2:Y:S04]  /*c320*/  LDL.LU.64 R184, [R1+0x828] ;  /* 0x0008280001b87983 */ /* 0x000ea80000300a00 */
[----:B------:R-:W-:Y:S04]  /*c330*/  STL.64 [R1+0x180], R104 ;  /* 0x0001806801007387 */ /* 0x000fe80000100a00 */
[----:B------:R-:W-:Y:S04]  /*c340*/  STL.64 [R1+0x188], R106 ;  /* 0x0001886a01007387 */ /* 0x000fe80000100a00 */
[----:B------:R-:W-:Y:S04]  /*c350*/  STL.64 [R1+0x190], R108 ;  /* 0x0001906c01007387 */ /* 0x000fe80000100a00 */
[----:B------:R-:W-:Y:S04]  /*c360*/  STL.64 [R1+0x198], R110 ;  /* 0x0001986e01007387 */ /* 0x000fe80000100a00 */
[----:B------:R-:W-:Y:S04]  /*c370*/  STL.64 [R1+0x1a0], R112 ;  /* 0x0001a07001007387 */ /* 0x000fe80000100a00 */
[----:B------:R-:W-:Y:S04]  /*c380*/  STL.64 [R1+0x1a8], R114 ;  /* 0x0001a87201007387 */ /* 0x000fe80000100a00 */
[----:B------:R-:W-:Y:S01]  /*c390*/  STL.64 [R1+0x1b0], R116 ;  /* 0x0001b07401007387 */ /* 0x000fe20000100a00 */
[----:B------:R-:W-:-:S03]  /*c3a0*/  WARPGROUP.DEPBAR.LE gsb0, 0x0 ;  /* 0x00008000000079c5 */ /* 0x000fc60000010000 */
[----:B------:R-:W-:Y:S04]  /*c3b0*/  STL.64 [R1+0x1b8], R118 ;  /* 0x0001b87601007387 */ /* 0x000fe80000100a00 */
        /* <DEDUP_REMOVED lines=8> */
[----:B-1----:R-:W-:-:S03]  /*c440*/  IMAD.MOV.U32 R170, RZ, RZ, R202 ;  /* 0x000000ffffaa7224 */ /* 0x002fc600078e00ca */
[----:B------:R1:W-:Y:S01]  /*c450*/  STL.64 [R1+0xb0], R180 ;  /* 0x0000b0b401007387 */ /* 0x0003e20000100a00 */
[----:B------:R-:W-:-:S03]  /*c460*/  IMAD.MOV.U32 R171, RZ, RZ, R203 ;  /* 0x000000ffffab7224 */ /* 0x000fc600078e00cb */
[----:B------:R1:W-:Y:S01]  /*c470*/  STL.64 [R1+0xb8], R182 ;  /* 0x0000b8b601007387 */ /* 0x0003e20000100a00 */
[----:B---3--:R-:W-:-:S03]  /*c480*/  IMAD.MOV.U32 R172, RZ, RZ, R204 ;  /* 0x000000ffffac7224 */ /* 0x008fc600078e00cc */
[----:B------:R-:W3:Y:S01]  /*c490*/  LDL.LU R200, [R1+0x824] ;  /* 0x0008240001c87983 */ /* 0x000ee20000300800 */
[----:B------:R-:W-:-:S03]  /*c4a0*/  IMAD.MOV.U32 R173, RZ, RZ, R205 ;  /* 0x000000ffffad7224 */ /* 0x000fc600078e00cd */
[----:B------:R-:W3:Y:S01]  /*c4b0*/  LDL.LU R201, [R1+0x820] ;  /* 0x0008200001c97983 */ /* 0x000ee20000300800 */
[----:B----4-:R-:W-:-:S03]  /*c4c0*/  IMAD.MOV.U32 R174, RZ, RZ, R206 ;  /* 0x000000ffffae7224 */ /* 0x010fc600078e00ce */
[----:B------:R-:W3:Y:S01]  /*c4d0*/  LDL.LU R202, [R1+0x81c] ;  /* 0x00081c0001ca7983 */ /* 0x000ee20000300800 */
[----:B------:R-:W-:-:S03]  /*c4e0*/  IMAD.MOV.U32 R175, RZ, RZ, R207 ;  /* 0x000000ffffaf7224 */ /* 0x000fc600078e00cf */
[----:B------:R-:W3:Y:S01]  /*c4f0*/  LDL.LU R203, [R1+0x818] ;  /* 0x0008180001cb7983 */ /* 0x000ee20000300800 */
[----:B0-----:R-:W-:-:S03]  /*c500*/  IMAD.MOV.U32 R176, RZ, RZ, R208 ;  /* 0x000000ffffb07224 */ /* 0x001fc600078e00d0 */
[----:B------:R-:W3:Y:S01]  /*c510*/  LDL.LU R204, [R1+0x814] ;  /* 0x0008140001cc7983 */ /* 0x000ee20000300800 */
[----:B------:R-:W-:-:S03]  /*c520*/  IMAD.MOV.U32 R177, RZ, RZ, R209 ;  /* 0x000000ffffb17224 */ /* 0x000fc600078e00d1 */
[----:B------:R-:W3:Y:S01]  /*c530*/  LDL.LU R205, [R1+0x810] ;  /* 0x0008100001cd7983 */ /* 0x000ee20000300800 */
[----:B------:R-:W-:-:S03]  /*c540*/  IMAD.MOV.U32 R178, RZ, RZ, R210 ;  /* 0x000000ffffb27224 */ /* 0x000fc600078e00d2 */
[----:B------:R-:W3:Y:S01]  /*c550*/  LDL.LU R206, [R1+0x80c] ;  /* 0x00080c0001ce7983 */ /* 0x000ee20000300800 */
[----:B------:R-:W-:-:S03]  /*c560*/  IMAD.MOV.U32 R179, RZ, RZ, R211 ;  /* 0x000000ffffb37224 */ /* 0x000fc600078e00d3 */
[----:B------:R-:W3:Y:S01]  /*c570*/  LDL.LU R207, [R1+0x808] ;  /* 0x0008080001cf7983 */ /* 0x000ee20000300800 */
[----:B-1----:R-:W-:-:S03]  /*c580*/  IMAD.MOV.U32 R180, RZ, RZ, R212 ;  /* 0x000000ffffb47224 */ /* 0x002fc600078e00d4 */
[----:B------:R-:W3:Y:S01]  /*c590*/  LDL.LU R208, [R1+0x804] ;  /* 0x0008040001d07983 */ /* 0x000ee20000300800 */
[----:B------:R-:W-:-:S03]  /*c5a0*/  IMAD.MOV.U32 R181, RZ, RZ, R213 ;  /* 0x000000ffffb57224 */ /* 0x000fc600078e00d5 */
[----:B------:R-:W3:Y:S01]  /*c5b0*/  LDL.LU R209, [R1+0x800] ;  /* 0x0008000001d17983 */ /* 0x000ee20000300800 */
[----:B------:R-:W-:-:S03]  /*c5c0*/  IMAD.MOV.U32 R182, RZ, RZ, R214 ;  /* 0x000000ffffb67224 */ /* 0x000fc600078e00d6 */
[----:B------:R-:W3:Y:S01]  /*c5d0*/  LDL.LU R210, [R1+0x7fc] ;  /* 0x0007fc0001d27983 */ /* 0x000ee20000300800 */
[----:B------:R-:W-:-:S03]  /*c5e0*/  IMAD.MOV.U32 R183, RZ, RZ, R215 ;  /* 0x000000ffffb77224 */ /* 0x000fc600078e00d7 */
[----:B------:R-:W3:Y:S04]  /*c5f0*/  LDL.LU R211, [R1+0x7f8] ;  /* 0x0007f80001d37983 */ /* 0x000ee80000300800 */
[----:B------:R-:W3:Y:S04]  /*c600*/  LDL.LU R212, [R1+0x7f4] ;  /* 0x0007f40001d47983 */ /* 0x000ee80000300800 */
[----:B------:R-:W3:Y:S04]  /*c610*/  LDL.LU R213, [R1+0x7f0] ;  /* 0x0007f00001d57983 */ /* 0x000ee80000300800 */
[----:B------:R-:W3:Y:S04]  /*c620*/  LDL.LU R214, [R1+0x7ec] ;  /* 0x0007ec0001d67983 */ /* 0x000ee80000300800 */
[----:B------:R-:W3:Y:S01]  /*c630*/  LDL.LU R215, [R1+0x7e8] ;  /* 0x0007e80001d77983 */ /* 0x000ee20000300800 */
[----:B------:R-:W-:Y:S01]  /*c640*/  UIADD3 UR26, UR47, 0x102, URZ ;  /* 0x000001022f1a7890 */ /* 0x000fe2000fffe03f */
[----:B------:R-:W-:Y:S01]  /*c650*/  UMOV UR24, UR12 ;  /* 0x0000000c00187c82 */ /* 0x000fe20008000000 */
[----:B------:R-:W-:Y:S01]  /*c660*/  UMOV UR25, UR13 ;  /* 0x0000000d00197c82 */ /* 0x000fe20008000000 */
[----:B------:R-:W-:Y:S01]  /*c670*/  UMOV UR27, 0x80000020 ;  /* 0x80000020001b7882 */ /* 0x000fe20000000000 */
[----:B------:R-:W4:Y:S04]  /*c680*/  LDL.LU R104, [R1+0x40] ;  /* 0x0000400001687983 */ /* 0x000f280000300800 */
        /* <DEDUP_REMOVED lines=14> */
[----:B------:R-:W4:Y:S01]  /*c770*/  LDL.LU R119, [R1+0x7c] ;  /* 0x00007c0001777983 */ /* 0x000f220000300800 */
[----:B---3--:R-:W-:-:S06]  /*c780*/  WARPGROUP.ARRIVE ;  /* 0x00000000000079c5 */ /* 0x008fcc0000000000 */
[----:B------:R-:W-:Y:S03]  /*c790*/  QGMMA.64x32x32.F32.E4M3.E4M3 R200, gdesc[UR24], R200, gsb0 ;  /* 0x0060000018c879f3 */ /* 0x000fe600080008c8 */
[----:B------:R-:W-:Y:S02]  /*c7a0*/  WARPGROUP.DEPBAR.LE gsb0, 0x0 ;  /* 0x00008000000079c5 */ /* 0x000fe40000010000 */
[----:B------:R-:W-:Y:S04]  /*c7b0*/  STL.64 [R1+0x6b0], R214 ;  /* 0x0006b0d601007387 */ /* 0x000fe80000100a00 */
        /* <DEDUP_REMOVED lines=9> */
[----:B---3--:R-:W-:Y:S02]  /*c850*/  IMAD.MOV.U32 R202, RZ, RZ, R142 ;  /* 0x000000ffffca7224 */ /* 0x008fe400078e008e */
[----:B--2---:R-:W-:Y:S02]  /*c860*/  IMAD.MOV.U32 R200, RZ, RZ, R140 ;  /* 0x000000ffffc87224 */ /* 0x004fe400078e008c */
        /* <DEDUP_REMOVED lines=20> */
[----:B------:R-:W-:-:S02]  /*c9b0*/  IMAD.MOV.U32 R212, RZ, RZ, R86 ;  /* 0x000000ffffd47224 */ /* 0x000fc400078e0056 */
[----:B------:R-:W-:Y:S01]  /*c9c0*/  IMAD.MOV.U32 R213, RZ, RZ, R87 ;  /* 0x000000ffffd57224 */ /* 0x000fe200078e0057 */
[----:B------:R-:W3:Y:S04]  /*c9d0*/  LDL.LU R86, [R1+0x7b4] ;  /* 0x0007b40001567983 */ /* 0x000ee80000300800 */
[----:B------:R-:W3:Y:S01]  /*c9e0*/  LDL.LU R87, [R1+0x7b0] ;  /* 0x0007b00001577983 */ /* 0x000ee20000300800 */
[----:B------:R-:W-:-:S03]  /*c9f0*/  IMAD.MOV.U32 R214, RZ, RZ, R71 ;  /* 0x000000ffffd67224 */ /* 0x000fc600078e0047 */
[----:B------:R-:W4:Y:S01]  /*ca00*/  LDL.LU R71, [R1+0x7ac] ;  /* 0x0007ac0001477983 */ /* 0x000f220000300800 */
[----:B------:R-:W-:-:S03]  /*ca10*/  IMAD.MOV.U32 R215, RZ, RZ, R135 ;  /* 0x000000ffffd77224 */ /* 0x000fc600078e0087 */
[----:B------:R-:W4:Y:S01]  /*ca20*/  LDL.LU R135, [R1+0x7a8] ;  /* 0x0007a80001877983 */ /* 0x000f220000300800 */
        /* <DEDUP_REMOVED lines=9> */
[----:B--2---:R-:W-:-:S06]  /*cac0*/  WARPGROUP.ARRIVE ;  /* 0x00000000000079c5 */ /* 0x004fcc0000000000 */
[----:B------:R-:W-:Y:S03]  /*cad0*/  QGMMA.64x32x32.F32.E4M3.E4M3 R136, gdesc[UR16], R136, gsb0 ;  /* 0x00600000108879f3 */ /* 0x000fe60008000888 */
[----:B------:R-:W-:Y:S02]  /*cae0*/  WARPGROUP.DEPBAR.LE gsb0, 0x0 ;  /* 0x00008000000079c5 */ /* 0x000fe40000010000 */
[----:B---3--:R-:W-:-:S06]  /*caf0*/  WARPGROUP.ARRIVE ;  /* 0x00000000000079c5 */ /* 0x008fcc0000000000 */
[----:B------:R-:W-:Y:S01]  /*cb00*/  QGMMA.64x32x32.F32.E4M3.E4M3 R72, gdesc[UR28], R72, gsb0 ;  /* 0x006000001c4879f3 */ /* 0x000fe20008000848 */
[----:B------:R-:W-:Y:S01]  /*cb10*/  UMOV UR28, UR20 ;  /* 0x00000014001c7c82 */ /* 0x000fe20008000000 */
[----:B------:R-:W-:Y:S01]  /*cb20*/  UMOV UR29, 0x80000020 ;  /* 0x80000020001d7882 */ /* 0x000fe20000000000 */
[----:B------:R-:W-:Y:S02]  /*cb30*/  WARPGROUP.DEPBAR.LE gsb0, 0x0 ;  /* 0x00008000000079c5 */ /* 0x000fe40000010000 */
[----:B----4-:R-:W-:-:S06]  /*cb40*/  WARPGROUP.ARRIVE ;  /* 0x00000000000079c5 */ /* 0x010fcc0000000000 */
        /* <DEDUP_REMOVED lines=21> */
[----:B------:R-:W-:Y:S01]  /*cca0*/  UIADD3 UR16, UR46, 0x402, URZ ;  /* 0x000004022e107890 */ /* 0x000fe2000fffe03f */
[----:B------:R-:W-:-:S06]  /*ccb0*/  UMOV UR13, 0x80000020 ;  /* 0x80000020000d7882 */ /* 0x000fcc0000000000 */
[----:B------:R-:W-:Y:S01]  /*ccc0*/  UMOV UR12, UR16 ;  /* 0x00000010000c7c82 */ /* 0x000fe20008000000 */
[----:B------:R-:W-:Y:S04]  /*ccd0*/  STL.64 [R1+0x40], R104 ;  /* 0x0000406801007387 */ /* 0x000fe80000100a00 */
[----:B------:R-:W-:Y:S04]  /*cce0*/  STL.64 [R1+0x48], R106 ;  /* 0x0000486a01007387 */ /* 0x000fe80000100a00 */
[----:B------:R-:W-:Y:S04]  /*ccf0*/  STL.64 [R1+0x50], R108 ;  /* 0x0000506c01007387 */ /* 0x000fe80000100a00 */
[----:B------:R-:W-:Y:S04]  /*cd00*/  STL.64 [R1+0x58], R110 ;  /* 0x0000586e01007387 */ /* 0x000fe80000100a00 */
[----:B------:R-:W-:Y:S01]  /*cd10*/  STL.64 [R1+0x60], R112 ;  /* 0x0000607001007387 */ /* 0x000fe20000100a00 */
[----:B------:R-:W-:-:S02]  /*cd20*/  WARPGROUP.DEPBAR.LE gsb0, 0x0 ;  /* 0x00008000000079c5 */ /* 0x000fc40000010000 */
[----:B------:R-:W-:-:S06]  /*cd30*/  WARPGROUP.ARRIVE ;  /* 0x00000000000079c5 */ /* 0x000fcc0000000000 */
[----:B------:R-:W-:Y:S01]  /*cd40*/  QGMMA.64x32x32.F32.E4M3.E4M3 R168, gdesc[UR12], R168, gsb0 ;  /* 0x006000000ca879f3 */ /* 0x000fe200080008a8 */
[----:B------:R-:W-:Y:S04]  /*cd50*/  STL.64 [R1+0x68], R114 ;  /* 0x0000687201007387 */ /* 0x000fe80000100a00 */
[----:B------:R-:W-:Y:S04]  /*cd60*/  STL.64 [R1+0x70], R116 ;  /* 0x0000707401007387 */ /* 0x000fe80000100a00 */
[----:B------:R0:W-:Y:S04]  /*cd70*/  STL.64 [R1+0x78], R118 ;  /* 0x0000787601007387 */ /* 0x0001e80000100a00 */
[----:B0-----:R-:W2:Y:S04]  /*cd80*/  LDL.LU.64 R118, [R1+0x7a0] ;  /* 0x0007a00001767983 */ /* 0x001ea80000300a00 */
[----:B------:R-:W2:Y:S04]  /*cd90*/  LDL.LU.64 R116, [R1+0x798] ;  /* 0x0007980001747983 */ /* 0x000ea80000300a00 */
[----:B------:R-:W2:Y:S04]  /*cda0*/  LDL.LU.64 R114, [R1+0x790] ;  /* 0x0007900001727983 */ /* 0x000ea80000300a00 */
[----:B------:R-:W2:Y:S04]  /*cdb0*/  LDL.LU.64 R112, [R1+0x788] ;  /* 0x0007880001707983 */ /* 0x000ea80000300a00 */
[----:B------:R-:W2:Y:S04]  /*cdc0*/  LDL.LU.64 R110, [R1+0x780] ;  /* 0x00078000016e7983 */ /* 0x000ea80000300a00 */
[----:B------:R-:W2:Y:S04]  /*cdd0*/  LDL.LU.64 R108, [R1+0x778] ;  /* 0x00077800016c7983 */ /* 0x000ea80000300a00 */
[----:B------:R-:W2:Y:S04]  /*cde0*/  LDL.LU.64 R106, [R1+0x770] ;  /* 0x00077000016a7983 */ /* 0x000ea80000300a00 */
[----:B------:R-:W2:Y:S04]  /*cdf0*/  LDL.LU.64 R104, [R1+0x768] ;  /* 0x0007680001687983 */ /* 0x000ea80000300a00 */
[----:B------:R0:W-:Y:S04]  /*ce00*/  STL.64 [R1+0x140], R200 ;  /* 0x000140c801007387 */ /* 0x0001e80000100a00 */
[----:B------:R-:W-:Y:S04]  /*ce10*/  STL.64 [R1+0x148], R202 ;  /* 0x000148ca01007387 */ /* 0x000fe80000100a00 */
[----:B------:R1:W-:Y:S04]  /*ce20*/  STL.64 [R1+0x150], R204 ;  /* 0x000150cc01007387 */ /* 0x0003e80000100a00 */
[----:B------:R3:W-:Y:S04]  /*ce30*/  STL.64 [R1+0x158], R206 ;  /* 0x000158ce01007387 */ /* 0x0007e80000100a00 */
[----:B------:R4:W-:Y:S04]  /*ce40*/  STL.64 [R1+0x160], R208 ;  /* 0x000160d001007387 */ /* 0x0009e80000100a00 */
[----:B------:R4:W-:Y:S04]  /*ce50*/  STL.64 [R1+0x168], R210 ;  /* 0x000168d201007387 */ /* 0x0009e80000100a00 */
[----:B------:R4:W-:Y:S04]  /*ce60*/  STL.64 [R1+0x170], R212 ;  /* 0x000170d401007387 */ /* 0x0009e80000100a00 */
[----:B------:R4:W-:Y:S04]  /*ce70*/  STL.64 [R1+0x178], R214 ;  /* 0x000178d601007387 */ /* 0x0009e80000100a00 */
[----:B0-----:R-:W2:Y:S01]  /*ce80*/  LDL.LU R200, [R1+0xc0] ;  /* 0x0000c00001c87983 */ /* 0x001ea20000300800 */
[----:B-1----:R-:W-:-:S03]  /*ce90*/  IMAD.MOV.U32 R205, RZ, RZ, R235 ;  /* 0x000000ffffcd7224 */ /* 0x002fc600078e00eb */
[----:B------:R-:W2:Y:S01]  /*cea0*/  LDL.LU R201, [R1+0xc4] ;  /* 0x0000c40001c97983 */ /* 0x000ea20000300800 */
[----:B---3--:R-:W-:-:S03]  /*ceb0*/  IMAD.MOV.U32 R206, RZ, RZ, R234 ;  /* 0x000000ffffce7224 */ /* 0x008fc600078e00ea */
[----:B------:R-:W3:Y:S01]  /*cec0*/  LDL.LU R202, [R1+0xc8] ;  /* 0x0000c80001ca7983 */ /* 0x000ee20000300800 */
[----:B------:R-:W-:-:S03]  /*ced0*/  IMAD.MOV.U32 R207, RZ, RZ, R233 ;  /* 0x000000ffffcf7224 */ /* 0x000fc600078e00e9 */
[----:B------:R-:W3:Y:S01]  /*cee0*/  LDL.LU R203, [R1+0xcc] ;  /* 0x0000cc0001cb7983 */ /* 0x000ee20000300800 */
[----:B----4-:R-:W-:-:S03]  /*cef0*/  IMAD.MOV.U32 R208, RZ, RZ, R232 ;  /* 0x000000ffffd07224 */ /* 0x010fc600078e00e8 */
[----:B------:R-:W3:Y:S01]  /*cf00*/  LDL.LU R204, [R1+0xd0] ;  /* 0x0000d00001cc7983 */ /* 0x000ee20000300800 */
[----:B------:R-:W-:-:S03]  /*cf10*/  IMAD.MOV.U32 R209, RZ, RZ, R23 ;  /* 0x000000ffffd17224 */ /* 0x000fc600078e0017 */
[----:B------:R0:W5:Y:S01]  /*cf20*/  LDL.LU R235, [R1+0x760] ;  /* 0x0007600001eb7983 */ /* 0x0001620000300800 */
        /* <DEDUP_REMOVED lines=11> */
[----:B------:R0:W5:Y:S04]  /*cfe0*/  LDL.LU R21, [R1+0x748] ;  /* 0x0007480001157983 */ /* 0x0001680000300800 */
[----:B------:R0:W5:Y:S01]  /*cff0*/  LDL.LU R20, [R1+0x744] ;  /* 0x0007440001147983 */ /* 0x0001620000300800 */
[----:B------:R-:W-:-:S03]  /*d000*/  WARPGROUP.DEPBAR.LE gsb0, 0x0 ;  /* 0x00008000000079c5 */ /* 0x000fc60000010000 */
[----:B------:R0:W5:Y:S04]  /*d010*/  LDL.LU R3, [R1+0x740] ;  /* 0x0007400001037983 */ /* 0x0001680000300800 */
[----:B------:R0:W5:Y:S04]  /*d020*/  LDL.LU R2, [R1+0x73c] ;  /* 0x00073c0001027983 */ /* 0x0001680000300800 */
[----:B------:R0:W5:Y:S04]  /*d030*/  LDL.LU R0, [R1+0x738] ;  /* 0x0007380001007983 */ /* 0x0001680000300800 */
        /* <DEDUP_REMOVED lines=8> */
[----:B-1----:R-:W4:Y:S04]  /*d0c0*/  LDL.LU.64 R182, [R1+0x730] ;  /* 0x0007300001b67983 */ /* 0x002f280000300a00 */
[----:B------:R-:W4:Y:S04]  /*d0d0*/  LDL.LU.64 R180, [R1+0x728] ;  /* 0x0007280001b47983 */ /* 0x000f280000300a00 */
[----:B------:R-:W4:Y:S04]  /*d0e0*/  LDL.LU.64 R178, [R1+0x720] ;  /* 0x0007200001b27983 */ /* 0x000f280000300a00 */
[----:B------:R-:W4:Y:S04]  /*d0f0*/  LDL.LU.64 R176, [R1+0x718] ;  /* 0x0007180001b07983 */ /* 0x000f280000300a00 */
[----:B------:R-:W4:Y:S04]  /*d100*/  LDL.LU.64 R174, [R1+0x710] ;  /* 0x0007100001ae7983 */ /* 0x000f280000300a00 */
[----:B------:R-:W4:Y:S04]  /*d110*/  LDL.LU.64 R172, [R1+0x708] ;  /* 0x0007080001ac7983 */ /* 0x000f280000300a00 */
[----:B------:R-:W4:Y:S04]  /*d120*/  LDL.LU.64 R170, [R1+0x700] ;  /* 0x0007000001aa7983 */ /* 0x000f280000300a00 */
[----:B------:R-:W4:Y:S01]  /*d130*/  LDL.LU.64 R168, [R1+0x6f8] ;  /* 0x0006f80001a87983 */ /* 0x000f220000300a00 */
[----:B------:R-:W-:Y:S01]  /*d140*/  WARPGROUP.ARRIVE ;  /* 0x00000000000079c5 */ /* 0x000fe20000000000 */
[----:B------:R-:W-:Y:S01]  /*d150*/  UMOV UR20, UR12 ;  /* 0x0000000c00147c82 */ /* 0x000fe20008000000 */
[----:B------:R-:W-:-:S04]  /*d160*/  UMOV UR21, UR13 ;  /* 0x0000000d00157c82 */ /* 0x000fc80008000000 */
        /* <DEDUP_REMOVED lines=8> */
[----:B------:R-:W-:Y:S01]  /*d1f0*/  UIADD3 UR46, UR46, 0x602, URZ ;  /* 0x000006022e2e7890 */ /* 0x000fe2000fffe03f */
[----:B----4-:R-:W-:-:S06]  /*d200*/  WARPGROUP.ARRIVE ;  /* 0x00000000000079c5 */ /* 0x010fcc0000000000 */
[----:B------:R-:W-:Y:S03]  /*d210*/  QGMMA.64x32x32.F32.E4M3.E4M3 R168, gdesc[UR24], R168, gsb0 ;  /* 0x0060000018a879f3 */ /* 0x000fe600080008a8 */
[----:B------:R-:W-:Y:S02]  /*d220*/  WARPGROUP.DEPBAR.LE gsb0, 0x0 ;  /* 0x00008000000079c5 */ /* 0x000fe40000010000 */
[----:B--2---:R-:W-:-:S06]  /*d230*/  WARPGROUP.ARRIVE ;  /* 0x00000000000079c5 */ /* 0x004fcc0000000000 */
[----:B------:R-:W-:Y:S03]  /*d240*/  QGMMA.64x32x32.F32.E4M3.E4M3 R104, gdesc[UR16], R104, gsb0 ;  /* 0x00600000106879f3 */ /* 0x000fe60008000868 */
        /* <DEDUP_REMOVED lines=25> */
[----:B------:R-:W-:Y:S04]  /*d3e0*/  STL.64 [R1], R4 ;  /* 0x0000000401007387 */ /* 0x000fe80000100a00 */
[----:B------:R1:W-:Y:S01]  /*d3f0*/  STL.64 [R1+0x8], R6 ;  /* 0x0000080601007387 */ /* 0x0003e20000100a00 */
[----:B------:R-:W-:Y:S02]  /*d400*/  WARPGROUP.DEPBAR.LE gsb0, 0x0 ;  /* 0x00008000000079c5 */ /* 0x000fe40000010000 */
[----:B---3--:R-:W-:-:S06]  /*d410*/  WARPGROUP.ARRIVE ;  /* 0x00000000000079c5 */ /* 0x008fcc0000000000 */
[----:B------:R-:W-:Y:S01]  /*d420*/  QGMMA.64x32x32.F32.E4M3.E4M3 R200, gdesc[UR12], R200, gsb0 ;  /* 0x006000000cc879f3 */ /* 0x000fe200080008c8 */
[----:B------:R-:W-:Y:S04]  /*d430*/  STL.64 [R1+0x10], R8 ;  /* 0x0000100801007387 */ /* 0x000fe80000100a00 */
[----:B------:R-:W-:Y:S01]  /*d440*/  STL.64 [R1+0x18], R10 ;  /* 0x0000180a01007387 */ /* 0x000fe20000100a00 */
[----:B-1----:R-:W-:-:S03]  /*d450*/  IMAD.MOV.U32 R6, RZ, RZ, R19 ;  /* 0x000000ffff067224 */ /* 0x002fc600078e0013 */
[----:B------:R-:W-:Y:S04]  /*d460*/  STL.64 [R1+0x20], R12 ;  /* 0x0000200c01007387 */ /* 0x000fe80000100a00 */
[----:B------:R-:W-:Y:S04]  /*d470*/  STL.64 [R1+0x28], R14 ;  /* 0x0000280e01007387 */ /* 0x000fe80000100a00 */
[----:B------:R-:W-:Y:S04]  /*d480*/  STL.64 [R1+0x30], R16 ;  /* 0x0000301001007387 */ /* 0x000fe80000100a00 */
[----:B------:R1:W-:Y:S04]  /*d490*/  STL.64 [R1+0x38], R18 ;  /* 0x0000381201007387 */ /* 0x0003e80000100a00 */
[----:B-1----:R0:W5:Y:S04]  /*d4a0*/  LDL.LU.64 R18, [R1+0x6f0] ;  /* 0x0006f00001127983 */ /* 0x0021680000300a00 */
[----:B------:R0:W5:Y:S04]  /*d4b0*/  LDL.LU.64 R16, [R1+0x6e8] ;  /* 0x0006e80001107983 */ /* 0x0001680000300a00 */
[----:B------:R0:W5:Y:S04]  /*d4c0*/  LDL.LU.64 R14, [R1+0x6e0] ;  /* 0x0006e000010e7983 */ /* 0x0001680000300a00 */
[----:B------:R0:W5:Y:S04]  /*d4d0*/  LDL.LU.64 R12, [R1+0x6d8] ;  /* 0x0006d800010c7983 */ /* 0x0001680000300a00 */
[----:B------:R0:W5:Y:S04]  /*d4e0*/  LDL.LU.64 R10, [R1+0x6d0] ;  /* 0x0006d000010a7983 */ /* 0x0001680000300a00 */
[----:B------:R0:W5:Y:S04]  /*d4f0*/  LDL.LU.64 R8, [R1+0x6c8] ;  /* 0x0006c80001087983 */ /* 0x0001680000300a00 */
[----:B------:R0:W5:Y:S01]  /*d500*/  LDL.LU R7, [R1+0x6c0] ;  /* 0x0006c00001077983 */ /* 0x0001620000300800 */
[----:B------:R-:W-:-:S03]  /*d510*/  WARPGROUP.DEPBAR.LE gsb0, 0x0 ;  /* 0x00008000000079c5 */ /* 0x000fc60000010000 */
[----:B------:R0:W5:Y:S04]  /*d520*/  LDL.LU.64 R4, [R1+0x6b8] ;  /* 0x0006b80001047983 */ /* 0x0001680000300a00 */
        /* <DEDUP_REMOVED lines=14> */
[----:B------:R0:W5:Y:S04]  /*d610*/  LDL.LU.64 R202, [R1+0x680] ;  /* 0x0006800001ca7983 */ /* 0x0001680000300a00 */
[----:B------:R0:W5:Y:S01]  /*d620*/  LDL.LU.64 R200, [R1+0x678] ;  /* 0x0006780001c87983 */ /* 0x0001620000300a00 */
[----:B------:R-:W-:-:S04]  /*d630*/  UIADD3 UR33, UR33, 0x2, URZ ;  /* 0x0000000221217890 */ /* 0x000fc8000fffe03f */
[----:B------:R-:W-:-:S04]  /*d640*/  UISETP.NE.AND UP0, UPT, UR33, UR41, UPT ;  /* 0x000000292100728c */ /* 0x000fc8000bf05270 */
[----:B------:R-:W-:-:S06]  /*d650*/  USEL UR12, URZ, 0x1, UP0 ;  /* 0x000000013f0c7887 */ /* 0x000fcc0008000000 */
[----:B------:R-:W-:-:S13]  /*d660*/  ISETP.NE.AND P0, PT, RZ, UR12, PT ;  /* 0x0000000cff007c0c */ /* 0x000fda000bf05270 */
[----:B0-----:R-:W-:Y:S05]  /*d670*/  @!P0 BRA `(.L_x_24) ;  /* 0x0000004400908947 */ /* 0x001fea0003800000 */
[----:B------:R0:W-:Y:S04]  /*d680*/  STL [R1+0x738], R60 ;  /* 0x0007383c01007387 */ /* 0x0001e80000100800 */
[----:B0-----:R-:W2:Y:S04]  /*d690*/  LDL R60, [R1+0x180] ;  /* 0x00018000013c7983 */ /* 0x001ea80000100800 */
[----:B------:R0:W-:Y:S04]  /*d6a0*/  STL [R1+0x734], R61 ;  /* 0x0007343d01007387 */ /* 0x0001e80000100800 */
[----:B0-----:R-:W3:Y:S04]  /*d6b0*/  LDL R61, [R1+0x184] ;  /* 0x00018400013d7983 */ /* 0x001ee80000100800 */
[----:B------:R0:W-:Y:S04]  /*d6c0*/  STL [R1+0x730], R62 ;  /* 0x0007303e01007387 */ /* 0x0001e80000100800 */
[----:B0-----:R-:W4:Y:S04]  /*d6d0*/  LDL R62, [R1+0x188] ;  /* 0x00018800013e7983 */ /* 0x001f280000100800 */
[----:B------:R0:W-:Y:S04]  /*d6e0*/  STL [R1+0x72c], R63 ;  /* 0x00072c3f01007387 */ /* 0x0001e80000100800 */
[----:B0-----:R-:W4:Y:S04]  /*d6f0*/  LDL.LU R63, [R1+0x1f0] ;  /* 0x0001f000013f7983 */ /* 0x001f280000300800 */
        /* <DEDUP_REMOVED lines=43> */
[----:B0-----:R-:W3:Y:S04]  /*d9b0*/  LDL.LU R53, [R1+0x1c4] ;  /* 0x0001c40001357983 */ /* 0x001ee80000300800 */
[----:B------:R0:W-:Y:S04]  /*d9c0*/  STL [R1+0x6d0], R54 ;  /* 0x0006d03601007387 */ /* 0x0001e80000100800 */
[----:B0-----:R-:W3:Y:S04]  /*d9d0*/  LDL R54, [R1+0x160] ;  /* 0x0001600001367983 */ /* 0x001ee80000100800 */
[----:B------:R0:W-:Y:S04]  /*d9e0*/  STL [R1+0x6cc], R55 ;  /* 0x0006cc3701007387 */ /* 0x0001e80000100800 */
[----:B0-----:R-:W4:Y:S04]  /*d9f0*/  LDL.LU R55, [R1+0x1c0] ;  /* 0x0001c00001377983 */ /* 0x001f280000300800 */
[----:B------:R0:W-:Y:S04]  /*da00*/  STL [R1+0x6c8], R24 ;  /* 0x0006c81801007387 */ /* 0x0001e80000100800 */
[----:B0-----:R-:W4:Y:S04]  /*da10*/  LDL R24, [R1+0x15c] ;  /* 0x00015c0001187983 */ /* 0x001f280000100800 */
        /* <DEDUP_REMOVED lines=30> */
[----:B-----5:R0:W-:Y:S04]  /*dc00*/  STL [R1+0x688], R5 ;  /* 0x0006880501007387 */ /* 0x0201e80000100800 */
        /* <DEDUP_REMOVED lines=8> */
[----:B0-----:R-:W4:Y:S01]  /*dc90*/  LDL R0, [R1+0x18c] ;  /* 0x00018c0001007983 */ /* 0x001f220000100800 */
[----:B--2---:R-:W-:-:S01]  /*dca0*/  FADD R7, R60, R7 ;  /* 0x000000073c077221 */ /* 0x004fc20000000000 */
[----:B---3--:R-:W-:Y:S01]  /*dcb0*/  FADD R53, R54, R53 ;  /* 0x0000003536357221 */ /* 0x008fe20000000000 */
[----:B------:R-:W-:-:S01]  /*dcc0*/  FADD R8, R61, R8 ;  /* 0x000000083d087221 */ /* 0x000fc20000000000 */
[----:B------:R-:W2:Y:S01]  /*dcd0*/  LDL.LU R60, [R1+0x738] ;  /* 0x00073800013c7983 */ /* 0x000ea20000300800 */
[----:B----4-:R-:W-:-:S01]  /*dce0*/  FADD R51, R52, R51 ;  /* 0x0000003334337221 */ /* 0x010fc20000000000 */
[----:B------:R-:W-:Y:S01]  /*dcf0*/  FADD R9, R62, R9 ;  /* 0x000000093e097221 */ /* 0x000fe20000000000 */
[----:B------:R-:W-:-:S01]  /*dd00*/  FADD R49, R50, R49 ;  /* 0x0000003132317221 */ /* 0x000fc20000000000 */
[----:B------:R-:W3:Y:S01]  /*dd10*/  LDL.LU R61, [R1+0x734] ;  /* 0x00073400013d7983 */ /* 0x000ee20000300800 */
[----:B------:R-:W-:-:S01]  /*dd20*/  FADD R47, R48, R47 ;  /* 0x0000002f302f7221 */ /* 0x000fc20000000000 */
[----:B------:R-:W-:-:S02]  /*dd30*/  FADD R45, R46, R45 ;  /* 0x0000002d2e2d7221 */ /* 0x000fc40000000000 */
[----:B------:R-:W4:Y:S01]  /*dd40*/  LDL.LU R62, [R1+0x730] ;  /* 0x00073000013e7983 */ /* 0x000f220000300800 */
[----:B------:R-:W-:-:S01]  /*dd50*/  FADD R43, R44, R43 ;  /* 0x0000002b2c2b7221 */ /* 0x000fc20000000000 */
[----:B------:R-:W-:Y:S01]  /*dd60*/  FADD R41, R42, R41 ;  /* 0x000000292a297221 */ /* 0x000fe20000000000 */
[----:B------:R-:W-:-:S01]  /*dd70*/  FADD R71, R40, R71 ;  /* 0x0000004728477221 */ /* 0x000fc20000000000 */
[----:B------:R-:W-:Y:S01]  /*dd80*/  FADD R69, R70, R69 ;  /* 0x0000004546457221 */ /* 0x000fe20000000000 */
[----:B------:R-:W-:-:S01]  /*dd90*/  FADD R63, R64, R63 ;  /* 0x0000003f403f7221 */ /* 0x000fc20000000000 */
[----:B------:R-:W-:Y:S01]  /*dda0*/  FADD R67, R68, R67 ;  /* 0x0000004344437221 */ /* 0x000fe20000000000 */
[----:B------:R-:W-:-:S01]  /*ddb0*/  FADD R65, R66, R65 ;  /* 0x0000004142417221 */ /* 0x000fc20000000000 */
[----:B------:R-:W-:-:S05]  /*ddc0*/  FADD R55, R24, R55 ;  /* 0x0000003718377221 */ /* 0x000fca0000000000 */
[----:B------:R-:W-:Y:S04]  /*ddd0*/  STL [R1+0x1c0], R55 ;  /* 0x0001c03701007387 */ /* 0x000fe80000100800 */
[----:B------:R-:W-:Y:S04]  /*dde0*/  STL [R1+0x1c4], R53 ;  /* 0x0001c43501007387 */ /* 0x000fe80000100800 */
[----:B------:R-:W-:Y:S01]  /*ddf0*/  STL [R1+0x1c8], R51 ;  /* 0x0001c83301007387 */ /* 0x000fe20000100800 */
[----:B------:R-:W-:-:S03]  /*de00*/  FADD R237, R25, R237 ;  /* 0x000000ed19ed7221 */ /* 0x000fc60000000000 */
[----:B------:R-:W-:Y:S04]  /*de10*/  STL [R1+0x1cc], R49 ;  /* 0x0001cc3101007387 */ /* 0x000fe80000100800 */
[----:B------:R-:W-:Y:S04]  /*de20*/  STL [R1+0x1d0], R47 ;  /* 0x0001d02f01007387 */ /* 0x000fe80000100800 */
[----:B------:R-:W-:Y:S01]  /*de30*/  STL [R1+0x1d4], R45 ;  /* 0x0001d42d01007387 */ /* 0x000fe20000100800 */
[----:B------:R-:W-:-:S03]  /*de40*/  FADD R236, R26, R236 ;  /* 0x000000ec1aec7221 */ /* 0x000fc60000000000 */
[----:B------:R-:W-:Y:S04]  /*de50*/  STL [R1+0x1d8], R43 ;  /* 0x0001d82b01007387 */ /* 0x000fe80000100800 */
[----:B------:R-:W-:Y:S04]  /*de60*/  STL [R1+0x1dc], R41 ;  /* 0x0001dc2901007387 */ /* 0x000fe80000100800 */
[----:B------:R-:W-:Y:S04]  /*de70*/  STL [R1+0x1e0], R71 ;  /* 0x0001e04701007387 */ /* 0x000fe80000100800 */
[----:B------:R-:W-:Y:S01]  /*de80*/  STL [R1+0x1e4], R69 ;  /* 0x0001e44501007387 */ /* 0x000fe20000100800 */
[----:B------:R-:W-:-:S03]  /*de90*/  FADD R235, R27, R235 ;  /* 0x000000eb1beb7221 */ /* 0x000fc60000000000 */
[----:B------:R0:W-:Y:S04]  /*dea0*/  STL [R1+0x1f0], R63 ;  /* 0x0001f03f01007387 */ /* 0x0001e80000100800 */
[----:B------:R-:W-:Y:S04]  /*deb0*/  STL [R1+0x1e8], R67 ;  /* 0x0001e84301007387 */ /* 0x000fe80000100800 */
[----:B0-----:R-:W2:Y:S01]  /*dec0*/  LDL R63, [R1+0x110] ;  /* 0x00011000013f7983 */ /* 0x001ea20000100800 */
[----:B------:R-:W-:-:S03]  /*ded0*/  FADD R234, R28, R234 ;  /* 0x000000ea1cea7221 */ /* 0x000fc60000000000 */
[----:B------:R0:W-:Y:S01]  /*dee0*/  STL [R1+0x1ec], R65 ;  /* 0x0001ec4101007387 */ /* 0x0001e20000100800 */
[----:B------:R-:W-:-:S01]  /*def0*/  FADD R233, R29, R233 ;  /* 0x000000e91de97221 */ /* 0x000fc20000000000 */
[----:B------:R-:W-:Y:S01]  /*df00*/  FADD R232, R30, R232 ;  /* 0x000000e81ee87221 */ /* 0x000fe20000000000 */
[----:B------:R-:W-:-:S02]  /*df10*/  FADD R23, R31, R23 ;  /* 0x000000171f177221 */ /* 0x000fc40000000000 */
[----:B------:R-:W2:Y:S04]  /*df20*/  LDL.LU R31, [R1+0x1f4] ;  /* 0x0001f400011f7983 */ /* 0x000ea80000300800 */
[----:B------:R-:W3:Y:S01]  /*df30*/  LDL R64, [R1+0x114] ;  /* 0x0001140001407983 */ /* 0x000ee20000100800 */
[----:B------:R-:W-:-:S03]  /*df40*/  FADD R22, R32, R22 ;  /* 0x0000001620167221 */ /* 0x000fc60000000000 */
[----:B------:R-:W3:Y:S04]  /*df50*/  LDL.LU R32, [R1+0x1f8] ;  /* 0x0001f80001207983 */ /* 0x000ee80000300800 */
[----:B0-----:R-:W4:Y:S01]  /*df60*/  LDL R65, [R1+0x118] ;  /* 0x0001180001417983 */ /* 0x001f220000100800 */
[----:B------:R-:W-:-:S03]  /*df70*/  FADD R21, R33, R21 ;  /* 0x0000001521157221 */ /* 0x000fc60000000000 */
[----:B------:R-:W4:Y:S04]  /*df80*/  LDL.LU R33, [R1+0x1fc] ;  /* 0x0001fc0001217983 */ /* 0x000f280000300800 */
[----:B------:R-:W4:Y:S01]  /*df90*/  LDL R66, [R1+0x11c] ;  /* 0x00011c0001427983 */ /* 0x000f220000100800 */
[----:B------:R-:W-:-:S03]  /*dfa0*/  FADD R20, R34, R20 ;  /* 0x0000001422147221 */ /* 0x000fc60000000000 */
[----:B------:R-:W4:Y:S04]  /*dfb0*/  LDL.LU R34, [R1+0x200] ;  /* 0x0002000001227983 */ /* 0x000f280000300800 */
[----:B------:R-:W4:Y:S04]  /*dfc0*/  LDL R67, [R1+0x120] ;  /* 0x0001200001437983 */ /* 0x000f280000100800 */
[----:B------:R-:W4:Y:S04]  /*dfd0*/  LDL.LU R68, [R1+0x204] ;  /* 0x0002040001447983 */ /* 0x000f280000300800 */
[----:B------:R-:W4:Y:S01]  /*dfe0*/  LDL R69, [R1+0x124] ;  /* 0x0001240001457983 */ /* 0x000f220000100800 */
[----:B------:R-:W-:-:S03]  /*dff0*/  FADD R19, R35, R19 ;  /* 0x0000001323137221 */ /* 0x000fc60000000000 */
[----:B------:R-:W4:Y:S01]  /*e000*/  LDL.LU R70, [R1+0x208] ;  /* 0x0002080001467983 */ /* 0x000f220000300800 */
[----:B------:R-:W-:-:S01]  /*e010*/  FADD R18, R36, R18 ;  /* 0x0000001224127221 */ /* 0x000fc20000000000 */
[----:B------:R-:W-:Y:S01]  /*e020*/  FADD R17, R37, R17 ;  /* 0x0000001125117221 */ /* 0x000fe20000000000 */
[----:B------:R-:W-:-:S01]  /*e030*/  FADD R16, R38, R16 ;  /* 0x0000001026107221 */ /* 0x000fc20000000000 */
[----:B------:R-:W-:Y:S02]  /*e040*/  FADD R15, R39, R15 ;  /* 0x0000000f270f7221 */ /* 0x000fe40000000000 */
[----:B------:R-:W4:Y:S04]  /*e050*/  LDL R39, [R1+0x128] ;  /* 0x0001280001277983 */ /* 0x000f280000100800 */
[----:B------:R-:W4:Y:S04]  /*e060*/  LDL.LU R38, [R1+0x20c] ;  /* 0x00020c0001267983 */ /* 0x000f280000300800 */
[----:B------:R-:W4:Y:S04]  /*e070*/  LDL R37, [R1+0x12c] ;  /* 0x00012c0001257983 */ /* 0x000f280000100800 */
[----:B------:R-:W4:Y:S01]  /*e080*/  LDL.LU R36, [R1+0x210] ;  /* 0x0002100001247983 */ /* 0x000f220000300800 */
[----:B------:R-:W-:-:S03]  /*e090*/  FADD R14, R5, R14 ;  /* 0x0000000e050e7221 */ /* 0x000fc60000000000 */
[----:B------:R-:W4:Y:S04]  /*e0a0*/  LDL R55, [R1+0x130] ;  /* 0x0001300001377983 */ /* 0x000f280000100800 */
        /* <DEDUP_REMOVED lines=18> */
[----:B------:R-:W4:Y:S04]  /*e1d0*/  LDL R47, [R1+0xd0] ;  /* 0x0000d000012f7983 */ /* 0x000f280000100800 */
[----:B------:R-:W4:Y:S04]  /*e1e0*/  LDL R46, [R1+0xd4] ;  /* 0x0000d400012e7983 */ /* 0x000f280000100800 */
[----:B------:R-:W4:Y:S04]  /*e1f0*/  LDL R45, [R1+0xd8] ;  /* 0x0000d800012d7983 */ /* 0x000f280000100800 */
[----:B------:R-:W4:Y:S04]  /*e200*/  LDL R44, [R1+0xdc] ;  /* 0x0000dc00012c7983 */ /* 0x000f280000100800 */
[----:B------:R-:W4:Y:S04]  /*e210*/  LDL.LU R30, [R1+0x240] ;  /* 0x00024000011e7983 */ /* 0x000f280000300800 */
        /* <DEDUP_REMOVED lines=9> */
[----:B------:R-:W4:Y:S01]  /*e2b0*/  LDL.LU R4, [R1+0x254] ;  /* 0x0002540001047983 */ /* 0x000f220000300800 */
[----:B--2---:R-:W-:-:S03]  /*e2c0*/  FADD R31, R63, R31 ;  /* 0x0000001f3f1f7221 */ /* 0x004fc60000000000 */
[----:B------:R-:W2:Y:S04]  /*e2d0*/  LDL.LU R63, [R1+0x72c] ;  /* 0x00072c00013f7983 */ /* 0x000ea80000300800 */
[----:B------:R0:W-:Y:S01]  /*e2e0*/  STL [R1+0x1f4], R31 ;  /* 0x0001f41f01007387 */ /* 0x0001e20000100800 */
[----:B---3--:R-:W-:-:S03]  /*e2f0*/  FADD R32, R64, R32 ;  /* 0x0000002040207221 */ /* 0x008fc60000000000 */
[----:B0-----:R-:W3:Y:S04]  /*e300*/  LDL.LU R31, [R1+0x23c] ;  /* 0x00023c00011f7983 */ /* 0x001ee80000300800 */
[----:B------:R-:W2:Y:S04]  /*e310*/  LDL.LU R64, [R1+0x728] ;  /* 0x0007280001407983 */ /* 0x000ea80000300800 */
[----:B------:R0:W-:Y:S01]  /*e320*/  STL [R1+0x1f8], R32 ;  /* 0x0001f82001007387 */ /* 0x0001e20000100800 */
[----:B----4-:R-:W-:-:S03]  /*e330*/  FADD R33, R65, R33 ;  /* 0x0000002141217221 */ /* 0x010fc60000000000 */
[----:B0-----:R-:W4:Y:S04]  /*e340*/  LDL.LU R32, [R1+0x238] ;  /* 0x0002380001207983 */ /* 0x001f280000300800 */
[----:B------:R-:W2:Y:S01]  /*e350*/  LDL.LU R65, [R1+0x724] ;  /* 0x0007240001417983 */ /* 0x000ea20000300800 */
[----:B------:R-:W-:-:S03]  /*e360*/  FADD R34, R66, R34 ;  /* 0x0000002242227221 */ /* 0x000fc60000000000 */
[----:B------:R0:W-:Y:S01]  /*e370*/  STL [R1+0x1fc], R33 ;  /* 0x0001fc2101007387 */ /* 0x0001e20000100800 */
[----:B------:R-:W-:-:S03]  /*e380*/  FADD R68, R67, R68 ;  /* 0x0000004443447221 */ /* 0x000fc60000000000 */
[----:B0-----:R-:W2:Y:S04]  /*e390*/  LDL.LU R33, [R1+0x234] ;  /* 0x0002340001217983 */ /* 0x001ea80000300800 */
[----:B------:R-:W2:Y:S01]  /*e3a0*/  LDL.LU R66, [R1+0x720] ;  /* 0x0007200001427983 */ /* 0x000ea20000300800 */
[----:B------:R-:W-:-:S03]  /*e3b0*/  FADD R70, R69, R70 ;  /* 0x0000004645467221 */ /* 0x000fc60000000000 */
[----:B------:R0:W-:Y:S04]  /*e3c0*/  STL [R1+0x200], R34 ;  /* 0x0002002201007387 */ /* 0x0001e80000100800 */
[----:B0-----:R-:W2:Y:S04]  /*e3d0*/  LDL.LU R34, [R1+0x230] ;  /* 0x0002300001227983 */ /* 0x001ea80000300800 */
[----:B------:R-:W2:Y:S04]  /*e3e0*/  LDL.LU R67, [R1+0x71c] ;  /* 0x00071c0001437983 */ /* 0x000ea80000300800 */
[----:B------:R0:W-:Y:S04]  /*e3f0*/  STL [R1+0x204], R68 ;  /* 0x0002044401007387 */ /* 0x0001e80000100800 */
[----:B0-----:R-:W2:Y:S04]  /*e400*/  LDL.LU R68, [R1+0x718] ;  /* 0x0007180001447983 */ /* 0x001ea80000300800 */
[----:B------:R-:W2:Y:S04]  /*e410*/  LDL.LU R69, [R1+0x714] ;  /* 0x0007140001457983 */ /* 0x000ea80000300800 */
[----:B------:R0:W-:Y:S04]  /*e420*/  STL [R1+0x208], R70 ;  /* 0x0002084601007387 */ /* 0x0001e80000100800 */
[----:B0-----:R-:W2:Y:S01]  /*e430*/  LDL.LU R70, [R1+0x710] ;  /* 0x0007100001467983 */ /* 0x001ea20000300800 */
[----:B------:R-:W-:-:S01]  /*e440*/  FADD R38, R39, R38 ;  /* 0x0000002627267221 */ /* 0x000fc20000000000 */
[----:B------:R-:W-:-:S04]  /*e450*/  FADD R36, R37, R36 ;  /* 0x0000002425247221 */ /* 0x000fc80000000000 */
[----:B------:R-:W-:Y:S01]  /*e460*/  STL [R1+0x20c], R38 ;  /* 0x00020c2601007387 */ /* 0x000fe20000100800 */
[----:B------:R-:W-:-:S03]  /*e470*/  FADD R35, R55, R35 ;  /* 0x0000002337237221 */ /* 0x000fc60000000000 */
[----:B------:R-:W-:Y:S01]  /*e480*/  STL [R1+0x210], R36 ;  /* 0x0002102401007387 */ /* 0x000fe20000100800 */
[----:B------:R-:W-:-:S03]  /*e490*/  FADD R26, R54, R26 ;  /* 0x0000001a361a7221 */ /* 0x000fc60000000000 */
[----:B------:R-:W-:Y:S01]  /*e4a0*/  STL [R1+0x214], R35 ;  /* 0x0002142301007387 */ /* 0x000fe20000100800 */
[----:B------:R-:W-:-:S03]  /*e4b0*/  FADD R25, R53, R25 ;  /* 0x0000001935197221 */ /* 0x000fc60000000000 */
[----:B------:R0:W-:Y:S01]  /*e4c0*/  STL [R1+0x218], R26 ;  /* 0x0002181a01007387 */ /* 0x0001e20000100800 */
[----:B------:R-:W-:-:S03]  /*e4d0*/  FADD R24, R52, R24 ;  /* 0x0000001834187221 */ /* 0x000fc60000000000 */
[----:B------:R-:W-:Y:S04]  /*e4e0*/  STL [R1+0x21c], R25 ;  /* 0x00021c1901007387 */ /* 0x000fe80000100800 */
[----:B------:R-:W-:Y:S01]  /*e4f0*/  STL [R1+0x220], R24 ;  /* 0x0002201801007387 */ /* 0x000fe20000100800 */
[----:B------:R-:W-:-:S03]  /*e500*/  FADD R3, R51, R3 ;  /* 0x0000000333037221 */ /* 0x000fc60000000000 */
[----:B0-----:R-:W2:Y:S04]  /*e510*/  LDL R26, [R1+0xf4] ;  /* 0x0000f400011a7983 */ /* 0x001ea80000100800 */
[----:B------:R0:W-:Y:S01]  /*e520*/  STL [R1+0x224], R3 ;  /* 0x0002240301007387 */ /* 0x0001e20000100800 */
[----:B------:R-:W-:-:S03]  /*e530*/  FADD R2, R50, R2 ;  /* 0x0000000232027221 */ /* 0x000fc60000000000 */
[----:B0-----:R-:W2:Y:S01]  /*e540*/  LDL.LU R3, [R1+0x258] ;  /* 0x0002580001037983 */ /* 0x001ea20000300800 */
[----:B------:R-:W-:-:S03]  /*e550*/  FADD R0, R49, R0 ;  /* 0x0000000031007221 */ /* 0x000fc60000000000 */
[----:B------:R0:W-:Y:S04]  /*e560*/  STL [R1+0x228], R2 ;  /* 0x0002280201007387 */ /* 0x0001e80000100800 */
[----:B------:R-:W2:Y:S04]  /*e570*/  LDL R25, [R1+0xf8] ;  /* 0x0000f80001197983 */ /* 0x000ea80000100800 */
[----:B------:R1:W-:Y:S04]  /*e580*/  STL [R1+0x22c], R0 ;  /* 0x00022c0001007387 */ /* 0x0003e80000100800 */
[----:B0-----:R-:W2:Y:S04]  /*e590*/  LDL.LU R2, [R1+0x25c] ;  /* 0x00025c0001027983 */ /* 0x001ea80000300800 */
[----:B------:R-:W2:Y:S04]  /*e5a0*/  LDL R24, [R1+0xfc] ;  /* 0x0000fc0001187983 */ /* 0x000ea80000100800 */
[----:B-1----:R-:W2:Y:S01]  /*e5b0*/  LDL.LU R0, [R1+0x260] ;  /* 0x0002600001007983 */ /* 0x002ea20000300800 */
[----:B------:R-:W-:-:S01]  /*e5c0*/  FADD R30, R44, R30 ;  /* 0x0000001e2c1e7221 */ /* 0x000fc20000000000 */
[----:B------:R-:W-:Y:S01]  /*e5d0*/  FADD R29, R43, R29 ;  /* 0x0000001d2b1d7221 */ /* 0x000fe20000000000 */
[----:B------:R-:W-:-:S01]  /*e5e0*/  FADD R28, R42, R28 ;  /* 0x0000001c2a1c7221 */ /* 0x000fc20000000000 */
[----:B------:R-:W-:Y:S01]  /*e5f0*/  FADD R27, R41, R27 ;  /* 0x0000001b291b7221 */ /* 0x000fe20000000000 */
[----:B------:R-:W-:-:S01]  /*e600*/  FADD R5, R40, R5 ;  /* 0x0000000528057221 */ /* 0x000fc20000000000 */
[----:B------:R-:W-:Y:S01]  /*e610*/  FADD R4, R71, R4 ;  /* 0x0000000447047221 */ /* 0x000fe20000000000 */
[----:B---3--:R-:W-:-:S01]  /*e620*/  FADD R31, R45, R31 ;  /* 0x0000001f2d1f7221 */ /* 0x008fc20000000000 */
[----:B----4-:R-:W-:Y:S01]  /*e630*/  FADD R32, R46, R32 ;  /* 0x000000202e207221 */ /* 0x010fe20000000000 */
[----:B--2---:R-:W-:-:S01]  /*e640*/  FADD R33, R47, R33 ;  /* 0x000000212f217221 */ /* 0x004fc20000000000 */
[----:B------:R-:W-:-:S05]  /*e650*/  FADD R34, R48, R34 ;  /* 0x0000002230227221 */ /* 0x000fca0000000000 */
[----:B------:R0:W-:Y:S04]  /*e660*/  STL [R1+0x230], R34 ;  /* 0x0002302201007387 */ /* 0x0001e80000100800 */
[----:B------:R-:W-:Y:S04]  /*e670*/  STL [R1+0x234], R33 ;  /* 0x0002342101007387 */ /* 0x000fe80000100800 */
[----:B------:R-:W-:Y:S04]  /*e680*/  STL [R1+0x238], R32 ;  /* 0x0002382001007387 */ /* 0x000fe80000100800 */
[----:B------:R-:W-:Y:S04]  /*e690*/  STL [R1+0x23c], R31 ;  /* 0x00023c1f01007387 */ /* 0x000fe80000100800 */
[----:B------:R-:W-:Y:S04]  /*e6a0*/  STL [R1+0x240], R30 ;  /* 0x0002401e01007387 */ /* 0x000fe80000100800 */
[----:B------:R-:W-:Y:S04]  /*e6b0*/  STL [R1+0x244], R29 ;  /* 0x0002441d01007387 */ /* 0x000fe80000100800 */
[----:B------:R-:W-:Y:S04]  /*e6c0*/  STL [R1+0x248], R28 ;  /* 0x0002481c01007387 */ /* 0x000fe80000100800 */
[----:B------:R-:W2:Y:S04]  /*e6d0*/  LDL R55, [R1+0x80] ;  /* 0x0000800001377983 */ /* 0x000ea80000100800 */
[----:B------:R-:W-:Y:S04]  /*e6e0*/  STL [R1+0x24c], R27 ;  /* 0x00024c1b01007387 */ /* 0x000fe80000100800 */
[----:B------:R-:W2:Y:S04]  /*e6f0*/  LDL.LU R35, [R1+0x264] ;  /* 0x0002640001237983 */ /* 0x000ea80000300800 */
[----:B------:R1:W-:Y:S04]  /*e700*/  STL [R1+0x250], R5 ;  /* 0x0002500501007387 */ /* 0x0003e80000100800 */
[----:B------:R-:W3:Y:S04]  /*e710*/  LDL R54, [R1+0x84] ;  /* 0x0000840001367983 */ /* 0x000ee80000100800 */
[----:B------:R-:W-:Y:S04]  /*e720*/  STL [R1+0x254], R4 ;  /* 0x0002540401007387 */ /* 0x000fe80000100800 */
        /* <DEDUP_REMOVED lines=13> */
[----:B------:R-:W-:-:S03]  /*e800*/  FADD R3, R26, R3 ;  /* 0x000000031a037221 */ /* 0x000fc60000000000 */
[----:B------:R-:W4:Y:S04]  /*e810*/  LDL R41, [R1+0xbc] ;  /* 0x0000bc0001297983 */ /* 0x000f280000100800 */
[----:B------:R-:W4:Y:S04]  /*e820*/  LDL R71, [R1+0x40] ;  /* 0x0000400001477983 */ /* 0x000f280000100800 */
[----:B0-----:R-:W3:Y:S04]  /*e830*/  LDL.LU R34, [R1+0x268] ;  /* 0x0002680001227983 */ /* 0x001ee80000300800 */
[----:B------:R0:W-:Y:S01]  /*e840*/  STL [R1+0x258], R3 ;  /* 0x0002580301007387 */ /* 0x0001e20000100800 */
[----:B------:R-:W-:-:S03]  /*e850*/  FADD R2, R25, R2 ;  /* 0x0000000219027221 */ /* 0x000fc60000000000 */
[----:B-1----:R-:W4:Y:S04]  /*e860*/  LDL.LU R5, [R1+0x26c] ;  /* 0x00026c0001057983 */ /* 0x002f280000300800 */
[----:B------:R1:W-:Y:S01]  /*e870*/  STL [R1+0x25c], R2 ;  /* 0x00025c0201007387 */ /* 0x0003e20000100800 */
[----:B------:R-:W-:-:S03]  /*e880*/  FADD R0, R24, R0 ;  /* 0x0000000018007221 */ /* 0x000fc60000000000 */
[----:B0-----:R-:W4:Y:S04]  /*e890*/  LDL.LU R3, [R1+0x270] ;  /* 0x0002700001037983 */ /* 0x001f280000300800 */
[----:B------:R0:W-:Y:S04]  /*e8a0*/  STL [R1+0x260], R0 ;  /* 0x0002600001007387 */ /* 0x0001e80000100800 */
[----:B-1----:R-:W4:Y:S04]  /*e8b0*/  LDL.LU R2, [R1+0x274] ;  /* 0x0002740001027983 */ /* 0x002f280000300800 */
[----:B0-----:R-:W4:Y:S04]  /*e8c0*/  LDL.LU R0, [R1+0x278] ;  /* 0x0002780001007983 */ /* 0x001f280000300800 */
        /* <DEDUP_REMOVED lines=11> */
[----:B--2---:R-:W-:-:S05]  /*e980*/  FADD R35, R55, R35 ;  /* 0x0000002337237221 */ /* 0x004fca0000000000 */
[----:B------:R-:W-:Y:S01]  /*e990*/  STL [R1+0x264], R35 ;  /* 0x0002642301007387 */ /* 0x000fe20000100800 */
[----:B---3--:R-:W-:-:S01]  /*e9a0*/  FADD R34, R54, R34 ;  /* 0x0000002236227221 */ /* 0x008fc20000000000 */
[----:B----4-:R-:W-:-:S04]  /*e9b0*/  FADD R5, R48, R5 ;  /* 0x0000000530057221 */ /* 0x010fc80000000000 */
[----:B------:R-:W-:Y:S04]  /*e9c0*/  STL [R1+0x268], R34 ;  /* 0x0002682201007387 */ /* 0x000fe80000100800 */
[----:B------:R0:W-:Y:S01]  /*e9d0*/  STL [R1+0x26c], R5 ;  /* 0x00026c0501007387 */ /* 0x0001e20000100800 */
[----:B------:R-:W-:-:S03]  /*e9e0*/  FADD R3, R46, R3 ;  /* 0x000000032e037221 */ /* 0x000fc60000000000 */
[----:B------:R-:W2:Y:S04]  /*e9f0*/  LDL R48, [R1+0x44] ;  /* 0x0000440001307983 */ /* 0x000ea80000100800 */
[----:B------:R1:W-:Y:S01]  /*ea00*/  STL [R1+0x270], R3 ;  /* 0x0002700301007387 */ /* 0x0003e20000100800 */
[----:B------:R-:W-:-:S03]  /*ea10*/  FADD R2, R44, R2 ;  /* 0x000000022c027221 */ /* 0x000fc60000000000 */
[----:B0-----:R-:W2:Y:S01]  /*ea20*/  LDL.LU R5, [R1+0x2a8] ;  /* 0x0002a80001057983 */ /* 0x001ea20000300800 */
[----:B------:R-:W-:-:S03]  /*ea30*/  FADD R0, R42, R0 ;  /* 0x000000002a007221 */ /* 0x000fc60000000000 */
[----:B------:R-:W-:Y:S04]  /*ea40*/  STL [R1+0x274], R2 ;  /* 0x0002740201007387 */ /* 0x000fe80000100800 */
[----:B------:R-:W3:Y:S04]  /*ea50*/  LDL R46, [R1+0x48] ;  /* 0x00004800012e7983 */ /* 0x000ee80000100800 */
[----:B------:R0:W-:Y:S04]  /*ea60*/  STL [R1+0x278], R0 ;  /* 0x0002780001007387 */ /* 0x0001e80000100800 */
[----:B-1----:R-:W3:Y:S04]  /*ea70*/  LDL.LU R3, [R1+0x2ac] ;  /* 0x0002ac0001037983 */ /* 0x002ee80000300800 */
[----:B------:R-:W4:Y:S04]  /*ea80*/  LDL R44, [R1+0x4c] ;  /* 0x00004c00012c7983 */ /* 0x000f280000100800 */
[----:B0-----:R-:W4:Y:S01]  /*ea90*/  LDL.LU R0, [R1+0x2b0] ;  /* 0x0002b00001007983 */ /* 0x001f220000300800 */
[----:B------:R-:W-:-:S03]  /*eaa0*/  FADD R4, R40, R4 ;  /* 0x0000000428047221 */ /* 0x000fc60000000000 */
[----:B------:R-:W4:Y:S04]  /*eab0*/  LDL R42, [R1+0x50] ;  /* 0x00005000012a7983 */ /* 0x000f280000100800 */
[----:B------:R-:W4:Y:S04]  /*eac0*/  LDL.LU R2, [R1+0x2b4] ;  /* 0x0002b40001027983 */ /* 0x000f280000300800 */
[----:B------:R-:W4:Y:S04]  /*ead0*/  LDL R40, [R1+0x54] ;  /* 0x0000540001287983 */ /* 0x000f280000100800 */
[----:B------:R0:W-:Y:S04]  /*eae0*/  STL [R1+0x27c], R4 ;  /* 0x00027c0401007387 */ /* 0x0001e80000100800 */
[----:B0-----:R-:W4:Y:S01]  /*eaf0*/  LDL.LU R4, [R1+0x2b8] ;  /* 0x0002b80001047983 */ /* 0x001f220000300800 */
[----:B------:R-:W-:-:S01]  /*eb00*/  FADD R33, R53, R33 ;  /* 0x0000002135217221 */ /* 0x000fc20000000000 */
[----:B------:R-:W-:Y:S01]  /*eb10*/  FADD R32, R52, R32 ;  /* 0x0000002034207221 */ /* 0x000fe20000000000 */
[----:B------:R-:W-:-:S01]  /*eb20*/  FADD R31, R51, R31 ;  /* 0x0000001f331f7221 */ /* 0x000fc20000000000 */
[----:B------:R-:W-:Y:S01]  /*eb30*/  FADD R30, R50, R30 ;  /* 0x0000001e321e7221 */ /* 0x000fe20000000000 */
[----:B------:R-:W-:-:S01]  /*eb40*/  FADD R29, R49, R29 ;  /* 0x0000001d311d7221 */ /* 0x000fc20000000000 */
[----:B------:R0:W-:Y:S01]  /*eb50*/  STL [R1+0x280], R33 ;  /* 0x0002802101007387 */ /* 0x0001e20000100800 */
[----:B------:R-:W-:-:S01]  /*eb60*/  FADD R28, R47, R28 ;  /* 0x0000001c2f1c7221 */ /* 0x000fc20000000000 */
[----:B------:R-:W-:-:S02]  /*eb70*/  FADD R27, R45, R27 ;  /* 0x0000001b2d1b7221 */ /* 0x000fc40000000000 */
[----:B------:R-:W-:Y:S01]  /*eb80*/  STL [R1+0x284], R32 ;  /* 0x0002842001007387 */ /* 0x000fe20000100800 */
[----:B------:R-:W-:-:S03]  /*eb90*/  FADD R26, R43, R26 ;  /* 0x0000001a2b1a7221 */ /* 0x000fc60000000000 */
[----:B------:R-:W-:Y:S01]  /*eba0*/  STL [R1+0x288], R31 ;  /* 0x0002881f01007387 */ /* 0x000fe20000100800 */
[----:B------:R-:W-:-:S03]  /*ebb0*/  FADD R25, R41, R25 ;  /* 0x0000001929197221 */ /* 0x000fc60000000000 */
[----:B------:R-:W-:Y:S01]  /*ebc0*/  STL [R1+0x28c], R30 ;  /* 0x00028c1e01007387 */ /* 0x000fe20000100800 */
[----:B------:R-:W-:-:S03]  /*ebd0*/  FADD R24, R71, R24 ;  /* 0x0000001847187221 */ /* 0x000fc60000000000 */
[----:B------:R1:W-:Y:S04]  /*ebe0*/  STL [R1+0x290], R29 ;  /* 0x0002901d01007387 */ /* 0x0003e80000100800 */
[----:B------:R-:W-:Y:S04]  /*ebf0*/  STL [R1+0x294], R28 ;  /* 0x0002941c01007387 */ /* 0x000fe80000100800 */
[----:B------:R-:W-:Y:S04]  /*ec00*/  STL [R1+0x298], R27 ;  /* 0x0002981b01007387 */ /* 0x000fe80000100800 */
[----:B------:R-:W4:Y:S04]  /*ec10*/  LDL R71, [R1+0x58] ;  /* 0x0000580001477983 */ /* 0x000f280000100800 */
[----:B------:R-:W-:Y:S04]  /*ec20*/  STL [R1+0x29c], R26 ;  /* 0x00029c1a01007387 */ /* 0x000fe80000100800 */
[----:B------:R-:W4:Y:S04]  /*ec30*/  LDL R41, [R1+0x5c] ;  /* 0x00005c0001297983 */ /* 0x000f280000100800 */
[----:B------:R1:W-:Y:S04]  /*ec40*/  STL [R1+0x2a0], R25 ;  /* 0x0002a01901007387 */ /* 0x0003e80000100800 */
[----:B------:R-:W4:Y:S04]  /*ec50*/  LDL R43, [R1+0x60] ;  /* 0x00006000012b7983 */ /* 0x000f280000100800 */
[----:B------:R-:W-:Y:S04]  /*ec60*/  STL [R1+0x2a4], R24 ;  /* 0x0002a41801007387 */ /* 0x000fe80000100800 */
[----:B------:R-:W4:Y:S04]  /*ec70*/  LDL R45, [R1+0x64] ;  /* 0x00006400012d7983 */ /* 0x000f280000100800 */
[----:B------:R-:W4:Y:S04]  /*ec80*/  LDL R47, [R1+0x68] ;  /* 0x00006800012f7983 */ /* 0x000f280000100800 */
[----:B------:R-:W4:Y:S04]  /*ec90*/  LDL R37, [R1+0x6c] ;  /* 0x00006c0001257983 */ /* 0x000f280000100800 */
[----:B0-----:R-:W4:Y:S04]  /*eca0*/  LDL R33, [R1+0x70] ;  /* 0x0000700001217983 */ /* 0x001f280000100800 */
[----:B-1----:R-:W4:Y:S04]  /*ecb0*/  LDL R29, [R1+0x74] ;  /* 0x00007400011d7983 */ /* 0x002f280000100800 */
[----:B------:R-:W4:Y:S04]  /*ecc0*/  LDL R25, [R1+0x78] ;  /* 0x0000780001197983 */ /* 0x000f280000100800 */
[----:B------:R-:W4:Y:S04]  /*ecd0*/  LDL R55, [R1+0x7c] ;  /* 0x00007c0001377983 */ /* 0x000f280000100800 */
[----:B------:R-:W4:Y:S04]  /*ece0*/  LDL R53, [R1] ;  /* 0x0000000001357983 */ /* 0x000f280000100800 */
[----:B------:R-:W4:Y:S04]  /*ecf0*/  LDL R51, [R1+0x4] ;  /* 0x0000040001337983 */ /* 0x000f280000100800 */
[----:B------:R-:W4:Y:S01]  /*ed00*/  LDL R49, [R1+0x8] ;  /* 0x0000080001317983 */ /* 0x000f220000100800 */
[----:B--2---:R-:W-:-:S01]  /*ed10*/  FADD R5, R48, R5 ;  /* 0x0000000530057221 */ /* 0x004fc20000000000 */
[----:B---3--:R-:W-:Y:S01]  /*ed20*/  FADD R3, R46, R3 ;  /* 0x000000032e037221 */ /* 0x008fe20000000000 */
[----:B----4-:R-:W-:-:S05]  /*ed30*/  FADD R0, R44, R0 ;  /* 0x000000002c007221 */ /* 0x010fca0000000000 */
[----:B------:R0:W-:Y:S01]  /*ed40*/  STL [R1+0x2b0], R0 ;  /* 0x0002b00001007387 */ /* 0x0001e20000100800 */
[----:B------:R-:W-:-:S03]  /*ed50*/  FADD R2, R42, R2 ;  /* 0x000000022a027221 */ /* 0x000fc60000000000 */
[----:B------:R-:W-:Y:S04]  /*ed60*/  STL [R1+0x2a8], R5 ;  /* 0x0002a80501007387 */ /* 0x000fe80000100800 */
[----:B0-----:R-:W2:Y:S04]  /*ed70*/  LDL.LU R0, [R1+0x2ec] ;  /* 0x0002ec0001007983 */ /* 0x001ea80000300800 */
[----:B------:R0:W-:Y:S01]  /*ed80*/  STL [R1+0x2ac], R3 ;  /* 0x0002ac0301007387 */ /* 0x0001e20000100800 */
[----:B------:R-:W-:-:S03]  /*ed90*/  FADD R4, R40, R4 ;  /* 0x0000000428047221 */ /* 0x000fc60000000000 */
[----:B0-----:R-:W3:Y:S04]  /*eda0*/  LDL.LU R3, [R1+0x2e4] ;  /* 0x0002e40001037983 */ /* 0x001ee80000300800 */
[----:B------:R0:W-:Y:S04]  /*edb0*/  STL [R1+0x2b4], R2 ;  /* 0x0002b40201007387 */ /* 0x0001e80000100800 */
[----:B0-----:R-:W4:Y:S04]  /*edc0*/  LDL.LU R2, [R1+0x2e8] ;  /* 0x0002e80001027983 */ /* 0x001f280000300800 */
[----:B------:R-:W3:Y:S04]  /*edd0*/  LDL.LU R40, [R1+0x2bc] ;  /* 0x0002bc0001287983 */ /* 0x000ee80000300800 */
[----:B------:R-:W4:Y:S04]  /*ede0*/  LDL.LU R42, [R1+0x2c0] ;  /* 0x0002c000012a7983 */ /* 0x000f280000300800 */
[----:B------:R-:W4:Y:S04]  /*edf0*/  LDL.LU R44, [R1+0x2c4] ;  /* 0x0002c400012c7983 */ /* 0x000f280000300800 */
[----:B------:R0:W-:Y:S04]  /*ee00*/  STL [R1+0x2b8], R4 ;  /* 0x0002b80401007387 */ /* 0x0001e80000100800 */
[----:B------:R-:W4:Y:S04]  /*ee10*/  LDL.LU R46, [R1+0x2c8] ;  /* 0x0002c800012e7983 */ /* 0x000f280000300800 */
[----:B------:R-:W4:Y:S04]  /*ee20*/  LDL.LU R39, [R1+0x2cc] ;  /* 0x0002cc0001277983 */ /* 0x000f280000300800 */
[----:B------:R-:W4:Y:S04]  /*ee30*/  LDL.LU R35, [R1+0x2d0] ;  /* 0x0002d00001237983 */ /* 0x000f280000300800 */
[----:B------:R-:W4:Y:S04]  /*ee40*/  LDL.LU R31, [R1+0x2d4] ;  /* 0x0002d400011f7983 */ /* 0x000f280000300800 */
[----:B------:R-:W4:Y:S04]  /*ee50*/  LDL.LU R27, [R1+0x2d8] ;  /* 0x0002d800011b7983 */ /* 0x000f280000300800 */
[----:B------:R-:W4:Y:S04]  /*ee60*/  LDL.LU R5, [R1+0x2dc] ;  /* 0x0002dc0001057983 */ /* 0x000f280000300800 */
[----:B0-----:R-:W4:Y:S04]  /*ee70*/  LDL.LU R4, [R1+0x2e0] ;  /* 0x0002e00001047983 */ /* 0x001f280000300800 */
        /* <DEDUP_REMOVED lines=12> */
[----:B--2---:R-:W-:-:S01]  /*ef40*/  FADD R0, R49, R0 ;  /* 0x0000000031007221 */ /* 0x004fc20000000000 */
[----:B---3--:R-:W-:-:S02]  /*ef50*/  FADD R40, R71, R40 ;  /* 0x0000002847287221 */ /* 0x008fc40000000000 */
[----:B------:R-:W2:Y:S01]  /*ef60*/  LDL.LU R71, [R1+0x70c] ;  /* 0x00070c0001477983 */ /* 0x000ea20000300800 */
[----:B----4-:R-:W-:-:S03]  /*ef70*/  FADD R42, R41, R42 ;  /* 0x0000002a292a7221 */ /* 0x010fc60000000000 */
[----:B------:R0:W-:Y:S01]  /*ef80*/  STL [R1+0x2bc], R40 ;  /* 0x0002bc2801007387 */ /* 0x0001e20000100800 */
[----:B------:R-:W-:-:S03]  /*ef90*/  FADD R44, R43, R44 ;  /* 0x0000002c2b2c7221 */ /* 0x000fc60000000000 */
[----:B0-----:R-:W3:Y:S01]  /*efa0*/  LDL.LU R40, [R1+0x708] ;  /* 0x0007080001287983 */ /* 0x001ee20000300800 */
[----:B------:R-:W-:-:S03]  /*efb0*/  FADD R46, R45, R46 ;  /* 0x0000002e2d2e7221 */ /* 0x000fc60000000000 */
[----:B------:R-:W4:Y:S04]  /*efc0*/  LDL.LU R41, [R1+0x704] ;  /* 0x0007040001297983 */ /* 0x000f280000300800 */
[----:B------:R0:W-:Y:S01]  /*efd0*/  STL [R1+0x2c0], R42 ;  /* 0x0002c02a01007387 */ /* 0x0001e20000100800 */
[----:B------:R-:W-:-:S01]  /*efe0*/  FADD R39, R47, R39 ;  /* 0x000000272f277221 */ /* 0x000fc20000000000 */
[----:B------:R-:W-:Y:S01]  /*eff0*/  FADD R35, R37, R35 ;  /* 0x0000002325237221 */ /* 0x000fe20000000000 */
[----:B------:R-:W-:-:S01]  /*f000*/  FADD R31, R33, R31 ;  /* 0x0000001f211f7221 */ /* 0x000fc20000000000 */
[----:B0-----:R-:W4:Y:S04]  /*f010*/  LDL.LU R42, [R1+0x700] ;  /* 0x00070000012a7983 */ /* 0x001f280000300800 */
        /* <DEDUP_REMOVED lines=9> */
[----:B------:R-:W-:-:S02]  /*f0b0*/  FADD R2, R51, R2 ;  /* 0x0000000233027221 */ /* 0x000fc40000000000 */
[----:B0-----:R-:W4:Y:S04]  /*f0c0*/  LDL.LU R46, [R1+0x6f0] ;  /* 0x0006f000012e7983 */ /* 0x001f280000300800 */
[----:B------:R-:W4:Y:S04]  /*f0d0*/  LDL.LU R47, [R1+0x6ec] ;  /* 0x0006ec00012f7983 */ /* 0x000f280000300800 */
[----:B------:R-:W-:Y:S04]  /*f0e0*/  STL [R1+0x2cc], R39 ;  /* 0x0002cc2701007387 */ /* 0x000fe80000100800 */
[----:B------:R-:W-:Y:S04]  /*f0f0*/  STL [R1+0x2d0], R35 ;  /* 0x0002d02301007387 */ /* 0x000fe80000100800 */
[----:B------:R-:W-:Y:S04]  /*f100*/  STL [R1+0x2d4], R31 ;  /* 0x0002d41f01007387 */ /* 0x000fe80000100800 */
[----:B------:R0:W-:Y:S04]  /*f110*/  STL [R1+0x2d8], R27 ;  /* 0x0002d81b01007387 */ /* 0x0001e80000100800 */
[----:B------:R1:W-:Y:S04]  /*f120*/  STL [R1+0x2dc], R5 ;  /* 0x0002dc0501007387 */ /* 0x0003e80000100800 */
[----:B------:R1:W-:Y:S04]  /*f130*/  STL [R1+0x2e0], R4 ;  /* 0x0002e00401007387 */ /* 0x0003e80000100800 */
[----:B------:R-:W2:Y:S04]  /*f140*/  LDL.LU R49, [R1+0x2f0] ;  /* 0x0002f00001317983 */ /* 0x000ea80000300800 */
[----:B------:R1:W-:Y:S04]  /*f150*/  STL [R1+0x2e4], R3 ;  /* 0x0002e40301007387 */ /* 0x0003e80000100800 */
[----:B------:R-:W3:Y:S04]  /*f160*/  LDL.LU R51, [R1+0x2f4] ;  /* 0x0002f40001337983 */ /* 0x000ee80000300800 */
[----:B------:R1:W-:Y:S04]  /*f170*/  STL [R1+0x2e8], R2 ;  /* 0x0002e80201007387 */ /* 0x0003e80000100800 */
[----:B------:R-:W4:Y:S04]  /*f180*/  LDL.LU R53, [R1+0x2f8] ;  /* 0x0002f80001357983 */ /* 0x000f280000300800 */
[----:B------:R1:W-:Y:S04]  /*f190*/  STL [R1+0x2ec], R0 ;  /* 0x0002ec0001007387 */ /* 0x0003e80000100800 */
[----:B------:R-:W4:Y:S04]  /*f1a0*/  LDL.LU R55, [R1+0x2fc] ;  /* 0x0002fc0001377983 */ /* 0x000f280000300800 */
[----:B------:R-:W4:Y:S04]  /*f1b0*/  LDL.LU R25, [R1+0x300] ;  /* 0x0003000001197983 */ /* 0x000f280000300800 */
[----:B0-----:R-:W4:Y:S04]  /*f1c0*/  LDL.LU R27, [R1+0x304] ;  /* 0x00030400011b7983 */ /* 0x001f280000300800 */
[----:B------:R-:W4:Y:S04]  /*f1d0*/  LDL.LU R39, [R1+0x308] ;  /* 0x0003080001277983 */ /* 0x000f280000300800 */
[----:B------:R-:W4:Y:S04]  /*f1e0*/  LDL.LU R37, [R1+0x30c] ;  /* 0x00030c0001257983 */ /* 0x000f280000300800 */
[----:B------:R-:W4:Y:S04]  /*f1f0*/  LDL.LU R35, [R1+0x310] ;  /* 0x0003100001237983 */ /* 0x000f280000300800 */
[----:B------:R-:W4:Y:S04]  /*f200*/  LDL.LU R33, [R1+0x314] ;  /* 0x0003140001217983 */ /* 0x000f280000300800 */
[----:B------:R-:W4:Y:S04]  /*f210*/  LDL.LU R31, [R1+0x318] ;  /* 0x00031800011f7983 */ /* 0x000f280000300800 */
[----:B------:R-:W4:Y:S04]  /*f220*/  LDL.LU R29, [R1+0x31c] ;  /* 0x00031c00011d7983 */ /* 0x000f280000300800 */
[----:B-1----:R-:W4:Y:S04]  /*f230*/  LDL.LU R5, [R1+0x320] ;  /* 0x0003200001057983 */ /* 0x002f280000300800 */
[----:B------:R-:W4:Y:S04]  /*f240*/  LDL.LU R4, [R1+0x324] ;  /* 0x0003240001047983 */ /* 0x000f280000300800 */
[----:B------:R-:W4:Y:S04]  /*f250*/  LDL.LU R3, [R1+0x328] ;  /* 0x0003280001037983 */ /* 0x000f280000300800 */
[----:B------:R-:W4:Y:S04]  /*f260*/  LDL.LU R2, [R1+0x32c] ;  /* 0x00032c0001027983 */ /* 0x000f280000300800 */
[----:B------:R-:W4:Y:S01]  /*f270*/  LDL.LU R0, [R1+0x330] ;  /* 0x0003300001007983 */ /* 0x000f220000300800 */
[----:B--2---:R-:W-:-:S03]  /*f280*/  FADD R49, R48, R49 ;  /* 0x0000003130317221 */ /* 0x004fc60000000000 */
[----:B------:R-:W2:Y:S04]  /*f290*/  LDL.LU R48, [R1+0x6e8] ;  /* 0x0006e80001307983 */ /* 0x000ea80000300800 */
[----:B------:R0:W-:Y:S01]  /*f2a0*/  STL [R1+0x2f0], R49 ;  /* 0x0002f03101007387 */ /* 0x0001e20000100800 */
[----:B---3--:R-:W-:-:S03]  /*f2b0*/  FADD R51, R50, R51 ;  /* 0x0000003332337221 */ /* 0x008fc60000000000 */
[----:B0-----:R-:W3:Y:S01]  /*f2c0*/  LDL.LU R49, [R1+0x6e4] ;  /* 0x0006e40001317983 */ /* 0x001ee20000300800 */
[----:B----4-:R-:W-:-:S03]  /*f2d0*/  FADD R53, R52, R53 ;  /* 0x0000003534357221 */ /* 0x010fc60000000000 */
[----:B------:R-:W4:Y:S04]  /*f2e0*/  LDL.LU R50, [R1+0x6e0] ;  /* 0x0006e00001327983 */ /* 0x000f280000300800 */
[----:B------:R0:W-:Y:S01]  /*f2f0*/  STL [R1+0x2f4], R51 ;  /* 0x0002f43301007387 */ /* 0x0001e20000100800 */
[----:B------:R-:W-:-:S01]  /*f300*/  FADD R55, R54, R55 ;  /* 0x0000003736377221 */ /* 0x000fc20000000000 */
[----:B------:R-:W-:Y:S02]  /*f310*/  FADD R25, R24, R25 ;  /* 0x0000001918197221 */ /* 0x000fe40000000000 */
        /* <DEDUP_REMOVED lines=25> */
[----:B------:R0:W-:Y:S04]  /*f4b0*/  STL [R1+0x308], R39 ;  /* 0x0003082701007387 */ /* 0x0001e80000100800 */
[----:B------:R1:W-:Y:S04]  /*f4c0*/  STL [R1+0x30c], R37 ;  /* 0x00030c2501007387 */ /* 0x0003e80000100800 */
[----:B------:R1:W-:Y:S04]  /*f4d0*/  STL [R1+0x310], R35 ;  /* 0x0003102301007387 */ /* 0x0003e80000100800 */
[----:B------:R1:W-:Y:S04]  /*f4e0*/  STL [R1+0x314], R33 ;  /* 0x0003142101007387 */ /* 0x0003e80000100800 */
[----:B------:R1:W-:Y:S01]  /*f4f0*/  STL [R1+0x318], R31 ;  /* 0x0003181f01007387 */ /* 0x0003e20000100800 */
[----:B------:R-:W-:-:S03]  /*f500*/  FADD R0, R219, R0 ;  /* 0x00000000db007221 */ /* 0x000fc60000000000 */
[----:B------:R1:W-:Y:S04]  /*f510*/  STL [R1+0x31c], R29 ;  /* 0x00031c1d01007387 */ /* 0x0003e80000100800 */
[----:B------:R1:W-:Y:S04]  /*f520*/  STL [R1+0x320], R5 ;  /* 0x0003200501007387 */ /* 0x0003e80000100800 */
[----:B------:R1:W-:Y:S04]  /*f530*/  STL [R1+0x324], R4 ;  /* 0x0003240401007387 */ /* 0x0003e80000100800 */
[----:B0-----:R-:W2:Y:S04]  /*f540*/  LDL.LU R39, [R1+0x334] ;  /* 0x0003340001277983 */ /* 0x001ea80000300800 */
[----:B------:R0:W-:Y:S04]  /*f550*/  STL [R1+0x328], R3 ;  /* 0x0003280301007387 */ /* 0x0001e80000100800 */
[----:B------:R-:W3:Y:S04]  /*f560*/  LDL.LU R38, [R1+0x338] ;  /* 0x0003380001267983 */ /* 0x000ee80000300800 */
[----:B------:R0:W-:Y:S04]  /*f570*/  STL [R1+0x32c], R2 ;  /* 0x00032c0201007387 */ /* 0x0001e80000100800 */
[----:B-1----:R-:W4:Y:S04]  /*f580*/  LDL.LU R37, [R1+0x33c] ;  /* 0x00033c0001257983 */ /* 0x002f280000300800 */
[----:B------:R1:W-:Y:S04]  /*f590*/  STL [R1+0x330], R0 ;  /* 0x0003300001007387 */ /* 0x0003e80000100800 */
        /* <DEDUP_REMOVED lines=11> */
[----:B0-----:R-:W4:Y:S04]  /*f650*/  LDL.LU R3, [R1+0x36c] ;  /* 0x00036c0001037983 */ /* 0x001f280000300800 */
[----:B------:R-:W4:Y:S04]  /*f660*/  LDL.LU R2, [R1+0x370] ;  /* 0x0003700001027983 */ /* 0x000f280000300800 */
[----:B-1----:R-:W4:Y:S01]  /*f670*/  LDL.LU R0, [R1+0x374] ;  /* 0x0003740001007983 */ /* 0x002f220000300800 */
[----:B--2---:R-:W-:-:S01]  /*f680*/  FADD R39, R220, R39 ;  /* 0x00000027dc277221 */ /* 0x004fc20000000000 */
[----:B---3--:R-:W-:-:S04]  /*f690*/  FADD R38, R221, R38 ;  /* 0x00000026dd267221 */ /* 0x008fc80000000000 */
[----:B------:R0:W-:Y:S01]  /*f6a0*/  STL [R1+0x334], R39 ;  /* 0x0003342701007387 */ /* 0x0001e20000100800 */
[----:B----4-:R-:W-:-:S03]  /*f6b0*/  FADD R37, R222, R37 ;  /* 0x00000025de257221 */ /* 0x010fc60000000000 */
[----:B------:R1:W-:Y:S01]  /*f6c0*/  STL [R1+0x338], R38 ;  /* 0x0003382601007387 */ /* 0x0003e20000100800 */
[----:B------:R-:W-:-:S03]  /*f6d0*/  FADD R36, R223, R36 ;  /* 0x00000024df247221 */ /* 0x000fc60000000000 */
        /* <DEDUP_REMOVED lines=24> */
[----:B0-----:R-:W4:Y:S01]  /*f860*/  LDL.LU R39, [R1+0x378] ;  /* 0x0003780001277983 */ /* 0x001f220000300800 */
[----:B------:R-:W-:-:S03]  /*f870*/  FADD R0, R204, R0 ;  /* 0x00000000cc007221 */ /* 0x000fc60000000000 */
[----:B------:R0:W-:Y:S04]  /*f880*/  STL [R1+0x36c], R3 ;  /* 0x00036c0301007387 */ /* 0x0001e80000100800 */
[----:B-1----:R-:W4:Y:S04]  /*f890*/  LDL.LU R38, [R1+0x37c] ;  /* 0x00037c0001267983 */ /* 0x002f280000300800 */
[----:B------:R1:W-:Y:S04]  /*f8a0*/  STL [R1+0x370], R2 ;  /* 0x0003700201007387 */ /* 0x0003e80000100800 */
[----:B--2---:R-:W2:Y:S04]  /*f8b0*/  LDL.LU R37, [R1+0x380] ;  /* 0x0003800001257983 */ /* 0x004ea80000300800 */
[----:B------:R1:W-:Y:S04]  /*f8c0*/  STL [R1+0x374], R0 ;  /* 0x0003740001007387 */ /* 0x0003e80000100800 */
[----:B---3--:R-:W3:Y:S04]  /*f8d0*/  LDL.LU R36, [R1+0x384] ;  /* 0x0003840001247983 */ /* 0x008ee80000300800 */
[----:B----4-:R-:W4:Y:S04]  /*f8e0*/  LDL.LU R35, [R1+0x388] ;  /* 0x0003880001237983 */ /* 0x010f280000300800 */
        /* <DEDUP_REMOVED lines=10> */
[----:B-1----:R-:W4:Y:S04]  /*f990*/  LDL.LU R2, [R1+0x3b4] ;  /* 0x0003b40001027983 */ /* 0x002f280000300800 */
[----:B------:R-:W4:Y:S01]  /*f9a0*/  LDL.LU R0, [R1+0x3b8] ;  /* 0x0003b80001007983 */ /* 0x000f220000300800 */
[----:B------:R-:W-:-:S01]  /*f9b0*/  FADD R39, R205, R39 ;  /* 0x00000027cd277221 */ /* 0x000fc20000000000 */
[----:B------:R-:W-:-:S04]  /*f9c0*/  FADD R38, R206, R38 ;  /* 0x00000026ce267221 */ /* 0x000fc80000000000 */
[----:B------:R0:W-:Y:S01]  /*f9d0*/  STL [R1+0x378], R39 ;  /* 0x0003782701007387 */ /* 0x0001e20000100800 */
[----:B--2---:R-:W-:-:S03]  /*f9e0*/  FADD R37, R207, R37 ;  /* 0x00000025cf257221 */ /* 0x004fc60000000000 */
[----:B------:R1:W-:Y:S01]  /*f9f0*/  STL [R1+0x37c], R38 ;  /* 0x00037c2601007387 */ /* 0x0003e20000100800 */
[----:B---3--:R-:W-:-:S03]  /*fa00*/  FADD R36, R208, R36 ;  /* 0x00000024d0247221 */ /* 0x008fc60000000000 */
        /* <DEDUP_REMOVED lines=455> */
[----:B------:R-:W-:Y:S01]  /*11680*/  STL [R1+0x5dc], R39 ;  /* 0x0005dc2701007387 */ /* 0x000fe20000100800 */
[----:B--2---:R-:W-:-:S03]  /*11690*/  FADD R37, R40, R37 ;  /* 0x0000002528257221 */ /* 0x004fc60000000000 */
[----:B------:R-:W-:Y:S01]  /*116a0*/  STL [R1+0x5e0], R38 ;  /* 0x0005e02601007387 */ /* 0x000fe20000100800 */
[----:B---3--:R-:W-:-:S03]  /*116b0*/  FADD R36, R41, R36 ;  /* 0x0000002429247221 */ /* 0x008fc60000000000 */
[----:B------:R-:W-:Y:S01]  /*116c0*/  STL [R1+0x5e4], R37 ;  /* 0x0005e42501007387 */ /* 0x000fe20000100800 */
[----:B----4-:R-:W-:-:S03]  /*116d0*/  FADD R35, R42, R35 ;  /* 0x000000232a237221 */ /* 0x010fc60000000000 */
[----:B------:R-:W-:Y:S01]  /*116e0*/  STL [R1+0x5e8], R36 ;  /* 0x0005e82401007387 */ /* 0x000fe20000100800 */
[----:B------:R-:W-:-:S03]  /*116f0*/  FADD R34, R43, R34 ;  /* 0x000000222b227221 */ /* 0x000fc60000000000 */
        /* <DEDUP_REMOVED lines=14> */
[----:B------:R-:W-:Y:S01]  /*117e0*/  STL [R1+0x608], R6 ;  /* 0x0006080601007387 */ /* 0x000fe20000100800 */
[----:B------:R-:W-:-:S03]  /*117f0*/  FADD R4, R51, R4 ;  /* 0x0000000433047221 */ /* 0x000fc60000000000 */
[----:B------:R1:W-:Y:S01]  /*11800*/  STL [R1+0x60c], R5 ;  /* 0x00060c0501007387 */ /* 0x0003e20000100800 */
[----:B------:R-:W-:-:S03]  /*11810*/  FADD R3, R52, R3 ;  /* 0x0000000334037221 */ /* 0x000fc60000000000 */
[----:B------:R2:W-:Y:S01]  /*11820*/  STL [R1+0x610], R4 ;  /* 0x0006100401007387 */ /* 0x0005e20000100800 */
[----:B------:R-:W-:-:S03]  /*11830*/  FADD R2, R53, R2 ;  /* 0x0000000235027221 */ /* 0x000fc60000000000 */
[----:B0-----:R-:W3:Y:S01]  /*11840*/  LDL.LU R29, [R1+0x620] ;  /* 0x00062000011d7983 */ /* 0x001ee20000300800 */
[----:B------:R-:W-:-:S03]  /*11850*/  FADD R0, R54, R0 ;  /* 0x0000000036007221 */ /* 0x000fc60000000000 */
[----:B------:R0:W-:Y:S04]  /*11860*/  STL [R1+0x614], R3 ;  /* 0x0006140301007387 */ /* 0x0001e80000100800 */
[----:B------:R-:W4:Y:S04]  /*11870*/  LDL.LU R30, [R1+0x624] ;  /* 0x00062400011e7983 */ /* 0x000f280000300800 */
[----:B------:R0:W-:Y:S04]  /*11880*/  STL [R1+0x618], R2 ;  /* 0x0006180201007387 */ /* 0x0001e80000100800 */
        /* <DEDUP_REMOVED lines=10> */
[----:B-1----:R-:W4:Y:S04]  /*11930*/  LDL.LU R5, [R1+0x64c] ;  /* 0x00064c0001057983 */ /* 0x002f280000300800 */
[----:B--2---:R-:W2:Y:S04]  /*11940*/  LDL.LU R4, [R1+0x650] ;  /* 0x0006500001047983 */ /* 0x004ea80000300800 */
[----:B0-----:R-:W2:Y:S04]  /*11950*/  LDL.LU R3, [R1+0x654] ;  /* 0x0006540001037983 */ /* 0x001ea80000300800 */
[----:B------:R-:W2:Y:S04]  /*11960*/  LDL.LU R2, [R1+0x658] ;  /* 0x0006580001027983 */ /* 0x000ea80000300800 */
[----:B------:R-:W2:Y:S04]  /*11970*/  LDL.LU R0, [R1+0x65c] ;  /* 0x00065c0001007983 */ /* 0x000ea80000300800 */
[----:B------:R-:W2:Y:S01]  /*11980*/  LDL.LU R6, [R1+0x660] ;  /* 0x0006600001067983 */ /* 0x000ea20000300800 */
[----:B---3--:R-:W-:-:S05]  /*11990*/  FADD R29, R55, R29 ;  /* 0x0000001d371d7221 */ /* 0x008fca0000000000 */
[----:B------:R0:W-:Y:S01]  /*119a0*/  STL [R1+0x620], R29 ;  /* 0x0006201d01007387 */ /* 0x0001e20000100800 */
[----:B----4-:R-:W-:-:S03]  /*119b0*/  FADD R30, R24, R30 ;  /* 0x0000001e181e7221 */ /* 0x010fc60000000000 */
[----:B0-----:R-:W3:Y:S01]  /*119c0*/  LDL.LU R29, [R1+0x6b4] ;  /* 0x0006b400011d7983 */ /* 0x001ee20000300800 */
[----:B------:R-:W-:-:S03]  /*119d0*/  FADD R31, R25, R31 ;  /* 0x0000001f191f7221 */ /* 0x000fc60000000000 */
[----:B------:R0:W-:Y:S01]  /*119e0*/  STL [R1+0x624], R30 ;  /* 0x0006241e01007387 */ /* 0x0001e20000100800 */
[----:B------:R-:W-:-:S01]  /*119f0*/  FADD R32, R26, R32 ;  /* 0x000000201a207221 */ /* 0x000fc20000000000 */
[----:B------:R-:W-:Y:S02]  /*11a00*/  FADD R33, R27, R33 ;  /* 0x000000211b217221 */ /* 0x000fe40000000000 */
[----:B0-----:R-:W4:Y:S04]  /*11a10*/  LDL.LU R30, [R1+0x6b0] ;  /* 0x0006b000011e7983 */ /* 0x001f280000300800 */
[----:B------:R0:W-:Y:S04]  /*11a20*/  STL [R1+0x628], R31 ;  /* 0x0006281f01007387 */ /* 0x0001e80000100800 */
[----:B0-----:R-:W2:Y:S04]  /*11a30*/  LDL.LU R31, [R1+0x6ac] ;  /* 0x0006ac00011f7983 */ /* 0x001ea80000300800 */
[----:B------:R0:W-:Y:S04]  /*11a40*/  STL [R1+0x62c], R32 ;  /* 0x00062c2001007387 */ /* 0x0001e80000100800 */
[----:B0-----:R-:W2:Y:S04]  /*11a50*/  LDL.LU R32, [R1+0x6a8] ;  /* 0x0006a80001207983 */ /* 0x001ea80000300800 */
[----:B------:R0:W-:Y:S04]  /*11a60*/  STL [R1+0x630], R33 ;  /* 0x0006302101007387 */ /* 0x0001e80000100800 */
[----:B0-----:R-:W2:Y:S01]  /*11a70*/  LDL.LU R33, [R1+0x6a4] ;  /* 0x0006a40001217983 */ /* 0x001ea20000300800 */
[----:B------:R-:W-:-:S05]  /*11a80*/  FADD R34, R28, R34 ;  /* 0x000000221c227221 */ /* 0x000fca0000000000 */
[----:B------:R0:W-:Y:S04]  /*11a90*/  STL [R1+0x634], R34 ;  /* 0x0006342201007387 */ /* 0x0001e80000100800 */
[----:B0-----:R-:W2:Y:S01]  /*11aa0*/  LDL.LU R34, [R1+0x6a0] ;  /* 0x0006a00001227983 */ /* 0x001ea20000300800 */
[----:B---3--:R-:W-:-:S05]  /*11ab0*/  FADD R35, R29, R35 ;  /* 0x000000231d237221 */ /* 0x008fca0000000000 */
[----:B------:R0:W-:Y:S01]  /*11ac0*/  STL [R1+0x638], R35 ;  /* 0x0006382301007387 */ /* 0x0001e20000100800 */
[----:B----4-:R-:W-:-:S03]  /*11ad0*/  FADD R36, R30, R36 ;  /* 0x000000241e247221 */ /* 0x010fc60000000000 */
[----:B0-----:R-:W3:Y:S04]  /*11ae0*/  LDL.LU R35, [R1+0x69c] ;  /* 0x00069c0001237983 */ /* 0x001ee80000300800 */
[----:B------:R0:W-:Y:S01]  /*11af0*/  STL [R1+0x63c], R36 ;  /* 0x00063c2401007387 */ /* 0x0001e20000100800 */
[----:B--2---:R-:W-:-:S03]  /*11b00*/  FADD R37, R31, R37 ;  /* 0x000000251f257221 */ /* 0x004fc60000000000 */
[----:B0-----:R-:W2:Y:S04]  /*11b10*/  LDL.LU R36, [R1+0x698] ;  /* 0x0006980001247983 */ /* 0x001ea80000300800 */
[----:B------:R0:W-:Y:S01]  /*11b20*/  STL [R1+0x640], R37 ;  /* 0x0006402501007387 */ /* 0x0001e20000100800 */
[----:B------:R-:W-:-:S03]  /*11b30*/  FADD R38, R32, R38 ;  /* 0x0000002620267221 */ /* 0x000fc60000000000 */
[----:B0-----:R-:W4:Y:S04]  /*11b40*/  LDL.LU R37, [R1+0x694] ;  /* 0x0006940001257983 */ /* 0x001f280000300800 */
[----:B------:R0:W-:Y:S01]  /*11b50*/  STL [R1+0x644], R38 ;  /* 0x0006442601007387 */ /* 0x0001e20000100800 */
[----:B------:R-:W-:-:S03]  /*11b60*/  FADD R39, R33, R39 ;  /* 0x0000002721277221 */ /* 0x000fc60000000000 */
[----:B0-----:R-:W4:Y:S04]  /*11b70*/  LDL.LU R38, [R1+0x690] ;  /* 0x0006900001267983 */ /* 0x001f280000300800 */
[----:B------:R0:W-:Y:S04]  /*11b80*/  STL [R1+0x648], R39 ;  /* 0x0006482701007387 */ /* 0x0001e80000100800 */
[----:B0-----:R-:W4:Y:S01]  /*11b90*/  LDL.LU R39, [R1+0x68c] ;  /* 0x00068c0001277983 */ /* 0x001f220000300800 */
[----:B------:R-:W-:-:S05]  /*11ba0*/  FADD R5, R34, R5 ;  /* 0x0000000522057221 */ /* 0x000fca0000000000 */
[----:B------:R0:W-:Y:S04]  /*11bb0*/  STL [R1+0x64c], R5 ;  /* 0x00064c0501007387 */ /* 0x0001e80000100800 */
[----:B0-----:R0:W5:Y:S01]  /*11bc0*/  LDL.LU R5, [R1+0x688] ;  /* 0x0006880001057983 */ /* 0x0011620000300800 */
[----:B------:R-:W-:Y:S01]  /*11bd0*/  UMOV UR33, URZ ;  /* 0x0000003f00217c82 */ /* 0x000fe20008000000 */
[----:B---3--:R-:W-:-:S05]  /*11be0*/  FADD R4, R35, R4 ;  /* 0x0000000423047221 */ /* 0x008fca0000000000 */
[----:B------:R1:W-:Y:S01]  /*11bf0*/  STL [R1+0x650], R4 ;  /* 0x0006500401007387 */ /* 0x0003e20000100800 */
[----:B--2---:R-:W-:-:S03]  /*11c00*/  FADD R3, R36, R3 ;  /* 0x0000000324037221 */ /* 0x004fc60000000000 */
[----:B-1----:R0:W5:Y:S04]  /*11c10*/  LDL.LU R4, [R1+0x684] ;  /* 0x0006840001047983 */ /* 0x0021680000300800 */
[----:B------:R1:W-:Y:S01]  /*11c20*/  STL [R1+0x654], R3 ;  /* 0x0006540301007387 */ /* 0x0003e20000100800 */
[----:B----4-:R-:W-:-:S03]  /*11c30*/  FADD R2, R37, R2 ;  /* 0x0000000225027221 */ /* 0x010fc60000000000 */
[----:B-1----:R0:W5:Y:S04]  /*11c40*/  LDL.LU R3, [R1+0x680] ;  /* 0x0006800001037983 */ /* 0x0021680000300800 */
[----:B------:R1:W-:Y:S01]  /*11c50*/  STL [R1+0x658], R2 ;  /* 0x0006580201007387 */ /* 0x0003e20000100800 */
[----:B------:R-:W-:-:S03]  /*11c60*/  FADD R0, R38, R0 ;  /* 0x0000000026007221 */ /* 0x000fc60000000000 */
[----:B-1----:R0:W5:Y:S04]  /*11c70*/  LDL.LU R2, [R1+0x67c] ;  /* 0x00067c0001027983 */ /* 0x0021680000300800 */
[----:B------:R1:W-:Y:S01]  /*11c80*/  STL [R1+0x65c], R0 ;  /* 0x00065c0001007387 */ /* 0x0003e20000100800 */
[----:B------:R-:W-:-:S03]  /*11c90*/  FADD R6, R6, R39 ;  /* 0x0000002706067221 */ /* 0x000fc60000000000 */
[----:B-1----:R0:W5:Y:S04]  /*11ca0*/  LDL.LU R0, [R1+0x678] ;  /* 0x0006780001007983 */ /* 0x0021680000300800 */
[----:B------:R0:W-:Y:S02]  /*11cb0*/  STL [R1+0x660], R6 ;  /* 0x0006600601007387 */ /* 0x0001e40000100800 */
.L_x_24:
[----:B------:R-:W-:Y:S05]  /*11cc0*/  @!P1 BRA `(.L_x_25) ;  /* 0x0000000000049947 */ /* 0x000fea0003800000 */
[----:B------:R-:W-:Y:S01]  /*11cd0*/  BPT.TRAP 0x1 ;  /* 0x000000040000795c */ /* 0x000fe20000300000 */
.L_x_25:
[----:B------:R-:W-:Y:S02]  /*11ce0*/  UISETP.GT.U32.AND UP0, UPT, UR4, 0x1, UPT ;  /* 0x000000010400788c */ /* 0x000fe4000bf04070 */
[----:B------:R-:W-:-:S04]  /*11cf0*/  ULEA UR13, UR42, UR11, 0x3 ;  /* 0x0000000b2a0d7291 */ /* 0x000fc8000f8e183f */
[----:B------:R-:W-:Y:S01]  /*11d00*/  UIADD3 UR13, UR13, 0x28, URZ ;  /* 0x000000280d0d7890 */ /* 0x000fe2000fffe03f */
[----:B------:R-:W-:-:S03]  /*11d10*/  PLOP3.LUT P0, PT, PT, PT, UP0, 0x80, 0x0 ;  /* 0x000000000000781c */ /* 0x000fc60003f0f008 */
[----:B------:R-:W-:-:S09]  /*11d20*/  UPRMT UR13, URZ, 0x654, UR13 ;  /* 0x000006543f0d7896 */ /* 0x000fd2000800000d */
[----:B------:R-:W-:Y:S01]  /*11d30*/  SYNCS.ARRIVE.TRANS64.RED.A1T0 RZ, [UR13], RZ ;  /* 0x000000ffffff79a7 */ /* 0x000fe2000810040d */
[----:B------:R-:W-:Y:S05]  /*11d40*/  @P0 BRA `(.L_x_26) ;  /* 0x0000000000040947 */ /* 0x000fea0003800000 */
[----:B------:R-:W-:Y:S01]  /*11d50*/  BPT.TRAP 0x1 ;  /* 0x000000040000795c */ /* 0x000fe20000300000 */
.L_x_26:
[----:B------:R-:W-:Y:S01]  /*11d60*/  UIADD3 UR43, UR43, 0x1, URZ ;  /* 0x000000012b2b7890 */ /* 0x000fe2000fffe03f */
[C---:B-----5:R-:W-:Y:S01]  /*11d70*/  ISETP.GT.AND P0, PT, R5.reuse, 0x1, PT ;  /* 0x000000010500780c */ /* 0x060fe20003f04270 */
[----:B------:R-:W-:Y:S01]  /*11d80*/  UIADD3 UR42, UR42, 0x1, URZ ;  /* 0x000000012a2a7890 */ /* 0x000fe2000fffe03f */
[----:B------:R-:W-:Y:S01]  /*11d90*/  VIADD R5, R5, 0xffffffff ;  /* 0xffffffff05057836 */ /* 0x000fe20000000000 */
[----:B------:R-:W-:Y:S02]  /*11da0*/  UISETP.NE.AND UP0, UPT, UR43, 0x5, UPT ;  /* 0x000000052b00788c */ /* 0x000fe4000bf05270 */
[----:B------:R-:W-:Y:S02]  /*11db0*/  UISETP.NE.AND UP1, UPT, UR42, 0x5, UPT ;  /* 0x000000052a00788c */ /* 0x000fe4000bf25270 */
[----:B------:R-:W-:Y:S02]  /*11dc0*/  USEL UR13, URZ, 0x1, UP0 ;  /* 0x000000013f0d7887 */ /* 0x000fe40008000000 */
[----:B------:R-:W-:-:S02]  /*11dd0*/  USEL UR43, UR43, URZ, UP0 ;  /* 0x0000003f2b2b7287 */ /* 0x000fc40008000000 */
[----:B------:R-:W-:Y:S02]  /*11de0*/  USEL UR42, UR42, URZ, UP1 ;  /* 0x0000003f2a2a7287 */ /* 0x000fe40008800000 */
[----:B------:R-:W-:Y:S01]  /*11df0*/  LOP3.LUT R4, R4, UR13, RZ, 0x3c, !PT ;  /* 0x0000000d04047c12 */ /* 0x000fe2000f8e3cff */
[----:B------:R-:W-:Y:S01]  /*11e00*/  UMOV UR13, 0x1 ;  /* 0x00000001000d7882 */ /* 0x000fe20000000000 */
[----:B------:R-:W-:Y:S08]  /*11e10*/  @P0 BRA `(.L_x_27) ;  /* 0xffffff8800280947 */ /* 0x000ff0000383ffff */
.L_x_19:
[----:B------:R-:W-:-:S04]  /*11e20*/  UISETP.NE.AND UP0, UPT, UR33, URZ, UPT ;  /* 0x0000003f2100728c */ /* 0x000fc8000bf05270 */
[----:B------:R-:W-:-:S06]  /*11e30*/  USEL UR12, URZ, 0x1, !UP0 ;  /* 0x000000013f0c7887 */ /* 0x000fcc000c000000 */
[----:B------:R-:W-:-:S13]  /*11e40*/  ISETP.NE.AND P0, PT, RZ, UR12, PT ;  /* 0x0000000cff007c0c */ /* 0x000fda000bf05270 */
[----:B------:R-:W-:Y:S05]  /*11e50*/  @!P0 BRA `(.L_x_28) ;  /* 0x0000004400e08947 */ /* 0x000fea0003800000 */
[----:B------:R-:W3:Y:S04]  /*11e60*/  LDL.LU R4, [R1+0x1e0] ;  /* 0x0001e00001047983 */ /* 0x000ee80000300800 */
[----:B------:R-:W4:Y:S04]  /*11e70*/  LDL.LU R5, [R1+0x100] ;  /* 0x0001000001057983 */ /* 0x000f280000300800 */
[----:B0-----:R-:W4:Y:S04]  /*11e80*/  LDL.LU R6, [R1+0x1e4] ;  /* 0x0001e40001067983 */ /* 0x001f280000300800 */
[----:B------:R0:W-:Y:S04]  /*11e90*/  STL [R1+0x760], R80 ;  /* 0x0007605001007387 */ /* 0x0001e80000100800 */
[----:B0-----:R-:W3:Y:S04]  /*11ea0*/  LDL.LU R80, [R1+0x17c] ;  /* 0x00017c0001507983 */ /* 0x001ee80000300800 */
[----:B------:R0:W-:Y:S04]  /*11eb0*/  STL [R1+0x75c], R81 ;  /* 0x00075c5101007387 */ /* 0x0001e80000100800 */
[----:B0-----:R-:W2:Y:S04]  /*11ec0*/  LDL.LU R81, [R1+0x1dc] ;  /* 0x0001dc0001517983 */ /* 0x001ea80000300800 */
[----:B------:R0:W-:Y:S04]  /*11ed0*/  STL [R1+0x758], R82 ;  /* 0x0007585201007387 */ /* 0x0001e80000100800 */
[----:B0-----:R-:W2:Y:S04]  /*11ee0*/  LDL.LU R82, [R1+0x178] ;  /* 0x0001780001527983 */ /* 0x001ea80000300800 */
[----:B------:R0:W-:Y:S04]  /*11ef0*/  STL [R1+0x754], R83 ;  /* 0x0007545301007387 */ /* 0x0001e80000100800 */
[----:B0-----:R-:W4:Y:S04]  /*11f00*/  LDL.LU R83, [R1+0x1d8] ;  /* 0x0001d80001537983 */ /* 0x001f280000300800 */
[----:B------:R0:W-:Y:S04]  /*11f10*/  STL [R1+0x750], R84 ;  /* 0x0007505401007387 */ /* 0x0001e80000100800 */
[----:B0-----:R-:W4:Y:S04]  /*11f20*/  LDL.LU R84, [R1+0x174] ;  /* 0x0001740001547983 */ /* 0x001f280000300800 */
[----:B------:R0:W-:Y:S04]  /*11f30*/  STL [R1+0x74c], R85 ;  /* 0x00074c5501007387 */ /* 0x0001e80000100800 */
[----:B0-----:R-:W3:Y:S04]  /*11f40*/  LDL.LU R85, [R1+0x1d4] ;  /* 0x0001d40001557983 */ /* 0x001ee80000300800 */
        /* <DEDUP_REMOVED lines=67> */
[----:B0-----:R-:W3:Y:S01]  /*12380*/  LDL.LU R55, [R1+0x180] ;  /* 0x0001800001377983 */ /* 0x001ee20000300800 */
[----:B----4-:R-:W-:Y:S01]  /*12390*/  FADD R63, R64, R63 ;  /* 0x0000003f403f7221 */ /* 0x010fe20000000000 */
[----:B--2---:R-:W-:Y:S01]  /*123a0*/  FADD R61, R62, R61 ;  /* 0x0000003d3e3d7221 */ /* 0x004fe20000000000 */
[----:B---3--:R-:W-:Y:S01]  /*123b0*/  FADD R59, R60, R59 ;  /* 0x0000003b3c3b7221 */ /* 0x008fe20000000000 */
[----:B------:R-:W-:Y:S01]  /*123c0*/  STL [R1+0x6c0], R24 ;  /* 0x0006c01801007387 */ /* 0x000fe20000100800 */
[----:B------:R-:W-:Y:S01]  /*123d0*/  FADD R57, R58, R57 ;  /* 0x000000393a397221 */ /* 0x000fe20000000000 */
[----:B------:R-:W-:Y:S01]  /*123e0*/  FADD R87, R56, R87 ;  /* 0x0000005738577221 */ /* 0x000fe20000000000 */
[----:B------:R-:W-:Y:S01]  /*123f0*/  FADD R85, R86, R85 ;  /* 0x0000005556557221 */ /* 0x000fe20000000000 */
        /* <DEDUP_REMOVED lines=25> */
[----:B-----5:R-:W-:Y:S04]  /*12590*/  STL [R1+0x680], R3 ;  /* 0x0006800301007387 */ /* 0x020fe80000100800 */
[----:B------:R-:W-:Y:S04]  /*125a0*/  STL [R1+0x67c], R2 ;  /* 0x00067c0201007387 */ /* 0x000fe80000100800 */
[----:B------:R0:W-:Y:S01]  /*125b0*/  STL [R1+0x678], R0 ;  /* 0x0006780001007387 */ /* 0x0001e20000100800 */
[----:B------:R-:W-:-:S03]  /*125c0*/  FADD R23, R71, R23 ;  /* 0x0000001747177221 */ /* 0x000fc60000000000 */
[----:B------:R1:W-:Y:S04]  /*125d0*/  STL [R1+0x1c0], R63 ;  /* 0x0001c03f01007387 */ /* 0x0003e80000100800 */
[----:B------:R2:W-:Y:S04]  /*125e0*/  STL [R1+0x1c4], R61 ;  /* 0x0001c43d01007387 */ /* 0x0005e80000100800 */
[----:B------:R3:W-:Y:S01]  /*125f0*/  STL [R1+0x1c8], R59 ;  /* 0x0001c83b01007387 */ /* 0x0007e20000100800 */
[----:B------:R-:W-:-:S03]  /*12600*/  FADD R22, R40, R22 ;  /* 0x0000001628167221 */ /* 0x000fc60000000000 */
[----:B------:R4:W-:Y:S04]  /*12610*/  STL [R1+0x1cc], R57 ;  /* 0x0001cc3901007387 */ /* 0x0009e80000100800 */
[----:B------:R4:W-:Y:S04]  /*12620*/  STL [R1+0x1d0], R87 ;  /* 0x0001d05701007387 */ /* 0x0009e80000100800 */
[----:B------:R4:W-:Y:S04]  /*12630*/  STL [R1+0x1d4], R85 ;  /* 0x0001d45501007387 */ /* 0x0009e80000100800 */
[----:B------:R4:W-:Y:S01]  /*12640*/  STL [R1+0x1d8], R83 ;  /* 0x0001d85301007387 */ /* 0x0009e20000100800 */
[----:B------:R-:W-:-:S03]  /*12650*/  FADD R21, R41, R21 ;  /* 0x0000001529157221 */ /* 0x000fc60000000000 */
[----:B0-----:R-:W4:Y:S04]  /*12660*/  LDL.LU R0, [R1+0x104] ;  /* 0x0001040001007983 */ /* 0x001f280000300800 */
[----:B------:R0:W-:Y:S04]  /*12670*/  STL [R1+0x1dc], R81 ;  /* 0x0001dc5101007387 */ /* 0x0001e80000100800 */
[----:B------:R-:W4:Y:S01]  /*12680*/  LDL.LU R2, [R1+0x1e8] ;  /* 0x0001e80001027983 */ /* 0x000f220000300800 */
[----:B------:R-:W-:-:S03]  /*12690*/  FADD R20, R42, R20 ;  /* 0x000000142a147221 */ /* 0x000fc60000000000 */
[----:B------:R0:W-:Y:S04]  /*126a0*/  STL [R1+0x1e0], R4 ;  /* 0x0001e00401007387 */ /* 0x0001e80000100800 */
[----:B------:R-:W4:Y:S04]  /*126b0*/  LDL.LU R3, [R1+0x108] ;  /* 0x0001080001037983 */ /* 0x000f280000300800 */
[----:B------:R0:W-:Y:S04]  /*126c0*/  STL [R1+0x1e4], R6 ;  /* 0x0001e40601007387 */ /* 0x0001e80000100800 */
[----:B------:R-:W4:Y:S01]  /*126d0*/  LDL.LU R39, [R1+0x1ec] ;  /* 0x0001ec0001277983 */ /* 0x000f220000300800 */
[----:B------:R-:W-:-:S03]  /*126e0*/  FADD R19, R43, R19 ;  /* 0x000000132b137221 */ /* 0x000fc60000000000 */
[----:B------:R-:W4:Y:S04]  /*126f0*/  LDL.LU R38, [R1+0x10c] ;  /* 0x00010c0001267983 */ /* 0x000f280000300800 */
[----:B------:R-:W4:Y:S04]  /*12700*/  LDL.LU R37, [R1+0x1f0] ;  /* 0x0001f00001257983 */ /* 0x000f280000300800 */
[----:B------:R-:W4:Y:S01]  /*12710*/  LDL.LU R36, [R1+0x110] ;  /* 0x0001100001247983 */ /* 0x000f220000300800 */
[----:B------:R-:W-:-:S03]  /*12720*/  FADD R18, R44, R18 ;  /* 0x000000122c127221 */ /* 0x000fc60000000000 */
[----:B------:R-:W4:Y:S04]  /*12730*/  LDL.LU R35, [R1+0x1f4] ;  /* 0x0001f40001237983 */ /* 0x000f280000300800 */
[----:B------:R-:W4:Y:S04]  /*12740*/  LDL.LU R34, [R1+0x114] ;  /* 0x0001140001227983 */ /* 0x000f280000300800 */
[----:B------:R-:W4:Y:S04]  /*12750*/  LDL.LU R33, [R1+0x1f8] ;  /* 0x0001f80001217983 */ /* 0x000f280000300800 */
        /* <DEDUP_REMOVED lines=11> */
[----:B------:R-:W4:Y:S01]  /*12810*/  LDL.LU R24, [R1+0x128] ;  /* 0x0001280001187983 */ /* 0x000f220000300800 */
[----:B------:R-:W-:Y:S01]  /*12820*/  FADD R14, R48, R14 ;  /* 0x0000000e300e7221 */ /* 0x000fe20000000000 */
[----:B------:R-:W-:Y:S01]  /*12830*/  FADD R13, R49, R13 ;  /* 0x0000000d310d7221 */ /* 0x000fe20000000000 */
[----:B------:R-:W-:Y:S01]  /*12840*/  FADD R12, R50, R12 ;  /* 0x0000000c320c7221 */ /* 0x000fe20000000000 */
[----:B------:R-:W-:Y:S01]  /*12850*/  FADD R11, R51, R11 ;  /* 0x0000000b330b7221 */ /* 0x000fe20000000000 */
[----:B------:R-:W-:Y:S01]  /*12860*/  FADD R10, R52, R10 ;  /* 0x0000000a340a7221 */ /* 0x000fe20000000000 */
[----:B------:R-:W-:Y:S01]  /*12870*/  FADD R9, R53, R9 ;  /* 0x0000000935097221 */ /* 0x000fe20000000000 */
[----:B------:R-:W-:Y:S01]  /*12880*/  FADD R8, R54, R8 ;  /* 0x0000000836087221 */ /* 0x000fe20000000000 */
[----:B------:R-:W-:Y:S02]  /*12890*/  FADD R7, R55, R7 ;  /* 0x0000000737077221 */ /* 0x000fe40000000000 */
        /* <DEDUP_REMOVED lines=26> */
[----:B--2---:R-:W2:Y:S04]  /*12a40*/  LDL.LU R61, [R1+0x240] ;  /* 0x00024000013d7983 */ /* 0x004ea80000300800 */
[----:B------:R-:W2:Y:S04]  /*12a50*/  LDL.LU R60, [R1+0xe0] ;  /* 0x0000e000013c7983 */ /* 0x000ea80000300800 */
[----:B---3--:R-:W3:Y:S04]  /*12a60*/  LDL.LU R59, [R1+0x244] ;  /* 0x00024400013b7983 */ /* 0x008ee80000300800 */
[----:B------:R-:W3:Y:S04]  /*12a70*/  LDL.LU R58, [R1+0xe4] ;  /* 0x0000e400013a7983 */ /* 0x000ee80000300800 */
        /* <DEDUP_REMOVED lines=10> */
[----:B------:R-:W4:Y:S04]  /*12b20*/  LDL.LU R4, [R1+0x25c] ;  /* 0x00025c0001047983 */ /* 0x000f280000300800 */
[----:B------:R-:W4:Y:S04]  /*12b30*/  LDL.LU R5, [R1+0xfc] ;  /* 0x0000fc0001057983 */ /* 0x000f280000300800 */
[----:B------:R-:W4:Y:S01]  /*12b40*/  LDL.LU R6, [R1+0x260] ;  /* 0x0002600001067983 */ /* 0x000f220000300800 */
[----:B------:R-:W-:Y:S01]  /*12b50*/  FADD R2, R0, R2 ;  /* 0x0000000200027221 */ /* 0x000fe20000000000 */
[----:B------:R-:W-:Y:S01]  /*12b60*/  FADD R39, R3, R39 ;  /* 0x0000002703277221 */ /* 0x000fe20000000000 */
[----:B------:R-:W-:Y:S01]  /*12b70*/  FADD R37, R38, R37 ;  /* 0x0000002526257221 */ /* 0x000fe20000000000 */
[----:B------:R-:W-:Y:S01]  /*12b80*/  FADD R35, R36, R35 ;  /* 0x0000002324237221 */ /* 0x000fe20000000000 */
[----:B------:R-:W-:Y:S01]  /*12b90*/  FADD R33, R34, R33 ;  /* 0x0000002122217221 */ /* 0x000fe20000000000 */
[----:B------:R-:W-:Y:S01]  /*12ba0*/  STL [R1+0x1e8], R2 ;  /* 0x0001e80201007387 */ /* 0x000fe20000100800 */
[----:B------:R-:W-:Y:S01]  /*12bb0*/  FADD R31, R32, R31 ;  /* 0x0000001f201f7221 */ /* 0x000fe20000000000 */
[----:B------:R-:W-:-:S02]  /*12bc0*/  FADD R29, R30, R29 ;  /* 0x0000001d1e1d7221 */ /* 0x000fc40000000000 */
[----:B------:R-:W-:Y:S01]  /*12bd0*/  STL [R1+0x1ec], R39 ;  /* 0x0001ec2701007387 */ /* 0x000fe20000100800 */
[----:B------:R-:W-:-:S03]  /*12be0*/  FADD R27, R28, R27 ;  /* 0x0000001b1c1b7221 */ /* 0x000fc60000000000 */
[----:B------:R-:W-:Y:S04]  /*12bf0*/  STL [R1+0x1f0], R37 ;  /* 0x0001f02501007387 */ /* 0x000fe80000100800 */
[----:B------:R-:W-:Y:S01]  /*12c00*/  STL [R1+0x1f4], R35 ;  /* 0x0001f42301007387 */ /* 0x000fe20000100800 */
[----:B------:R-:W-:-:S03]  /*12c10*/  FADD R25, R26, R25 ;  /* 0x000000191a197221 */ /* 0x000fc60000000000 */
[----:B------:R-:W-:Y:S04]  /*12c20*/  STL [R1+0x1f8], R33 ;  /* 0x0001f82101007387 */ /* 0x000fe80000100800 */
[----:B------:R-:W-:Y:S04]  /*12c30*/  STL [R1+0x1fc], R31 ;  /* 0x0001fc1f01007387 */ /* 0x000fe80000100800 */
[----:B------:R-:W-:Y:S04]  /*12c40*/  STL [R1+0x200], R29 ;  /* 0x0002001d01007387 */ /* 0x000fe80000100800 */
[----:B------:R-:W-:Y:S04]  /*12c50*/  STL [R1+0x204], R27 ;  /* 0x0002041b01007387 */ /* 0x000fe80000100800 */
[----:B------:R-:W-:Y:S01]  /*12c60*/  STL [R1+0x208], R25 ;  /* 0x0002081901007387 */ /* 0x000fe20000100800 */
[----:B------:R-:W-:Y:S01]  /*12c70*/  FADD R55, R24, R55 ;  /* 0x0000003718377221 */ /* 0x000fe20000000000 */
[----:B------:R-:W-:-:S04]  /*12c80*/  FADD R53, R54, R53 ;  /* 0x0000003536357221 */ /* 0x000fc80000000000 */
        /* <DEDUP_REMOVED lines=34> */
[----:B------:R-:W-:Y:S04]  /*12eb0*/  STL [R1+0x250], R85 ;  /* 0x0002505501007387 */ /* 0x000fe80000100800 */
[----:B------:R-:W-:Y:S01]  /*12ec0*/  STL [R1+0x254], R83 ;  /* 0x0002545301007387 */ /* 0x000fe20000100800 */
[----:B------:R-:W-:Y:S01]  /*12ed0*/  FADD R81, R82, R81 ;  /* 0x0000005152517221 */ /* 0x000fe20000000000 */
[----:B------:R-:W-:Y:S02]  /*12ee0*/  FADD R4, R80, R4 ;  /* 0x0000000450047221 */ /* 0x000fe40000000000 */
[----:B------:R-:W2:Y:S04]  /*12ef0*/  LDL.LU R80, [R1+0x80] ;  /* 0x0000800001507983 */ /* 0x000ea80000300800 */
[----:B------:R0:W-:Y:S01]  /*12f00*/  STL [R1+0x258], R81 ;  /* 0x0002585101007387 */ /* 0x0001e20000100800 */
[----:B------:R-:W-:-:S03]  /*12f10*/  FADD R6, R5, R6 ;  /* 0x0000000605067221 */ /* 0x000fc60000000000 */
[----:B0-----:R-:W2:Y:S04]  /*12f20*/  LDL.LU R81, [R1+0x264] ;  /* 0x0002640001517983 */ /* 0x001ea80000300800 */
[----:B------:R0:W-:Y:S04]  /*12f30*/  STL [R1+0x25c], R4 ;  /* 0x00025c0401007387 */ /* 0x0001e80000100800 */
[----:B------:R-:W3:Y:S04]  /*12f40*/  LDL.LU R82, [R1+0x84] ;  /* 0x0000840001527983 */ /* 0x000ee80000300800 */
[----:B------:R1:W-:Y:S04]  /*12f50*/  STL [R1+0x260], R6 ;  /* 0x0002600601007387 */ /* 0x0003e80000100800 */
[----:B------:R-:W3:Y:S04]  /*12f60*/  LDL.LU R83, [R1+0x268] ;  /* 0x0002680001537983 */ /* 0x000ee80000300800 */
        /* <DEDUP_REMOVED lines=58> */
[----:B--2---:R-:W-:-:S03]  /*13310*/  FADD R81, R80, R81 ;  /* 0x0000005150517221 */ /* 0x004fc60000000000 */
[----:B------:R-:W2:Y:S04]  /*13320*/  LDL.LU R80, [R1+0x760] ;  /* 0x0007600001507983 */ /* 0x000ea80000300800 */
[----:B------:R0:W-:Y:S01]  /*13330*/  STL [R1+0x264], R81 ;  /* 0x0002645101007387 */ /* 0x0001e20000100800 */
[----:B---3--:R-:W-:-:S03]  /*13340*/  FADD R83, R82, R83 ;  /* 0x0000005352537221 */ /* 0x008fc60000000000 */
[----:B0-----:R-:W3:Y:S04]  /*13350*/  LDL.LU R81, [R1+0x75c] ;  /* 0x00075c0001517983 */ /* 0x001ee80000300800 */
[----:B------:R-:W3:Y:S01]  /*13360*/  LDL.LU R82, [R1+0x758] ;  /* 0x0007580001527983 */ /* 0x000ee20000300800 */
[----:B----4-:R-:W-:-:S03]  /*13370*/  FADD R85, R84, R85 ;  /* 0x0000005554557221 */ /* 0x010fc60000000000 */
[----:B------:R0:W-:Y:S01]  /*13380*/  STL [R1+0x268], R83 ;  /* 0x0002685301007387 */ /* 0x0001e20000100800 */
[----:B------:R-:W-:-:S03]  /*13390*/  FADD R87, R86, R87 ;  /* 0x0000005756577221 */ /* 0x000fc60000000000 */
[----:B0-----:R-:W4:Y:S04]  /*133a0*/  LDL.LU R83, [R1+0x754] ;  /* 0x0007540001537983 */ /* 0x001f280000300800 */
[----:B------:R-:W4:Y:S01]  /*133b0*/  LDL.LU R84, [R1+0x750] ;  /* 0x0007500001547983 */ /* 0x000f220000300800 */
[----:B------:R-:W-:-:S03]  /*133c0*/  FADD R57, R56, R57 ;  /* 0x0000003938397221 */ /* 0x000fc60000000000 */
[----:B------:R0:W-:Y:S01]  /*133d0*/  STL [R1+0x26c], R85 ;  /* 0x00026c5501007387 */ /* 0x0001e20000100800 */
[----:B------:R-:W-:-:S03]  /*133e0*/  FADD R59, R58, R59 ;  /* 0x0000003b3a3b7221 */ /* 0x000fc60000000000 */
[----:B0-----:R-:W4:Y:S04]  /*133f0*/  LDL.LU R85, [R1+0x74c] ;  /* 0x00074c0001557983 */ /* 0x001f280000300800 */
[----:B------:R-:W4:Y:S04]  /*13400*/  LDL.LU R86, [R1+0x748] ;  /* 0x0007480001567983 */ /* 0x000f280000300800 */
[----:B------:R0:W-:Y:S01]  /*13410*/  STL [R1+0x270], R87 ;  /* 0x0002705701007387 */ /* 0x0001e20000100800 */
[----:B------:R-:W-:Y:S01]  /*13420*/  FADD R61, R60, R61 ;  /* 0x0000003d3c3d7221 */ /* 0x000fe20000000000 */
[----:B------:R-:W-:-:S02]  /*13430*/  FADD R63, R62, R63 ;  /* 0x0000003f3e3f7221 */ /* 0x000fc40000000000 */
[----:B0-----:R-:W4:Y:S04]  /*13440*/  LDL.LU R87, [R1+0x744] ;  /* 0x0007440001577983 */ /* 0x001f280000300800 */
[----:B------:R-:W4:Y:S04]  /*13450*/  LDL.LU R56, [R1+0x740] ;  /* 0x0007400001387983 */ /* 0x000f280000300800 */
[----:B------:R0:W-:Y:S01]  /*13460*/  STL [R1+0x274], R57 ;  /* 0x0002743901007387 */ /* 0x0001e20000100800 */
[----:B------:R-:W-:-:S03]  /*13470*/  FADD R65, R64, R65 ;  /* 0x0000004140417221 */ /* 0x000fc60000000000 */
        /* <DEDUP_REMOVED lines=24> */
[----:B------:R-:W-:Y:S01]  /*13600*/  FADD R38, R39, R38 ;  /* 0x0000002627267221 */ /* 0x000fe20000000000 */
[----:B------:R-:W-:Y:S01]  /*13610*/  FADD R36, R37, R36 ;  /* 0x0000002425247221 */ /* 0x000fe20000000000 */
[----:B------:R-:W-:Y:S01]  /*13620*/  FADD R34, R35, R34 ;  /* 0x0000002223227221 */ /* 0x000fe20000000000 */
        /* <DEDUP_REMOVED lines=14> */
[----:B------:R-:W-:Y:S04]  /*13710*/  STL [R1+0x298], R0 ;  /* 0x0002980001007387 */ /* 0x000fe80000100800 */
[----:B------:R-:W-:Y:S04]  /*13720*/  STL [R1+0x29c], R3 ;  /* 0x00029c0301007387 */ /* 0x000fe80000100800 */
        /* <DEDUP_REMOVED lines=20> */
[----:B------:R-:W2:Y:S04]  /*13870*/  LDL.LU R43, [R1+0x7c] ;  /* 0x00007c00012b7983 */ /* 0x000ea80000300800 */
[----:B------:R0:W-:Y:S04]  /*13880*/  STL [R1+0x2d4], R44 ;  /* 0x0002d42c01007387 */ /* 0x0001e80000100800 */
[----:B------:R-:W2:Y:S04]  /*13890*/  LDL.LU R33, [R1+0x2e0] ;  /* 0x0002e00001217983 */ /* 0x000ea80000300800 */
[----:B------:R1:W-:Y:S04]  /*138a0*/  STL [R1+0x2d8], R4 ;  /* 0x0002d80401007387 */ /* 0x0003e80000100800 */
[----:B0-----:R-:W3:Y:S04]  /*138b0*/  LDL.LU R44, [R1] ;  /* 0x00000000012c7983 */ /* 0x001ee80000300800 */
        /* <DEDUP_REMOVED lines=37> */
[----:B0-----:R-:W3:Y:S04]  /*13b10*/  LDL.LU R33, [R1+0x328] ;  /* 0x0003280001217983 */ /* 0x001ee80000300800 */
[----:B------:R-:W2:Y:S01]  /*13b20*/  LDL.LU R44, [R1+0x6f0] ;  /* 0x0006f000012c7983 */ /* 0x000ea20000300800 */
[----:B----4-:R-:W-:-:S03]  /*13b30*/  FADD R35, R45, R35 ;  /* 0x000000232d237221 */ /* 0x010fc60000000000 */
[----:B------:R0:W-:Y:S01]  /*13b40*/  STL [R1+0x2e4], R34 ;  /* 0x0002e42201007387 */ /* 0x0001e20000100800 */
[----:B------:R-:W-:-:S03]  /*13b50*/  FADD R36, R46, R36 ;  /* 0x000000242e247221 */ /* 0x000fc60000000000 */
[----:B0-----:R-:W4:Y:S04]  /*13b60*/  LDL.LU R34, [R1+0x32c] ;  /* 0x00032c0001227983 */ /* 0x001f280000300800 */
[----:B------:R-:W2:Y:S01]  /*13b70*/  LDL.LU R45, [R1+0x6ec] ;  /* 0x0006ec00012d7983 */ /* 0x000ea20000300800 */
[----:B------:R-:W-:-:S03]  /*13b80*/  FADD R37, R47, R37 ;  /* 0x000000252f257221 */ /* 0x000fc60000000000 */
[----:B------:R0:W-:Y:S01]  /*13b90*/  STL [R1+0x2e8], R35 ;  /* 0x0002e82301007387 */ /* 0x0001e20000100800 */
[----:B------:R-:W-:-:S03]  /*13ba0*/  FADD R38, R48, R38 ;  /* 0x0000002630267221 */ /* 0x000fc60000000000 */
[----:B0-----:R-:W2:Y:S04]  /*13bb0*/  LDL.LU R35, [R1+0x330] ;  /* 0x0003300001237983 */ /* 0x001ea80000300800 */
[----:B------:R-:W2:Y:S04]  /*13bc0*/  LDL.LU R46, [R1+0x6e8] ;  /* 0x0006e800012e7983 */ /* 0x000ea80000300800 */
[----:B------:R0:W-:Y:S01]  /*13bd0*/  STL [R1+0x2ec], R36 ;  /* 0x0002ec2401007387 */ /* 0x0001e20000100800 */
[----:B------:R-:W-:-:S03]  /*13be0*/  FADD R39, R0, R39 ;  /* 0x0000002700277221 */ /* 0x000fc60000000000 */
[----:B0-----:R-:W2:Y:S04]  /*13bf0*/  LDL.LU R36, [R1+0x334] ;  /* 0x0003340001247983 */ /* 0x001ea80000300800 */
[----:B------:R-:W2:Y:S04]  /*13c00*/  LDL.LU R47, [R1+0x6e4] ;  /* 0x0006e400012f7983 */ /* 0x000ea80000300800 */
[----:B------:R0:W-:Y:S04]  /*13c10*/  STL [R1+0x2f0], R37 ;  /* 0x0002f02501007387 */ /* 0x0001e80000100800 */
[----:B0-----:R-:W2:Y:S04]  /*13c20*/  LDL.LU R37, [R1+0x338] ;  /* 0x0003380001257983 */ /* 0x001ea80000300800 */
[----:B------:R-:W2:Y:S04]  /*13c30*/  LDL.LU R48, [R1+0x6e0] ;  /* 0x0006e00001307983 */ /* 0x000ea80000300800 */
[----:B------:R0:W-:Y:S04]  /*13c40*/  STL [R1+0x2f4], R38 ;  /* 0x0002f42601007387 */ /* 0x0001e80000100800 */
[----:B0-----:R-:W2:Y:S04]  /*13c50*/  LDL.LU R38, [R1+0x33c] ;  /* 0x00033c0001267983 */ /* 0x001ea80000300800 */
[----:B------:R0:W-:Y:S04]  /*13c60*/  STL [R1+0x2f8], R39 ;  /* 0x0002f82701007387 */ /* 0x0001e80000100800 */
[----:B0-----:R-:W2:Y:S01]  /*13c70*/  LDL.LU R39, [R1+0x340] ;  /* 0x0003400001277983 */ /* 0x001ea20000300800 */
[----:B------:R-:W-:Y:S01]  /*13c80*/  FADD R3, R2, R3 ;  /* 0x0000000302037221 */ /* 0x000fe20000000000 */
[----:B------:R-:W-:-:S02]  /*13c90*/  FADD R4, R49, R4 ;  /* 0x0000000431047221 */ /* 0x000fc40000000000 */
[----:B------:R-:W2:Y:S01]  /*13ca0*/  LDL.LU R0, [R1+0x364] ;  /* 0x0003640001007983 */ /* 0x000ea20000300800 */
[----:B------:R-:W-:-:S03]  /*13cb0*/  FADD R5, R50, R5 ;  /* 0x0000000532057221 */ /* 0x000fc60000000000 */
[----:B------:R-:W2:Y:S04]  /*13cc0*/  LDL.LU R2, [R1+0x368] ;  /* 0x0003680001027983 */ /* 0x000ea80000300800 */
[----:B------:R0:W-:Y:S01]  /*13cd0*/  STL [R1+0x2fc], R3 ;  /* 0x0002fc0301007387 */ /* 0x0001e20000100800 */
[----:B------:R-:W-:Y:S01]  /*13ce0*/  FADD R6, R51, R6 ;  /* 0x0000000633067221 */ /* 0x000fe20000000000 */
[----:B------:R-:W-:Y:S02]  /*13cf0*/  FADD R53, R52, R53 ;  /* 0x0000003534357221 */ /* 0x000fe40000000000 */
[----:B0-----:R-:W2:Y:S04]  /*13d00*/  LDL.LU R3, [R1+0x36c] ;  /* 0x00036c0001037983 */ /* 0x001ea80000300800 */
[----:B------:R-:W2:Y:S04]  /*13d10*/  LDL.LU R49, [R1+0x6dc] ;  /* 0x0006dc0001317983 */ /* 0x000ea80000300800 */
        /* <DEDUP_REMOVED lines=17> */
[----:B------:R-:W-:Y:S01]  /*13e30*/  FADD R31, R30, R31 ;  /* 0x0000001f1e1f7221 */ /* 0x000fe20000000000 */
[----:B------:R-:W-:-:S02]  /*13e40*/  FADD R32, R216, R32 ;  /* 0x00000020d8207221 */ /* 0x000fc40000000000 */
[----:B0-----:R-:W2:Y:S04]  /*13e50*/  LDL.LU R55, [R1+0x6c4] ;  /* 0x0006c40001377983 */ /* 0x001ea80000300800 */
[----:B------:R-:W2:Y:S04]  /*13e60*/  LDL.LU R24, [R1+0x6c0] ;  /* 0x0006c00001187983 */ /* 0x000ea80000300800 */
[----:B------:R0:W-:Y:S04]  /*13e70*/  STL [R1+0x314], R25 ;  /* 0x0003141901007387 */ /* 0x0001e80000100800 */
        /* <DEDUP_REMOVED lines=10> */
[----:B------:R0:W-:Y:S01]  /*13f20*/  STL [R1+0x324], R32 ;  /* 0x0003242001007387 */ /* 0x0001e20000100800 */
[----:B---3--:R-:W-:-:S03]  /*13f30*/  FADD R33, R217, R33 ;  /* 0x00000021d9217221 */ /* 0x008fc60000000000 */
[----:B0-----:R-:W3:Y:S04]  /*13f40*/  LDL.LU R32, [R1+0x6a0] ;  /* 0x0006a00001207983 */ /* 0x001ee80000300800 */
[----:B------:R-:W3:Y:S04]  /*13f50*/  LDL.LU R216, [R1+0x360] ;  /* 0x0003600001d87983 */ /* 0x000ee80000300800 */
[----:B------:R0:W-:Y:S01]  /*13f60*/  STL [R1+0x328], R33 ;  /* 0x0003282101007387 */ /* 0x0001e20000100800 */
[----:B----4-:R-:W-:-:S03]  /*13f70*/  FADD R34, R218, R34 ;  /* 0x00000022da227221 */ /* 0x010fc60000000000 */
[----:B0-----:R-:W4:Y:S04]  /*13f80*/  LDL.LU R33, [R1+0x69c] ;  /* 0x00069c0001217983 */ /* 0x001f280000300800 */
[----:B------:R-:W4:Y:S04]  /*13f90*/  LDL.LU R217, [R1+0x35c] ;  /* 0x00035c0001d97983 */ /* 0x000f280000300800 */
[----:B------:R0:W-:Y:S01]  /*13fa0*/  STL [R1+0x32c], R34 ;  /* 0x00032c2201007387 */ /* 0x0001e20000100800 */
[----:B--2---:R-:W-:-:S03]  /*13fb0*/  FADD R35, R219, R35 ;  /* 0x00000023db237221 */ /* 0x004fc60000000000 */
        /* <DEDUP_REMOVED lines=20> */
[----:B------:R-:W2:Y:S01]  /*14100*/  LDL.LU R223, [R1+0x344] ;  /* 0x0003440001df7983 */ /* 0x000ea20000300800 */
[----:B------:R-:W-:Y:S01]  /*14110*/  FADD R3, R202, R3 ;  /* 0x00000003ca037221 */ /* 0x000fe20000000000 */
[----:B------:R-:W-:Y:S01]  /*14120*/  FADD R0, R200, R0 ;  /* 0x00000000c8007221 */ /* 0x000fe20000000000 */
[----:B------:R-:W-:Y:S01]  /*14130*/  FADD R2, R201, R2 ;  /* 0x00000002c9027221 */ /* 0x000fe20000000000 */
[----:B---3--:R-:W-:Y:S01]  /*14140*/  FADD R216, R231, R216 ;  /* 0x000000d8e7d87221 */ /* 0x008fe20000000000 */
[----:B----4-:R-:W-:Y:S01]  /*14150*/  FADD R217, R230, R217 ;  /* 0x000000d9e6d97221 */ /* 0x010fe20000000000 */
[----:B--2---:R-:W-:Y:S01]  /*14160*/  FADD R218, R229, R218 ;  /* 0x000000dae5da7221 */ /* 0x004fe20000000000 */
[----:B------:R-:W-:Y:S01]  /*14170*/  FADD R219, R228, R219 ;  /* 0x000000dbe4db7221 */ /* 0x000fe20000000000 */
[----:B------:R-:W-:Y:S01]  /*14180*/  FADD R220, R227, R220 ;  /* 0x000000dce3dc7221 */ /* 0x000fe20000000000 */
[----:B------:R-:W-:Y:S01]  /*14190*/  FADD R221, R226, R221 ;  /* 0x000000dde2dd7221 */ /* 0x000fe20000000000 */
[----:B------:R-:W-:Y:S01]  /*141a0*/  FADD R222, R225, R222 ;  /* 0x000000dee1de7221 */ /* 0x000fe20000000000 */
[----:B------:R-:W-:-:S05]  /*141b0*/  FADD R223, R224, R223 ;  /* 0x000000dfe0df7221 */ /* 0x000fca0000000000 */
        /* <DEDUP_REMOVED lines=10> */
[----:B0-----:R-:W2:Y:S04]  /*14260*/  LDL.LU R3, [R1+0x37c] ;  /* 0x00037c0001037983 */ /* 0x001ea80000300800 */
[----:B------:R0:W-:Y:S04]  /*14270*/  STL [R1+0x368], R2 ;  /* 0x0003680201007387 */ /* 0x0001e80000100800 */
[----:B0-----:R-:W3:Y:S04]  /*14280*/  LDL.LU R2, [R1+0x380] ;  /* 0x0003800001027983 */ /* 0x001ee80000300800 */
[----:B------:R-:W4:Y:S01]  /*14290*/  LDL.LU R0, [R1+0x384] ;  /* 0x0003840001007983 */ /* 0x000f220000300800 */
[----:B------:R-:W-:Y:S01]  /*142a0*/  FADD R4, R203, R4 ;  /* 0x00000004cb047221 */ /* 0x000fe20000000000 */
[----:B------:R-:W-:Y:S01]  /*142b0*/  FADD R5, R204, R5 ;  /* 0x00000005cc057221 */ /* 0x000fe20000000000 */
[----:B------:R-:W-:-:S03]  /*142c0*/  FADD R6, R205, R6 ;  /* 0x00000006cd067221 */ /* 0x000fc60000000000 */
[----:B------:R0:W-:Y:S04]  /*142d0*/  STL [R1+0x370], R4 ;  /* 0x0003700401007387 */ /* 0x0001e80000100800 */
[----:B------:R-:W4:Y:S04]  /*142e0*/  LDL.LU R205, [R1+0x394] ;  /* 0x0003940001cd7983 */ /* 0x000f280000300800 */
[----:B------:R1:W-:Y:S04]  /*142f0*/  STL [R1+0x374], R5 ;  /* 0x0003740501007387 */ /* 0x0003e80000100800 */
        /* <DEDUP_REMOVED lines=25> */
[----:B--2---:R-:W-:-:S05]  /*14490*/  FADD R3, R206, R3 ;  /* 0x00000003ce037221 */ /* 0x004fca0000000000 */
[----:B------:R0:W-:Y:S01]  /*144a0*/  STL [R1+0x37c], R3 ;  /* 0x00037c0301007387 */ /* 0x0001e20000100800 */
[----:B---3--:R-:W-:-:S03]  /*144b0*/  FADD R2, R207, R2 ;  /* 0x00000002cf027221 */ /* 0x008fc60000000000 */
[----:B0-----:R1:W5:Y:S01]  /*144c0*/  LDL.LU R3, [R1+0x680] ;  /* 0x0006800001037983 */ /* 0x0013620000300800 */
[----:B----4-:R-:W-:-:S03]  /*144d0*/  FADD R0, R208, R0 ;  /* 0x00000000d0007221 */ /* 0x010fc60000000000 */
[----:B------:R-:W2:Y:S04]  /*144e0*/  LDL.LU R206, [R1+0x390] ;  /* 0x0003900001ce7983 */ /* 0x000ea80000300800 */
[----:B------:R0:W-:Y:S04]  /*144f0*/  STL [R1+0x380], R2 ;  /* 0x0003800201007387 */ /* 0x0001e80000100800 */
[----:B0-----:R1:W5:Y:S04]  /*14500*/  LDL.LU R2, [R1+0x67c] ;  /* 0x00067c0001027983 */ /* 0x0013680000300800 */
[----:B------:R-:W3:Y:S04]  /*14510*/  LDL.LU R207, [R1+0x38c] ;  /* 0x00038c0001cf7983 */ /* 0x000ee80000300800 */
[----:B------:R0:W-:Y:S04]  /*14520*/  STL [R1+0x384], R0 ;  /* 0x0003840001007387 */ /* 0x0001e80000100800 */
[----:B0-----:R1:W5:Y:S04]  /*14530*/  LDL.LU R0, [R1+0x678] ;  /* 0x0006780001007983 */ /* 0x0013680000300800 */
        /* <DEDUP_REMOVED lines=26> */
[----:B--2---:R-:W-:Y:S01]  /*146e0*/  FADD R206, R211, R206 ;  /* 0x000000ced3ce7221 */ /* 0x004fe20000000000 */
[----:B---3--:R-:W-:Y:S01]  /*146f0*/  FADD R207, R210, R207 ;  /* 0x000000cfd2cf7221 */ /* 0x008fe20000000000 */
[----:B----4-:R-:W-:-:S05]  /*14700*/  FADD R208, R209, R208 ;  /* 0x000000d0d1d07221 */ /* 0x010fca0000000000 */
[----:B------:R0:W-:Y:S04]  /*14710*/  STL [R1+0x388], R208 ;  /* 0x000388d001007387 */ /* 0x0001e80000100800 */
        /* <DEDUP_REMOVED lines=24> */
[----:B------:R-:W4:Y:S04]  /*148a0*/  LDL.LU R211, [R1+0x3f8] ;  /* 0x0003f80001d37983 */ /* 0x000f280000300800 */
[----:B------:R1:W-:Y:S04]  /*148b0*/  STL [R1+0x3ec], R4 ;  /* 0x0003ec0401007387 */ /* 0x0003e80000100800 */
[----:B------:R-:W4:Y:S04]  /*148c0*/  LDL.LU R210, [R1+0x3fc] ;  /* 0x0003fc0001d27983 */ /* 0x000f280000300800 */
[----:B------:R1:W-:Y:S04]  /*148d0*/  STL [R1+0x3f0], R5 ;  /* 0x0003f00501007387 */ /* 0x0003e80000100800 */
[----:B------:R-:W4:Y:S04]  /*148e0*/  LDL.LU R209, [R1+0x400] ;  /* 0x0004000001d17983 */ /* 0x000f280000300800 */
[----:B------:R1:W-:Y:S04]  /*148f0*/  STL [R1+0x3f4], R6 ;  /* 0x0003f40601007387 */ /* 0x0003e80000100800 */
[----:B0-----:R-:W4:Y:S04]  /*14900*/  LDL.LU R208, [R1+0x404] ;  /* 0x0004040001d07983 */ /* 0x001f280000300800 */
[----:B--2---:R-:W2:Y:S04]  /*14910*/  LDL.LU R207, [R1+0x408] ;  /* 0x0004080001cf7983 */ /* 0x004ea80000300800 */
[----:B---3--:R-:W3:Y:S04]  /*14920*/  LDL.LU R206, [R1+0x40c] ;  /* 0x00040c0001ce7983 */ /* 0x008ee80000300800 */
[----:B----4-:R-:W4:Y:S04]  /*14930*/  LDL.LU R205, [R1+0x410] ;  /* 0x0004100001cd7983 */ /* 0x010f280000300800 */
[----:B-1----:R-:W4:Y:S04]  /*14940*/  LDL.LU R204, [R1+0x414] ;  /* 0x0004140001cc7983 */ /* 0x002f280000300800 */
        /* <DEDUP_REMOVED lines=23> */
[----:B------:R-:W-:Y:S01]  /*14ac0*/  FADD R211, R173, R211 ;  /* 0x000000d3add37221 */ /* 0x000fe20000000000 */
[----:B------:R-:W-:-:S04]  /*14ad0*/  FADD R210, R174, R210 ;  /* 0x000000d2aed27221 */ /* 0x000fc80000000000 */
[----:B------:R0:W-:Y:S01]  /*14ae0*/  STL [R1+0x3f8], R211 ;  /* 0x0003f8d301007387 */ /* 0x0001e20000100800 */
[----:B------:R-:W-:-:S03]  /*14af0*/  FADD R209, R175, R209 ;  /* 0x000000d1afd17221 */ /* 0x000fc60000000000 */
[----:B------:R1:W-:Y:S01]  /*14b00*/  STL [R1+0x3fc], R210 ;  /* 0x0003fcd201007387 */ /* 0x0003e20000100800 */
[----:B------:R-:W-:-:S03]  /*14b10*/  FADD R208, R176, R208 ;  /* 0x000000d0b0d07221 */ /* 0x000fc60000000000 */
        /* <DEDUP_REMOVED lines=57> */
[----:B------:R-:W4:Y:S04]  /*14eb0*/  LDL.LU R209, [R1+0x47c] ;  /* 0x00047c0001d17983 */ /* 0x000f280000300800 */
[----:B------:R1:W-:Y:S04]  /*14ec0*/  STL [R1+0x470], R6 ;  /* 0x0004700601007387 */ /* 0x0003e80000100800 */
[----:B--2---:R-:W2:Y:S04]  /*14ed0*/  LDL.LU R208, [R1+0x480] ;  /* 0x0004800001d07983 */ /* 0x004ea80000300800 */
        /* <DEDUP_REMOVED lines=27> */
[----:B------:R-:W-:Y:S01]  /*15090*/  FADD R211, R140, R211 ;  /* 0x000000d38cd37221 */ /* 0x000fe20000000000 */
[----:B------:R-:W-:-:S04]  /*150a0*/  FADD R210, R141, R210 ;  /* 0x000000d28dd27221 */ /* 0x000fc80000000000 */
        /* <DEDUP_REMOVED lines=334> */
[----:B------:R-:W-:Y:S01]  /*16590*/  FADD R5, R38, R5 ;  /* 0x0000000526057221 */ /* 0x000fe20000000000 */
[----:B------:R-:W-:-:S05]  /*165a0*/  FADD R6, R6, R39 ;  /* 0x0000002706067221 */ /* 0x000fca0000000000 */
[----:B------:R1:W-:Y:S04]  /*165b0*/  STL [R1+0x660], R6 ;  /* 0x0006600601007387 */ /* 0x0003e80000100800 */
[----:B------:R1:W-:Y:S04]  /*165c0*/  STL [R1+0x658], R4 ;  /* 0x0006580401007387 */ /* 0x0003e80000100800 */
[----:B------:R1:W-:Y:S02]  /*165d0*/  STL [R1+0x65c], R5 ;  /* 0x00065c0501007387 */ /* 0x0003e40000100800 */
.L_x_28:
[----:B-1----:R-:W1:Y:S02]  /*165e0*/  LDC R4, c[0x0][0x28c] ;  /* 0x0000a300ff047b82 */ /* 0x002e640000000800 */
[----:B-1----:R-:W-:-:S13]  /*165f0*/  ISETP.GE.AND P0, PT, R4, 0x1, PT ;  /* 0x000000010400780c */ /* 0x002fda0003f06270 */
[----:B------:R-:W-:Y:S05]  /*16600*/  @!P0 BRA `(.L_x_29) ;  /* 0x0000000000488947 */ /* 0x000fea0003800000 */
[----:B------:R-:W-:-:S06]  /*16610*/  UISETP.NE.AND UP0, UPT, UR36, 0x3, UPT ;  /* 0x000000032400788c */ /* 0x000fcc000bf05270 */
[----:B------:R-:W-:-:S13]  /*16620*/  PLOP3.LUT P0, PT, PT, PT, UP0, 0x80, 0x0 ;  /* 0x000000000000781c */ /* 0x000fda0003f0f008 */
[----:B------:R-:W-:Y:S05]  /*16630*/  @!P0 BRA `(.L_x_30) ;  /* 0x0000000000048947 */ /* 0x000fea0003800000 */
[----:B------:R-:W-:Y:S01]  /*16640*/  BPT.TRAP 0x1 ;  /* 0x000000040000795c */ /* 0x000fe20000300000 */
.L_x_30:
[----:B------:R-:W-:-:S04]  /*16650*/  UISETP.LT.AND UP0, UPT, UR37, 0x1, UPT ;  /* 0x000000012500788c */ /* 0x000fc8000bf01270 */
[----:B------:R-:W-:Y:S02]  /*16660*/  USEL UR14, UR37, 0x1, UP0 ;  /* 0x00000001250e7887 */ /* 0x000fe40008000000 */
[----:B------:R-:W-:Y:S02]  /*16670*/  UISETP.GT.U32.AND UP0, UPT, UR4, 0x1, UPT ;  /* 0x000000010400788c */ /* 0x000fe4000bf04070 */
[----:B------:R-:W-:-:S04]  /*16680*/  UIADD3 UR14, UR34, UR37, -UR14 ;  /* 0x00000025220e7290 */ /* 0x000fc8000fffe80e */
[----:B------:R-:W-:Y:S01]  /*16690*/  UIMAD.WIDE.U32 UR12, UR14, -0x33333333, URZ ;  /* 0xcccccccd0e0c78a5 */ /* 0x000fe2000f8e003f */
[----:B------:R-:W-:-:S03]  /*166a0*/  PLOP3.LUT P0, PT, PT, PT, UP0, 0x80, 0x0 ;  /* 0x000000000000781c */ /* 0x000fc60003f0f008 */
[----:B------:R-:W-:-:S04]  /*166b0*/  USHF.R.U32.HI UR12, URZ, 0x2, UR13 ;  /* 0x000000023f0c7899 */ /* 0x000fc8000801160d */
[----:B------:R-:W-:-:S04]  /*166c0*/  UIMAD UR14, UR12, -0x5, UR14 ;  /* 0xfffffffb0c0e78a4 */ /* 0x000fc8000f8e020e */
[----:B------:R-:W-:-:S04]  /*166d0*/  ULEA UR14, UR14, UR11, 0x3 ;  /* 0x0000000b0e0e7291 */ /* 0x000fc8000f8e183f */
[----:B------:R-:W-:-:S04]  /*166e0*/  UIADD3 UR14, UR14, 0x28, URZ ;  /* 0x000000280e0e7890 */ /* 0x000fc8000fffe03f */
[----:B------:R-:W-:-:S09]  /*166f0*/  UPRMT UR14, URZ, 0x654, UR14 ;  /* 0x000006543f0e7896 */ /* 0x000fd2000800000e */
[----:B------:R-:W-:Y:S01]  /*16700*/  SYNCS.ARRIVE.TRANS64.RED.A1T0 RZ, [UR14], RZ ;  /* 0x000000ffffff79a7 */ /* 0x000fe2000810040e */
[----:B------:R-:W-:Y:S05]  /*16710*/  @P0 BRA `(.L_x_29) ;  /* 0x0000000000040947 */ /* 0x000fea0003800000 */
[----:B------:R-:W-:Y:S01]  /*16720*/  BPT.TRAP 0x1 ;  /* 0x000000040000795c */ /* 0x000fe20000300000 */
.L_x_29:
[----:B------:R-:W3:Y:S01]  /*16730*/  LDL.LU R26, [R1+0x668] ;  /* 0x00066800011a7983 */ /* 0x000ee20000300800 */
[----:B------:R-:W1:Y:S01]  /*16740*/  LDC R24, c[0x0][0x288] ;  /* 0x0000a200ff187b82 */ /* 0x000e620000000800 */
[----:B------:R-:W4:Y:S01]  /*16750*/  S2R R27, SR_TID.X ;  /* 0x00000000001b7919 */ /* 0x000f220000002100 */
[----:B------:R-:W-:Y:S02]  /*16760*/  UIADD3 UR34, UR37, UR34, URZ ;  /* 0x0000002225227290 */ /* 0x000fe4000fffe03f */
[----:B------:R-:W-:Y:S01]  /*16770*/  UISETP.GE.U32.AND UP1, UPT, UR37, 0x5, UPT ;  /* 0x000000052500788c */ /* 0x000fe2000bf26070 */
[----:B------:R-:W2:Y:S01]  /*16780*/  LDL.LU R25, [R1+0x664] ;  /* 0x0006640001197983 */ /* 0x000ea20000300800 */
[----:B------:R-:W-:Y:S01]  /*16790*/  UISETP.GT.U32.AND UP0, UPT, UR34, 0x4, UPT ;  /* 0x000000042200788c */ /* 0x000fe2000bf04070 */
[----:B------:R-:W-:Y:S01]  /*167a0*/  IMAD.MOV.U32 R222, RZ, RZ, -0x1 ;  /* 0xffffffffffde7424 */ /* 0x000fe200078e00ff */
[----:B------:R-:W-:Y:S01]  /*167b0*/  ULDC UR11, c[0x0][0x284] ;  /* 0x0000a100000b7ab9 */ /* 0x000fe20000000800 */
[----:B------:R-:W-:Y:S01]  /*167c0*/  USHF.R.S32.HI UR14, URZ, 0x1f, UR40 ;  /* 0x0000001f3f0e7899 */ /* 0x000fe20008011428 */
[----:B------:R-:W-:Y:S01]  /*167d0*/  ULDC.64 UR16, c[0x0][0x5d0] ;  /* 0x0001740000107ab9 */ /* 0x000fe20000000a00 */
[----:B------:R-:W-:-:S04]  /*167e0*/  UISETP.LT.U32.AND UP0, UPT, UR37, 0x5, UP0 ;  /* 0x000000052500788c */ /* 0x000fc80008701070 */
[----:B------:R-:W-:Y:S02]  /*167f0*/  @UP1 UIMAD.WIDE.U32 UR12, UR34, -0x33333333, URZ ;  /* 0xcccccccd220c18a5 */ /* 0x000fe4000f8e003f */
[----:B------:R-:W-:Y:S02]  /*16800*/  USEL UR15, URZ, 0x1, !UP0 ;  /* 0x000000013f0f7887 */ /* 0x000fe4000c000000 */
[----:B------:R-:W-:Y:S02]  /*16810*/  @UP1 USHF.R.U32.HI UR12, URZ, 0x2, UR13 ;  /* 0x000000023f0c1899 */ /* 0x000fe4000801160d */
[----:B------:R-:W-:-:S04]  /*16820*/  ULOP3.LUT UR35, UR35, UR15, URZ, 0x3c, !UPT ;  /* 0x0000000f23237292 */ /* 0x000fc8000f8e3c3f */
[----:B------:R-:W-:Y:S01]  /*16830*/  @UP1 ULOP3.LUT UR35, UR35, 0x1, UR12, 0x78, !UPT ;  /* 0x0000000123231892 */ /* 0x000fe2000f8e780c */
[--C-:B----4-:R-:W-:Y:S02]  /*16840*/  SHF.R.U32.HI R5, RZ, 0x2, R27.reuse ;  /* 0x00000002ff057819 */ /* 0x110fe4000001161b */
[----:B0-----:R-:W-:Y:S02]  /*16850*/  LOP3.LUT R6, R27, 0x60, RZ, 0xc0, !PT ;  /* 0x000000601b067812 */ /* 0x001fe400078ec0ff */
[----:B------:R-:W-:Y:S02]  /*16860*/  SHF.R.U32.HI R28, RZ, 0x7, R27 ;  /* 0x00000007ff1c7819 */ /* 0x000fe4000001161b */
[----:B------:R-:W-:Y:S02]  /*16870*/  LOP3.LUT R5, R5, 0x7, RZ, 0xc0, !PT ;  /* 0x0000000705057812 */ /* 0x000fe400078ec0ff */
[----:B------:R-:W-:Y:S02]  /*16880*/  SHF.R.U32.HI R6, RZ, 0x1, R6 ;  /* 0x00000001ff067819 */ /* 0x000fe40000011606 */
[----:B------:R-:W-:-:S02]  /*16890*/  LOP3.LUT R28, R28, 0x1, RZ, 0xc0, !PT ;  /* 0x000000011c1c7812 */ /* 0x000fc400078ec0ff */
[--C-:B------:R-:W-:Y:S02]  /*168a0*/  IADD3 R4, RZ, -R6, -R5.reuse ;  /* 0x80000006ff047210 */ /* 0x100fe40007ffe805 */
[----:B------:R-:W-:Y:S01]  /*168b0*/  LOP3.LUT R29, R27, 0x3, RZ, 0xc0, !PT ;  /* 0x000000031b1d7812 */ /* 0x000fe200078ec0ff */
[C---:B------:R-:W-:Y:S02]  /*168c0*/  IMAD.SHL.U32 R34, R28.reuse, 0x40, RZ ;  /* 0x000000401c227824 */ /* 0x040fe400078e00ff */
[----:B------:R-:W-:Y:S02]  /*168d0*/  IMAD R28, R28, -0x40, R4 ;  /* 0xffffffc01c1c7824 */ /* 0x000fe400078e0204 */
[----:B-1----:R-:W-:Y:S01]  /*168e0*/  IMAD R29, R29, -0x2, R24 ;  /* 0xfffffffe1d1d7824 */ /* 0x002fe200078e0218 */
[----:B------:R-:W-:Y:S01]  /*168f0*/  LOP3.LUT R34, R34, 0x40, R5, 0xe2, !PT ;  /* 0x0000004022227812 */ /* 0x000fe200078ee205 */
[----:B------:R-:W-:Y:S02]  /*16900*/  IMAD.SHL.U32 R27, R27, 0x2, RZ ;  /* 0x000000021b1b7824 */ /* 0x000fe400078e00ff */
[----:B---3--:R-:W-:-:S04]  /*16910*/  IMAD R26, R26, 0xa0, RZ ;  /* 0x000000a01a1a7824 */ /* 0x008fc800078e02ff */
[----:B------:R-:W-:Y:S01]  /*16920*/  IMAD.IADD R29, R29, 0x1, -R26 ;  /* 0x000000011d1d7824 */ /* 0x000fe200078e0a1a */
[C---:B------:R-:W-:Y:S01]  /*16930*/  ISETP.GE.AND P0, PT, R26.reuse, R24, PT ;  /* 0x000000181a00720c */ /* 0x040fe20003f06270 */
[----:B------:R-:W-:Y:S01]  /*16940*/  IMAD.U32 R24, RZ, RZ, UR16 ;  /* 0x00000010ff187e24 */ /* 0x000fe2000f8e00ff */
[----:B------:R-:W-:Y:S01]  /*16950*/  LOP3.LUT R26, R26, 0x6, R27, 0xf8, !PT ;  /* 0x000000061a1a7812 */ /* 0x000fe200078ef81b */
[C---:B--2---:R-:W-:Y:S02]  /*16960*/  IMAD.SHL.U32 R4, R25.reuse, 0x200, RZ ;  /* 0x0000020019047824 */ /* 0x044fe400078e00ff */
[----:B------:R-:W-:Y:S01]  /*16970*/  IMAD.WIDE R54, R25, 0x200, RZ ;  /* 0x0000020019367825 */ /* 0x000fe200078e02ff */
[----:B------:R-:W-:Y:S02]  /*16980*/  SHF.R.S32.HI R27, RZ, 0x1f, R26 ;  /* 0x0000001fff1b7819 */ /* 0x000fe4000001141a */
[C---:B------:R-:W-:Y:S02]  /*16990*/  ISETP.GE.OR P0, PT, R4.reuse, UR11, P0 ;  /* 0x0000000b04007c0c */ /* 0x040fe40008706670 */
[----:B------:R-:W-:Y:S01]  /*169a0*/  IADD3 R28, -R4, UR11, R28 ;  /* 0x0000000b041c7c10 */ /* 0x000fe2000fffe11c */
[----:B------:R-:W-:Y:S01]  /*169b0*/  UIMAD UR11, UR14, UR16, URZ ;  /* 0x000000100e0b72a4 */ /* 0x000fe2000f8e023f */
[----:B------:R-:W-:Y:S01]  /*169c0*/  IMAD.WIDE.U32 R24, R24, UR40, R26 ;  /* 0x0000002818187c25 */ /* 0x000fe2000f8e001a */
[----:B------:R-:W-:-:S02]  /*169d0*/  LOP3.LUT R34, R54, R34, R6, 0xfe, !PT ;  /* 0x0000002236227212 */ /* 0x000fc400078efe06 */
[----:B------:R-:W-:-:S06]  /*169e0*/  UIMAD UR11, UR40, UR17, UR11 ;  /* 0x00000011280b72a4 */ /* 0x000fcc000f8e020b */
[----:B------:R-:W-:Y:S01]  /*169f0*/  VIADD R25, R25, UR11 ;  /* 0x0000000b19197c36 */ /* 0x000fe20008000000 */
[----:B------:R-:W-:Y:S06]  /*16a00*/  @P0 BRA `(.L_x_31) ;  /* 0x0000026400c40947 */ /* 0x000fec0003800000 */
[----:B------:R-:W0:Y:S01]  /*16a10*/  LDC.64 R4, c[0x0][0x5c8] ;  /* 0x00017200ff047b82 */ /* 0x000e220000000a00 */
[----:B------:R-:W-:Y:S01]  /*16a20*/  FSETP.NEU.AND P0, PT, RZ, UR38, PT ;  /* 0x00000026ff007c0b */ /* 0x000fe2000bf0d000 */
[----:B------:R-:W-:Y:S01]  /*16a30*/  BSSY B0, `(.L_x_31) ;  /* 0x000266e000007945 */ /* 0x000fe20003800000 */
[-C--:B0-----:R-:W-:Y:S02]  /*16a40*/  IMAD R30, R55, R4.reuse, RZ ;  /* 0x00000004371e7224 */ /* 0x081fe400078e02ff */
[----:B------:R-:W-:-:S04]  /*16a50*/  IMAD.WIDE.U32 R24, R34, R4, R24 ;  /* 0x0000000422187225 */ /* 0x000fc800078e0018 */
[----:B------:R-:W-:-:S04]  /*16a60*/  IMAD R30, R34, R5, R30 ;  /* 0x00000005221e7224 */ /* 0x000fc800078e021e */
[----:B------:R-:W-:Y:S01]  /*16a70*/  IMAD.IADD R30, R25, 0x1, R30 ;  /* 0x00000001191e7824 */ /* 0x000fe200078e021e */
[----:B------:R-:W-:Y:S06]  /*16a80*/  @!P0 BRA `(.L_x_32) ;  /* 0x0000016800248947 */ /* 0x000fec0003800000 */
[----:B------:R-:W-:Y:S01]  /*16a90*/  ISETP.GE.AND P5, PT, R28, 0x189, PT ;  /* 0x000001891c00780c */ /* 0x000fe20003fa6270 */
[----:B------:R-:W-:Y:S01]  /*16aa0*/  ULDC.64 UR12, c[0x0][0x5b8] ;  /* 0x00016e00000c7ab9 */ /* 0x000fe20000000a00 */
[----:B------:R-:W2:Y:S02]  /*16ab0*/  LDL.LU R56, [R1+0x1c0] ;  /* 0x0001c00001387983 */ /* 0x000ea40000300800 */
[C---:B------:R-:W-:Y:S02]  /*16ac0*/  ISETP.LT.OR P4, PT, R29.reuse, 0x1, !P5 ;  /* 0x000000011d00780c */ /* 0x040fe40006f81670 */
[C---:B------:R-:W-:Y:S02]  /*16ad0*/  ISETP.LT.OR P1, PT, R29.reuse, 0x2, !P5 ;  /* 0x000000021d00780c */ /* 0x040fe40006f21670 */
[----:B------:R-:W-:Y:S02]  /*16ae0*/  ISETP.LT.OR P3, PT, R29, 0x9, !P5 ;  /* 0x000000091d00780c */ /* 0x000fe40006f61670 */
[----:B------:R-:W-:Y:S01]  /*16af0*/  LOP3.LUT R31, R31, 0xffffffdf, RZ, 0xc0, !PT ;  /* 0xffffffdf1f1f7812 */ /* 0x000fe200078ec0ff */
[----:B------:R-:W-:Y:S01]  /*16b00*/  UIMAD UR11, UR14, UR12, URZ ;  /* 0x0000000c0e0b72a4 */ /* 0x000fe2000f8e023f */
[----:B-----5:R-:W-:Y:S01]  /*16b10*/  LOP3.LUT R0, R0, 0xfffffffd, RZ, 0xc0, !PT ;  /* 0xfffffffd00007812 */ /* 0x020fe200078ec0ff */
[----:B------:R-:W3:Y:S01]  /*16b20*/  LDL.LU R57, [R1+0x1c4] ;  /* 0x0001c40001397983 */ /* 0x000ee20000300800 */
[----:B------:R-:W-:Y:S01]  /*16b30*/  ULDC.64 UR14, c[0x0][0x5a8] ;  /* 0x00016a00000e7ab9 */ /* 0x000fe20000000a00 */
[----:B------:R-:W-:-:S02]  /*16b40*/  UIMAD UR11, UR40, UR13, UR11 ;  /* 0x0000000d280b72a4 */ /* 0x000fc4000f8e020b */
[----:B------:R-:W0:Y:S01]  /*16b50*/  @!P4 LDC.64 R32, c[0x0][0x5c0] ;  /* 0x00017000ff20cb82 */ /* 0x000e220000000a00 */
[----:B------:R-:W-:Y:S01]  /*16b60*/  @!P4 IMAD.MOV.U32 R36, RZ, RZ, R24 ;  /* 0x000000ffff24c224 */ /* 0x000fe200078e0018 */
[----:B------:R-:W-:Y:S01]  /*16b70*/  @P1 LOP3.LUT R31, R31, 0x20, RZ, 0xfc, !PT ;  /* 0x000000201f1f1812 */ /* 0x000fe200078efcff */
[----:B------:R-:W-:Y:S01]  /*16b80*/  @!P4 IMAD.MOV.U32 R37, RZ, RZ, R30 ;  /* 0x000000ffff25c224 */ /* 0x000fe200078e001e */
[----:B------:R-:W-:Y:S01]  /*16b90*/  @P4 LOP3.LUT R0, R0, 0x2, RZ, 0xfc, !PT ;  /* 0x0000000200004812 */ /* 0x000fe200078efcff */
[----:B------:R-:W-:Y:S02]  /*16ba0*/  @!P4 IMAD R6, R5, 0x180, RZ ;  /* 0x000001800506c824 */ /* 0x000fe400078e02ff */
[----:B------:R-:W-:Y:S01]  /*16bb0*/  @!P4 IMAD.WIDE.U32 R36, R4, 0x180, R36 ;  /* 0x000001800424c825 */ /* 0x000fe200078e0024 */
[----:B------:R-:W1:Y:S01]  /*16bc0*/  @!P1 LDC.64 R38, c[0x0][0x5c0] ;  /* 0x00017000ff269b82 */ /* 0x000e620000000a00 */
[----:B------:R-:W-:Y:S02]  /*16bd0*/  LOP3.LUT R0, R0, 0xfffffff7, RZ, 0xc0, !PT ;  /* 0xfffffff700007812 */ /* 0x000fe400078ec0ff */
[----:B------:R-:W-:-:S02]  /*16be0*/  @!P4 IMAD.IADD R6, R37, 0x1, R6 ;  /* 0x000000012506c824 */ /* 0x000fc400078e0206 */
[----:B------:R-:W-:-:S04]  /*16bf0*/  @P3 LOP3.LUT R0, R0, 0x8, RZ, 0xfc, !PT ;  /* 0x0000000800003812 */ /* 0x000fc800078efcff */
[----:B------:R-:W-:Y:S02]  /*16c00*/  LOP3.LUT R0, R0, 0xfffffffb, RZ, 0xc0, !PT ;  /* 0xfffffffb00007812 */ /* 0x000fe400078ec0ff */
[----:B0-----:R-:W-:Y:S01]  /*16c10*/  @!P4 IADD3 R40, P0, P2, R36, UR8, R32 ;  /* 0x000000082428cc10 */ /* 0x001fe2000fa1e020 */
[----:B------:R-:W-:Y:S01]  /*16c20*/  @!P1 IMAD.MOV.U32 R32, RZ, RZ, R24 ;  /* 0x000000ffff209224 */ /* 0x000fe200078e0018 */
[----:B------:R-:W0:Y:S02]  /*16c30*/  @!P3 LDC.64 R36, c[0x0][0x5c0] ;  /* 0x00017000ff24bb82 */ /* 0x000e240000000a00 */
[----:B------:R-:W-:Y:S01]  /*16c40*/  @!P4 IADD3.X R41, R6, UR7, R33, P0, P2 ;  /* 0x000000070629cc10 */ /* 0x000fe200087e4421 */
[----:B------:R-:W-:Y:S02]  /*16c50*/  @!P1 IMAD.MOV.U32 R33, RZ, RZ, R30 ;  /* 0x000000ffff219224 */ /* 0x000fe400078e001e */
[----:B------:R-:W-:Y:S02]  /*16c60*/  @!P1 IMAD R6, R5, 0x180, RZ ;  /* 0x0000018005069824 */ /* 0x000fe400078e02ff */
[----:B------:R-:W-:-:S04]  /*16c70*/  @!P1 IMAD.WIDE.U32 R32, R4, 0x180, R32 ;  /* 0x0000018004209825 */ /* 0x000fc800078e0020 */
[----:B------:R-:W-:Y:S01]  /*16c80*/  @!P1 IMAD.IADD R6, R33, 0x1, R6 ;  /* 0x0000000121069824 */ /* 0x000fe200078e0206 */
[----:B-1----:R-:W-:Y:S01]  /*16c90*/  @!P1 IADD3 R38, P0, P2, R32, UR8, R38 ;  /* 0x0000000820269c10 */ /* 0x002fe2000fa1e026 */
[----:B------:R-:W-:Y:S02]  /*16ca0*/  @!P3 IMAD.MOV.U32 R32, RZ, RZ, R24 ;  /* 0x000000ffff20b224 */ /* 0x000fe400078e0018 */
[----:B------:R-:W-:Y:S01]  /*16cb0*/  @!P3 IMAD.MOV.U32 R33, RZ, RZ, R30 ;  /* 0x000000ffff21b224 */ /* 0x000fe200078e001e */
[----:B------:R-:W-:Y:S01]  /*16cc0*/  @!P1 IADD3.X R39, R6, UR7, R39, P0, P2 ;  /* 0x0000000706279c10 */ /* 0x000fe200087e4427 */
[----:B------:R-:W-:Y:S01]  /*16cd0*/  @!P3 IMAD R6, R5, 0x180, RZ ;  /* 0x000001800506b824 */ /* 0x000fe200078e02ff */
[----:B------:R-:W-:Y:S01]  /*16ce0*/  ISETP.LT.OR P1, PT, R29, 0xa, !P5 ;  /* 0x0000000a1d00780c */ /* 0x000fe20006f21670 */
[----:B------:R-:W-:-:S04]  /*16cf0*/  @!P3 IMAD.WIDE.U32 R32, R4, 0x180, R32 ;  /* 0x000001800420b825 */ /* 0x000fc800078e0020 */
[----:B------:R-:W-:Y:S01]  /*16d00*/  @!P3 IMAD.IADD R6, R33, 0x1, R6 ;  /* 0x000000012106b824 */ /* 0x000fe200078e0206 */
[----:B0-----:R-:W-:-:S04]  /*16d10*/  @!P3 IADD3 R50, P0, P2, R32, UR8, R36 ;  /* 0x000000082032bc10 */ /* 0x001fc8000fa1e024 */
[----:B------:R-:W-:-:S03]  /*16d20*/  @!P3 IADD3.X R51, R6, UR7, R37, P0, P2 ;  /* 0x000000070633bc10 */ /* 0x000fc600087e4425 */
[----:B------:R-:W0:Y:S01]  /*16d30*/  @!P1 LDC.64 R32, c[0x0][0x5c0] ;  /* 0x00017000ff209b82 */ /* 0x000e220000000a00 */
[----:B------:R-:W-:Y:S01]  /*16d40*/  @!P1 IMAD.MOV.U32 R36, RZ, RZ, R24 ;  /* 0x000000ffff249224 */ /* 0x000fe200078e0018 */
[----:B------:R-:W-:Y:S01]  /*16d50*/  @P1 LOP3.LUT R0, R0, 0x4, RZ, 0xfc, !PT ;  /* 0x0000000400001812 */ /* 0x000fe200078efcff */
[----:B------:R-:W-:Y:S02]  /*16d60*/  @!P1 IMAD.MOV.U32 R37, RZ, RZ, R30 ;  /* 0x000000ffff259224 */ /* 0x000fe400078e001e */
[----:B------:R-:W-:Y:S02]  /*16d70*/  @!P1 IMAD R6, R5, 0x180, RZ ;  /* 0x0000018005069824 */ /* 0x000fe400078e02ff */
[----:B------:R-:W-:-:S04]  /*16d80*/  @!P1 IMAD.WIDE.U32 R36, R4, 0x180, R36 ;  /* 0x0000018004249825 */ /* 0x000fc800078e0024 */
[----:B------:R-:W-:Y:S01]  /*16d90*/  @!P1 IMAD.IADD R6, R37, 0x1, R6 ;  /* 0x0000000125069824 */ /* 0x000fe200078e0206 */
[----:B0-----:R-:W-:-:S04]  /*16da0*/  @!P1 IADD3 R52, P0, P2, R36, UR8, R32 ;  /* 0x0000000824349c10 */ /* 0x001fc8000fa1e020 */
[----:B------:R-:W-:Y:S01]  /*16db0*/  @!P1 IADD3.X R53, R6, UR7, R33, P0, P2 ;  /* 0x0000000706359c10 */ /* 0x000fe200087e4421 */
[----:B------:R-:W-:Y:S01]  /*16dc0*/  IMAD.U32 R6, RZ, RZ, UR12 ;  /* 0x0000000cff067e24 */ /* 0x000fe2000f8e00ff */
[----:B------:R-:W-:Y:S01]  /*16dd0*/  ULDC.64 UR12, c[0x0][0x5b0] ;  /* 0x00016c00000c7ab9 */ /* 0x000fe20000000a00 */
[----:B------:R-:W-:Y:S02]  /*16de0*/  ISETP.GE.AND P1, PT, R28, 0x1, PT ;  /* 0x000000011c00780c */ /* 0x000fe40003f26270 */
[----:B------:R-:W-:-:S04]  /*16df0*/  IMAD.WIDE.U32 R26, R6, UR40, R26 ;  /* 0x00000028061a7c25 */ /* 0x000fc8000f8e001a */
[----:B------:R-:W-:Y:S02]  /*16e00*/  VIADD R33, R27, UR11 ;  /* 0x0000000b1b217c36 */ /* 0x000fe40008000000 */
[----:B------:R-:W-:Y:S02]  /*16e10*/  IMAD.MOV.U32 R32, RZ, RZ, R26 ;  /* 0x000000ffff207224 */ /* 0x000fe400078e001a */
[----:B------:R-:W-:Y:S02]  /*16e20*/  IMAD R6, R55, UR12, RZ ;  /* 0x0000000c37067c24 */ /* 0x000fe4000f8e02ff */
[----:B------:R-:W-:-:S04]  /*16e30*/  IMAD.WIDE.U32 R26, R34, UR12, R32 ;  /* 0x0000000c221a7c25 */ /* 0x000fc8000f8e0020 */
[----:B------:R-:W-:Y:S01]  /*16e40*/  IMAD R6, R34, UR13, R6 ;  /* 0x0000000d22067c24 */ /* 0x000fe2000f8e0206 */
[----:B------:R-:W-:-:S04]  /*16e50*/  IADD3 R26, P0, R26, UR14, RZ ;  /* 0x0000000e1a1a7c10 */ /* 0x000fc8000ff1e0ff */
[--C-:B------:R-:W-:Y:S02]  /*16e60*/  IADD3.X R27, R27, UR15, R6.reuse, P0, !PT ;  /* 0x0000000f1b1b7c10 */ /* 0x100fe400087fe406 */
[----:B------:R-:W-:Y:S02]  /*16e70*/  ISETP.LT.OR P0, PT, R29, 0x1, !P1 ;  /* 0x000000011d00780c */ /* 0x000fe40004f01670 */
[----:B------:R-:W-:-:S11]  /*16e80*/  PRMT R6, RZ, 0x7610, R6 ;  /* 0x00007610ff067816 */ /* 0x000fd60000000006 */
[----:B------:R-:W4:Y:S02]  /*16e90*/  @!P0 LDG.E.U8 R6, desc[UR44][R26.64] ;  /* 0x0000002c1a068981 */ /* 0x000f24000c1e1100 */
[----:B----4-:R-:W-:-:S04]  /*16ea0*/  LOP3.LUT R6, R6, 0xff, RZ, 0xc0, !PT ;  /* 0x000000ff06067812 */ /* 0x010fc800078ec0ff */
[----:B------:R-:W-:-:S05]  /*16eb0*/  F2FP.F16.E4M3.UNPACK_B R6, R6 ;  /* 0x00000006ff06723e */ /* 0x000fca00020006ff */
[----:B------:R-:W-:-:S05]  /*16ec0*/  HADD2.F32 R6, -RZ, R6.H0_H0 ;  /* 0x20000006ff067230 */ /* 0x000fca0000004100 */
[----:B------:R-:W-:-:S04]  /*16ed0*/  FMUL R6, R6, UR38 ;  /* 0x0000002606067c20 */ /* 0x000fc80008400000 */
[----:B------:R-:W-:Y:S02]  /*16ee0*/  FFMA R35, R7, UR39, R6 ;  /* 0x0000002707237c23 */ /* 0x000fe40008000006 */
[----:B------:R-:W0:Y:S03]  /*16ef0*/  @!P0 LDC.64 R6, c[0x0][0x5c0] ;  /* 0x00017000ff068b82 */ /* 0x000e260000000a00 */
[----:B------:R-:W-:Y:S02]  /*16f00*/  F2FP.SATFINITE.E4M3.F32.PACK_AB_MERGE_C R35, RZ, R35, RZ ;  /* 0x00000023ff23723e */ /* 0x000fe400048070ff */
[----:B0-----:R-:W-:-:S05]  /*16f10*/  @!P0 IADD3 R6, P2, R24, R6, RZ ;  /* 0x0000000618068210 */ /* 0x001fca0007f5e0ff */
[----:B------:R-:W-:-:S05]  /*16f20*/  @!P0 IMAD.X R7, R30, 0x1, R7, P2 ;  /* 0x000000011e078824 */ /* 0x000fca00010e0607 */
[----:B------:R0:W-:Y:S01]  /*16f30*/  @!P0 STG.E.U8 desc[UR44][R6.64], R35 ;  /* 0x0000002306008986 */ /* 0x0001e2000c10112c */
[----:B------:R-:W-:Y:S02]  /*16f40*/  ISETP.LT.OR P0, PT, R29, 0x2, !P1 ;  /* 0x000000021d00780c */ /* 0x000fe40004f01670 */
[----:B0-----:R-:W-:-:S11]  /*16f50*/  PRMT R35, RZ, 0x7610, R35 ;  /* 0x00007610ff237816 */ /* 0x001fd60000000023 */
[----:B------:R-:W0:Y:S01]  /*16f60*/  @!P0 LDC.64 R6, c[0x0][0x5c0] ;  /* 0x00017000ff068b82 */ /* 0x000e220000000a00 */
[----:B------:R-:W4:Y:S01]  /*16f70*/  @!P0 LDG.E.U8 R35, desc[UR44][R26.64+0x1] ;  /* 0x0000012c1a238981 */ /* 0x000f22000c1e1100 */
[----:B0-----:R-:W-:-:S05]  /*16f80*/  @!P0 IADD3 R6, P2, R24, R6, RZ ;  /* 0x0000000618068210 */ /* 0x001fca0007f5e0ff */
[----:B------:R-:W-:Y:S01]  /*16f90*/  @!P0 IMAD.X R7, R30, 0x1, R7, P2 ;  /* 0x000000011e078824 */ /* 0x000fe200010e0607 */
[----:B------:R-:W-:Y:S02]  /*16fa0*/  ISETP.GE.AND P3, PT, R28, 0x9, PT ;  /* 0x000000091c00780c */ /* 0x000fe40003f66270 */
[----:B----4-:R-:W-:-:S04]  /*16fb0*/  LOP3.LUT R35, R35, 0xff, RZ, 0xc0, !PT ;  /* 0x000000ff23237812 */ /* 0x010fc800078ec0ff */
[----:B------:R-:W-:-:S05]  /*16fc0*/  F2FP.F16.E4M3.UNPACK_B R35, R35 ;  /* 0x00000023ff23723e */ /* 0x000fca00020006ff */
[----:B------:R-:W-:-:S05]  /*16fd0*/  HADD2.F32 R35, -RZ, R35.H0_H0 ;  /* 0x20000023ff237230 */ /* 0x000fca0000004100 */
[----:B------:R-:W-:-:S04]  /*16fe0*/  FMUL R35, R35, UR38 ;  /* 0x0000002623237c20 */ /* 0x000fc80008400000 */
[----:B------:R-:W-:-:S05]  /*16ff0*/  FFMA R8, R8, UR39, R35 ;  /* 0x0000002708087c23 */ /* 0x000fca0008000023 */
[----:B------:R-:W-:-:S05]  /*17000*/  F2FP.SATFINITE.E4M3.F32.PACK_AB_MERGE_C R8, RZ, R8, RZ ;  /* 0x00000008ff08723e */ /* 0x000fca00048070ff */
[----:B------:R0:W-:Y:S02]  /*17010*/  @!P0 STG.E.U8 desc[UR44][R6.64+0x1], R8 ;  /* 0x0000010806008986 */ /* 0x0001e4000c10112c */
[----:B0-----:R-:W-:-:S05]  /*17020*/  IADD3 R6, P0, R34, 0x8, RZ ;  /* 0x0000000822067810 */ /* 0x001fca0007f1e0ff */
[----:B------:R-:W-:-:S04]  /*17030*/  IMAD.X R8, RZ, RZ, R55, P0 ;  /* 0x000000ffff087224 */ /* 0x000fc800000e0637 */
[----:B------:R-:W-:-:S04]  /*17040*/  IMAD R8, R8, UR12, RZ ;  /* 0x0000000c08087c24 */ /* 0x000fc8000f8e02ff */
[C---:B------:R-:W-:Y:S02]  /*17050*/  IMAD R8, R6.reuse, UR13, R8 ;  /* 0x0000000d06087c24 */ /* 0x040fe4000f8e0208 */
[----:B------:R-:W-:-:S03]  /*17060*/  IMAD.WIDE.U32 R6, R6, UR12, R32 ;  /* 0x0000000c06067c25 */ /* 0x000fc6000f8e0020 */
        /* <DEDUP_REMOVED lines=12> */
[----:B0-----:R-:W-:-:S04]  /*17130*/  @!P0 IADD3 R8, P2, P4, R24, UR8, R8 ;  /* 0x0000000818088c10 */ /* 0x001fc8000fc5e008 */
[----:B------:R-:W-:-:S05]  /*17140*/  @!P0 IADD3.X R9, R30, UR7, R9, P2, P4 ;  /* 0x000000071e098c10 */ /* 0x000fca00097e8409 */
[----:B------:R0:W-:Y:S01]  /*17150*/  @!P0 STG.E.U8 desc[UR44][R8.64], R35 ;  /* 0x0000002308008986 */ /* 0x0001e2000c10112c */
[----:B------:R-:W-:Y:S02]  /*17160*/  ISETP.LT.OR P0, PT, R29, 0x2, !P3 ;  /* 0x000000021d00780c */ /* 0x000fe40005f01670 */
[----:B0-----:R-:W-:-:S11]  /*17170*/  PRMT R35, RZ, 0x7610, R35 ;  /* 0x00007610ff237816 */ /* 0x001fd60000000023 */
[----:B------:R-:W0:Y:S01]  /*17180*/  @!P0 LDC.64 R8, c[0x0][0x5c0] ;  /* 0x00017000ff088b82 */ /* 0x000e220000000a00 */
[----:B------:R-:W4:Y:S01]  /*17190*/  @!P0 LDG.E.U8 R35, desc[UR44][R6.64+0x1] ;  /* 0x0000012c06238981 */ /* 0x000f22000c1e1100 */
[----:B------:R-:W-:Y:S02]  /*171a0*/  ISETP.LT.OR P6, PT, R29, 0x11, !P5 ;  /* 0x000000111d00780c */ /* 0x000fe40006fc1670 */
[----:B0-----:R-:W-:-:S04]  /*171b0*/  @!P0 IADD3 R8, P2, P4, R24, UR8, R8 ;  /* 0x0000000818088c10 */ /* 0x001fc8000fc5e008 */
[----:B------:R-:W-:-:S07]  /*171c0*/  @!P0 IADD3.X R9, R30, UR7, R9, P2, P4 ;  /* 0x000000071e098c10 */ /* 0x000fce00097e8409 */
[----:B------:R-:W-:Y:S02]  /*171d0*/  @!P6 IMAD.MOV.U32 R36, RZ, RZ, R24 ;  /* 0x000000ffff24e224 */ /* 0x000fe400078e0018 */
[----:B------:R-:W-:Y:S02]  /*171e0*/  @!P6 IMAD.MOV.U32 R37, RZ, RZ, R30 ;  /* 0x000000ffff25e224 */ /* 0x000fe400078e001e */
[----:B------:R-:W-:Y:S01]  /*171f0*/  @!P6 IMAD.WIDE.U32 R36, R4, 0x180, R36 ;  /* 0x000001800424e825 */ /* 0x000fe200078e0024 */
[----:B----4-:R-:W-:-:S04]  /*17200*/  LOP3.LUT R35, R35, 0xff, RZ, 0xc0, !PT ;  /* 0x000000ff23237812 */ /* 0x010fc800078ec0ff */
[----:B------:R-:W-:-:S05]  /*17210*/  F2FP.F16.E4M3.UNPACK_B R35, R35 ;  /* 0x00000023ff23723e */ /* 0x000fca00020006ff */
[----:B------:R-:W-:-:S05]  /*17220*/  HADD2.F32 R35, -RZ, R35.H0_H0 ;  /* 0x20000023ff237230 */ /* 0x000fca0000004100 */
[----:B------:R-:W-:-:S04]  /*17230*/  FMUL R35, R35, UR38 ;  /* 0x0000002623237c20 */ /* 0x000fc80008400000 */
[----:B------:R-:W-:-:S05]  /*17240*/  FFMA R10, R10, UR39, R35 ;  /* 0x000000270a0a7c23 */ /* 0x000fca0008000023 */
[----:B------:R-:W-:-:S05]  /*17250*/  F2FP.SATFINITE.E4M3.F32.PACK_AB_MERGE_C R10, RZ, R10, RZ ;  /* 0x0000000aff0a723e */ /* 0x000fca00048070ff */
[----:B------:R0:W-:Y:S02]  /*17260*/  @!P0 STG.E.U8 desc[UR44][R8.64+0x1], R10 ;  /* 0x0000010a08008986 */ /* 0x0001e4000c10112c */
[----:B0-----:R-:W0:Y:S01]  /*17270*/  @!P6 LDC.64 R8, c[0x0][0x5c0] ;  /* 0x00017000ff08eb82 */ /* 0x001e220000000a00 */
[----:B------:R-:W-:-:S04]  /*17280*/  @!P6 IMAD R10, R5, 0x180, RZ ;  /* 0x00000180050ae824 */ /* 0x000fc800078e02ff */
[----:B------:R-:W-:Y:S01]  /*17290*/  @!P6 IMAD.IADD R10, R37, 0x1, R10 ;  /* 0x00000001250ae824 */ /* 0x000fe200078e020a */
[----:B0-----:R-:W-:-:S04]  /*172a0*/  @!P6 IADD3 R48, P0, P2, R36, UR8, R8 ;  /* 0x000000082430ec10 */ /* 0x001fc8000fa1e008 */
[----:B------:R-:W-:Y:S02]  /*172b0*/  @!P6 IADD3.X R49, R10, UR7, R9, P0, P2 ;  /* 0x000000070a31ec10 */ /* 0x000fe400087e4409 */
[----:B------:R-:W-:Y:S02]  /*172c0*/  ISETP.LT.OR P0, PT, R29, 0x9, !P1 ;  /* 0x000000091d00780c */ /* 0x000fe40004f01670 */
[----:B------:R-:W-:-:S11]  /*172d0*/  PRMT R8, RZ, 0x7610, R8 ;  /* 0x00007610ff087816 */ /* 0x000fd60000000008 */
[----:B------:R-:W4:Y:S01]  /*172e0*/  @!P0 LDG.E.U8 R8, desc[UR44][R26.64+0x8] ;  /* 0x0000082c1a088981 */ /* 0x000f22000c1e1100 */
[----:B------:R-:W-:Y:S02]  /*172f0*/  PRMT R10, RZ, 0x7610, R10 ;  /* 0x00007610ff0a7816 */ /* 0x000fe4000000000a */
        /* <DEDUP_REMOVED lines=10> */
[----:B------:R-:W-:-:S13]  /*173a0*/  ISETP.LT.OR P0, PT, R29, 0xa, !P1 ;  /* 0x0000000a1d00780c */ /* 0x000fda0004f01670 */
[----:B------:R-:W4:Y:S01]  /*173b0*/  @!P0 LDG.E.U8 R10, desc[UR44][R26.64+0x9] ;  /* 0x0000092c1a0a8981 */ /* 0x000f22000c1e1100 */
[----:B0-----:R-:W0:Y:S01]  /*173c0*/  @!P0 LDC.64 R8, c[0x0][0x5c0] ;  /* 0x00017000ff088b82 */ /* 0x001e220000000a00 */
[----:B------:R-:W-:Y:S02]  /*173d0*/  ISETP.LT.OR P4, PT, R29, 0x12, !P5 ;  /* 0x000000121d00780c */ /* 0x000fe40006f81670 */
[----:B0-----:R-:W-:-:S05]  /*173e0*/  @!P0 IADD3 R8, P2, R24, R8, RZ ;  /* 0x0000000818088210 */ /* 0x001fca0007f5e0ff */
[----:B------:R-:W-:-:S06]  /*173f0*/  @!P0 IMAD.X R9, R30, 0x1, R9, P2 ;  /* 0x000000011e098824 */ /* 0x000fcc00010e0609 */
[----:B------:R-:W-:Y:S01]  /*17400*/  @!P4 IMAD.MOV.U32 R11, RZ, RZ, R30 ;  /* 0x000000ffff0bc224 */ /* 0x000fe200078e001e */
        /* <DEDUP_REMOVED lines=8> */
[----:B------:R-:W-:Y:S02]  /*17490*/  @!P4 IMAD.MOV.U32 R10, RZ, RZ, R24 ;  /* 0x000000ffff0ac224 */ /* 0x000fe400078e0018 */
[----:B------:R-:W-:Y:S02]  /*174a0*/  @!P4 IMAD R12, R5, 0x180, RZ ;  /* 0x00000180050cc824 */ /* 0x000fe400078e02ff */
[----:B------:R-:W-:-:S04]  /*174b0*/  @!P4 IMAD.WIDE.U32 R10, R4, 0x180, R10 ;  /* 0x00000180040ac825 */ /* 0x000fc800078e000a */
[----:B------:R-:W-:Y:S01]  /*174c0*/  @!P4 IMAD.IADD R11, R11, 0x1, R12 ;  /* 0x000000010b0bc824 */ /* 0x000fe200078e020c */
[----:B0-----:R-:W-:-:S04]  /*174d0*/  @!P4 IADD3 R44, P0, P2, R10, UR8, R8 ;  /* 0x000000080a2ccc10 */ /* 0x001fc8000fa1e008 */
[----:B------:R-:W-:Y:S02]  /*174e0*/  @!P4 IADD3.X R45, R11, UR7, R9, P0, P2 ;  /* 0x000000070b2dcc10 */ /* 0x000fe400087e4409 */
[----:B------:R-:W-:Y:S02]  /*174f0*/  ISETP.LT.OR P0, PT, R29, 0x9, !P3 ;  /* 0x000000091d00780c */ /* 0x000fe40005f01670 */
[----:B------:R-:W-:-:S11]  /*17500*/  PRMT R8, RZ, 0x7610, R8 ;  /* 0x00007610ff087816 */ /* 0x000fd60000000008 */
[----:B------:R-:W4:Y:S01]  /*17510*/  @!P0 LDG.E.U8 R8, desc[UR44][R6.64+0x8] ;  /* 0x0000082c06088981 */ /* 0x000f22000c1e1100 */
[----:B------:R-:W-:-:S04]  /*17520*/  LOP3.LUT R0, R0, 0xffffffbf, RZ, 0xc0, !PT ;  /* 0xffffffbf00007812 */ /* 0x000fc800078ec0ff */
[----:B------:R-:W-:-:S04]  /*17530*/  @P6 LOP3.LUT R0, R0, 0x40, RZ, 0xfc, !PT ;  /* 0x0000004000006812 */ /* 0x000fc800078efcff */
[----:B------:R-:W-:-:S04]  /*17540*/  LOP3.LUT R0, R0, 0xffffffef, RZ, 0xc0, !PT ;  /* 0xffffffef00007812 */ /* 0x000fc800078ec0ff */
[----:B------:R-:W-:Y:S02]  /*17550*/  @P4 LOP3.LUT R0, R0, 0x10, RZ, 0xfc, !PT ;  /* 0x0000001000004812 */ /* 0x000fe400078efcff */
        /* <DEDUP_REMOVED lines=11> */
[----:B------:R-:W-:-:S13]  /*17610*/  ISETP.LT.OR P0, PT, R29, 0xa, !P3 ;  /* 0x0000000a1d00780c */ /* 0x000fda0005f01670 */
[----:B------:R-:W4:Y:S01]  /*17620*/  @!P0 LDG.E.U8 R10, desc[UR44][R6.64+0x9] ;  /* 0x0000092c060a8981 */ /* 0x000f22000c1e1100 */
[----:B0-----:R-:W0:Y:S01]  /*17630*/  @!P0 LDC.64 R8, c[0x0][0x5c0] ;  /* 0x00017000ff088b82 */ /* 0x001e220000000a00 */
[----:B------:R-:W-:Y:S02]  /*17640*/  ISETP.LT.OR P6, PT, R29, 0x19, !P5 ;  /* 0x000000191d00780c */ /* 0x000fe40006fc1670 */
[----:B0-----:R-:W-:-:S04]  /*17650*/  @!P0 IADD3 R8, P2, P4, R24, UR8, R8 ;  /* 0x0000000818088c10 */ /* 0x001fc8000fc5e008 */
[----:B------:R-:W-:-:S07]  /*17660*/  @!P0 IADD3.X R9, R30, UR7, R9, P2, P4 ;  /* 0x000000071e098c10 */ /* 0x000fce00097e8409 */
[----:B------:R-:W-:Y:S02]  /*17670*/  @!P6 IMAD.MOV.U32 R11, RZ, RZ, R30 ;  /* 0x000000ffff0be224 */ /* 0x000fe400078e001e */
[----:B------:R-:W-:Y:S01]  /*17680*/  @!P6 IMAD R12, R5, 0x180, RZ ;  /* 0x00000180050ce824 */ /* 0x000fe200078e02ff */
        /* <DEDUP_REMOVED lines=8> */
[----:B------:R-:W-:-:S04]  /*17710*/  @!P6 IMAD.MOV.U32 R10, RZ, RZ, R24 ;  /* 0x000000ffff0ae224 */ /* 0x000fc800078e0018 */
[----:B------:R-:W-:-:S04]  /*17720*/  @!P6 IMAD.WIDE.U32 R10, R4, 0x180, R10 ;  /* 0x00000180040ae825 */ /* 0x000fc800078e000a */
        /* <DEDUP_REMOVED lines=93> */
[----:B0-----:R-:W0:Y:S02]  /*17d00*/  @!P0 LDC.64 R8, c[0x0][0x5c0] ;  /* 0x00017000ff088b82 */ /* 0x001e240000000a00 */
[----:B0-----:R-:W-:-:S05]  /*17d10*/  @!P0 IADD3 R8, P2, R24, R8, RZ ;  /* 0x0000000818088210 */ /* 0x001fca0007f5e0ff */
[----:B------:R-:W-:Y:S01]  /*17d20*/  @!P0 IMAD.X R9, R30, 0x1, R9, P2 ;  /* 0x000000011e098824 */ /* 0x000fe200010e0609 */
[----:B----4-:R-:W-:-:S04]  /*17d30*/  LOP3.LUT R10, R10, 0xff, RZ, 0xc0, !PT ;  /* 0x000000ff0a0a7812 */ /* 0x010fc800078ec0ff */
[----:B------:R-:W-:-:S05]  /*17d40*/  F2FP.F16.E4M3.UNPACK_B R10, R10 ;  /* 0x0000000aff0a723e */ /* 0x000fca00020006ff */
[----:B------:R-:W-:-:S05]  /*17d50*/  HADD2.F32 R10, -RZ, R10.H0_H0 ;  /* 0x2000000aff0a7230 */ /* 0x000fca0000004100 */
[----:B------:R-:W-:-:S04]  /*17d60*/  FMUL R10, R10, UR38 ;  /* 0x000000260a0a7c20 */ /* 0x000fc80008400000 */
[----:B------:R-:W-:-:S05]  /*17d70*/  FFMA R10, R20, UR39, R10 ;  /* 0x00000027140a7c23 */ /* 0x000fca000800000a */
[----:B------:R-:W-:-:S05]  /*17d80*/  F2FP.SATFINITE.E4M3.F32.PACK_AB_MERGE_C R10, RZ, R10, RZ ;  /* 0x0000000aff0a723e */ /* 0x000fca00048070ff */
[----:B------:R0:W-:Y:S01]  /*17d90*/  @!P0 STG.E.U8 desc[UR44][R8.64+0x19], R10 ;  /* 0x0000190a08008986 */ /* 0x0001e2000c10112c */
[----:B------:R-:W-:-:S13]  /*17da0*/  ISETP.LT.OR P0, PT, R29, 0x19, !P3 ;  /* 0x000000191d00780c */ /* 0x000fda0005f01670 */
[----:B0-----:R-:W0:Y:S02]  /*17db0*/  @!P0 LDC.64 R8, c[0x0][0x5c0] ;  /* 0x00017000ff088b82 */ /* 0x001e240000000a00 */
[--C-:B0-----:R-:W-:Y:S02]  /*17dc0*/  @!P0 IADD3 R12, P2, P4, R24, UR8, R8.reuse ;  /* 0x00000008180c8c10 */ /* 0x101fe4000fc5e008 */
[----:B------:R-:W-:-:S06]  /*17dd0*/  PRMT R8, RZ, 0x7610, R8 ;  /* 0x00007610ff087816 */ /* 0x000fcc0000000008 */
[----:B------:R-:W4:Y:S01]  /*17de0*/  @!P0 LDG.E.U8 R8, desc[UR44][R6.64+0x18] ;  /* 0x0000182c06088981 */ /* 0x000f22000c1e1100 */
[----:B------:R-:W-:Y:S02]  /*17df0*/  @!P0 IADD3.X R13, R30, UR7, R9, P2, P4 ;  /* 0x000000071e0d8c10 */ /* 0x000fe400097e8409 */
[----:B------:R-:W-:Y:S02]  /*17e00*/  ISETP.LT.OR P4, PT, R29, 0x1a, !P3 ;  /* 0x0000001a1d00780c */ /* 0x000fe40005f81670 */
[----:B------:R-:W-:-:S04]  /*17e10*/  LOP3.LUT R2, R2, 0xffffffdf, RZ, 0xc0, !PT ;  /* 0xffffffdf02027812 */ /* 0x000fc800078ec0ff */
[----:B------:R-:W-:Y:S02]  /*17e20*/  @P5 LOP3.LUT R2, R2, 0x20, RZ, 0xfc, !PT ;  /* 0x0000002002025812 */ /* 0x000fe400078efcff */
[----:B----4-:R-:W-:-:S04]  /*17e30*/  LOP3.LUT R8, R8, 0xff, RZ, 0xc0, !PT ;  /* 0x000000ff08087812 */ /* 0x010fc800078ec0ff */
[----:B------:R-:W-:-:S05]  /*17e40*/  F2FP.F16.E4M3.UNPACK_B R8, R8 ;  /* 0x00000008ff08723e */ /* 0x000fca00020006ff */
[----:B------:R-:W-:-:S05]  /*17e50*/  HADD2.F32 R8, -RZ, R8.H0_H0 ;  /* 0x20000008ff087230 */ /* 0x000fca0000004100 */
[----:B------:R-:W-:-:S04]  /*17e60*/  FMUL R8, R8, UR38 ;  /* 0x0000002608087c20 */ /* 0x000fc80008400000 */
[----:B------:R-:W-:Y:S02]  /*17e70*/  FFMA R21, R21, UR39, R8 ;  /* 0x0000002715157c23 */ /* 0x000fe40008000008 */
[----:B------:R-:W0:Y:S03]  /*17e80*/  @!P4 LDC.64 R8, c[0x0][0x5c0] ;  /* 0x00017000ff08cb82 */ /* 0x000e260000000a00 */
[----:B------:R-:W-:-:S05]  /*17e90*/  F2FP.SATFINITE.E4M3.F32.PACK_AB_MERGE_C R21, RZ, R21, RZ ;  /* 0x00000015ff15723e */ /* 0x000fca00048070ff */
[----:B------:R1:W-:Y:S01]  /*17ea0*/  @!P0 STG.E.U8 desc[UR44][R12.64+0x18], R21 ;  /* 0x000018150c008986 */ /* 0x0003e2000c10112c */
[----:B0-----:R-:W-:-:S04]  /*17eb0*/  @!P4 IADD3 R10, P2, P5, R24, UR8, R8 ;  /* 0x00000008180acc10 */ /* 0x001fc8000fd5e008 */
[----:B------:R-:W-:Y:S02]  /*17ec0*/  @!P4 IADD3.X R11, R30, UR7, R9, P2, P5 ;  /* 0x000000071e0bcc10 */ /* 0x000fe400097ea409 */
[----:B------:R-:W-:-:S04]  /*17ed0*/  ISETP.GE.AND P2, PT, R28, 0x81, PT ;  /* 0x000000811c00780c */ /* 0x000fc80003f46270 */
[----:B------:R-:W-:-:S13]  /*17ee0*/  ISETP.LT.OR P0, PT, R29, 0x1, !P2 ;  /* 0x000000011d00780c */ /* 0x000fda0005701670 */
[----:B------:R-:W1:Y:S02]  /*17ef0*/  @!P0 LDC.64 R8, c[0x0][0x5c0] ;  /* 0x00017000ff088b82 */ /* 0x000e640000000a00 */
[--C-:B-1----:R-:W-:Y:S02]  /*17f00*/  @!P0 IADD3 R12, P5, P6, R24, UR6, R8.reuse ;  /* 0x00000006180c8c10 */ /* 0x102fe4000febe008 */
[----:B------:R-:W-:-:S06]  /*17f10*/  PRMT R8, RZ, 0x7610, R8 ;  /* 0x00007610ff087816 */ /* 0x000fcc0000000008 */
[----:B------:R-:W4:Y:S01]  /*17f20*/  @!P4 LDG.E.U8 R8, desc[UR44][R6.64+0x19] ;  /* 0x0000192c0608c981 */ /* 0x000f22000c1e1100 */
[----:B------:R-:W-:Y:S02]  /*17f30*/  @!P0 IADD3.X R13, R30, UR5, R9, P5, P6 ;  /* 0x000000051e0d8c10 */ /* 0x000fe4000afec409 */
[----:B----4-:R-:W-:-:S04]  /*17f40*/  LOP3.LUT R8, R8, 0xff, RZ, 0xc0, !PT ;  /* 0x000000ff08087812 */ /* 0x010fc800078ec0ff */
[----:B------:R-:W-:-:S05]  /*17f50*/  F2FP.F16.E4M3.UNPACK_B R8, R8 ;  /* 0x00000008ff08723e */ /* 0x000fca00020006ff */
[----:B------:R-:W-:-:S05]  /*17f60*/  HADD2.F32 R8, -RZ, R8.H0_H0 ;  /* 0x20000008ff087230 */ /* 0x000fca0000004100 */
[----:B------:R-:W-:-:S04]  /*17f70*/  FMUL R8, R8, UR38 ;  /* 0x0000002608087c20 */ /* 0x000fc80008400000 */
[----:B------:R-:W-:-:S05]  /*17f80*/  FFMA R22, R22, UR39, R8 ;  /* 0x0000002716167c23 */ /* 0x000fca0008000008 */
[----:B------:R-:W-:-:S05]  /*17f90*/  F2FP.SATFINITE.E4M3.F32.PACK_AB_MERGE_C R22, RZ, R22, RZ ;  /* 0x00000016ff16723e */ /* 0x000fca00048070ff */
[----:B------:R0:W-:Y:S01]  /*17fa0*/  @!P4 STG.E.U8 desc[UR44][R10.64+0x19], R22 ;  /* 0x000019160a00c986 */ /* 0x0001e2000c10112c */
[----:B------:R-:W-:-:S05]  /*17fb0*/  IADD3 R8, P4, R34, 0x80, RZ ;  /* 0x0000008022087810 */ /* 0x000fca0007f9e0ff */
[----:B0-----:R-:W-:-:S04]  /*17fc0*/  IMAD.X R10, RZ, RZ, R55, P4 ;  /* 0x000000ffff0a7224 */ /* 0x001fc800020e0637 */
[----:B------:R-:W-:-:S04]  /*17fd0*/  IMAD R10, R10, UR12, RZ ;  /* 0x0000000c0a0a7c24 */ /* 0x000fc8000f8e02ff */
[C---:B------:R-:W-:Y:S02]  /*17fe0*/  IMAD R10, R8.reuse, UR13, R10 ;  /* 0x0000000d080a7c24 */ /* 0x040fe4000f8e020a */
[----:B------:R-:W-:-:S03]  /*17ff0*/  IMAD.WIDE.U32 R8, R8, UR12, R32 ;  /* 0x0000000c08087c25 */ /* 0x000fc6000f8e0020 */
[----:B------:R-:W-:-:S04]  /*18000*/  IADD3 R8, P4, R8, UR14, RZ ;  /* 0x0000000e08087c10 */ /* 0x000fc8000ff9e0ff */
[--C-:B------:R-:W-:Y:S02]  /*18010*/  IADD3.X R9, R9, UR15, R10.reuse, P4, !PT ;  /* 0x0000000f09097c10 */ /* 0x100fe4000a7fe40a */
[----:B------:R-:W-:-:S06]  /*18020*/  PRMT R10, RZ, 0x7610, R10 ;  /* 0x00007610ff0a7816 */ /* 0x000fcc000000000a */
[----:B------:R-:W4:Y:S01]  /*18030*/  @!P0 LDG.E.U8 R10, desc[UR44][R8.64] ;  /* 0x0000002c080a8981 */ /* 0x000f22000c1e1100 */
[----:B------:R-:W-:Y:S02]  /*18040*/  ISETP.LT.OR P4, PT, R29, 0x2, !P2 ;  /* 0x000000021d00780c */ /* 0x000fe40005781670 */
[----:B----4-:R-:W-:-:S04]  /*18050*/  LOP3.LUT R10, R10, 0xff, RZ, 0xc0, !PT ;  /* 0x000000ff0a0a7812 */ /* 0x010fc800078ec0ff */
[----:B------:R-:W-:-:S05]  /*18060*/  F2FP.F16.E4M3.UNPACK_B R10, R10 ;  /* 0x0000000aff0a723e */ /* 0x000fca00020006ff */
[----:B------:R-:W-:-:S05]  /*18070*/  HADD2.F32 R10, -RZ, R10.H0_H0 ;  /* 0x2000000aff0a7230 */ /* 0x000fca0000004100 */
[----:B------:R-:W-:-:S04]  /*18080*/  FMUL R10, R10, UR38 ;  /* 0x000000260a0a7c20 */ /* 0x000fc80008400000 */
[----:B------:R-:W-:Y:S02]  /*18090*/  FFMA R23, R23, UR39, R10 ;  /* 0x0000002717177c23 */ /* 0x000fe4000800000a */
[----:B------:R-:W0:Y:S03]  /*180a0*/  @!P4 LDC.64 R10, c[0x0][0x5c0] ;  /* 0x00017000ff0acb82 */ /* 0x000e260000000a00 */
[----:B------:R-:W-:-:S05]  /*180b0*/  F2FP.SATFINITE.E4M3.F32.PACK_AB_MERGE_C R23, RZ, R23, RZ ;  /* 0x00000017ff17723e */ /* 0x000fca00048070ff */
[----:B------:R1:W-:Y:S02]  /*180c0*/  @!P0 STG.E.U8 desc[UR44][R12.64], R23 ;  /* 0x000000170c008986 */ /* 0x0003e4000c10112c */
[----:B-1----:R-:W-:-:S06]  /*180d0*/  PRMT R12, RZ, 0x7610, R12 ;  /* 0x00007610ff0c7816 */ /* 0x002fcc000000000c */
[----:B------:R-:W4:Y:S01]  /*180e0*/  @!P4 LDG.E.U8 R12, desc[UR44][R8.64+0x1] ;  /* 0x0000012c080cc981 */ /* 0x000f22000c1e1100 */
[----:B0-----:R-:W-:-:S04]  /*180f0*/  @!P4 IADD3 R10, P5, P6, R24, UR6, R10 ;  /* 0x00000006180acc10 */ /* 0x001fc8000febe00a */
[----:B------:R-:W-:Y:S02]  /*18100*/  @!P4 IADD3.X R11, R30, UR5, R11, P5, P6 ;  /* 0x000000051e0bcc10 */ /* 0x000fe4000afec40b */
[----:B------:R-:W-:-:S04]  /*18110*/  ISETP.GE.AND P1, PT, R28, 0x89, PT ;  /* 0x000000891c00780c */ /* 0x000fc80003f26270 */
[----:B------:R-:W-:Y:S01]  /*18120*/  ISETP.LT.OR P0, PT, R29, 0x1, !P1 ;  /* 0x000000011d00780c */ /* 0x000fe20004f01670 */
[----:B------:R-:W-:-:S12]  /*18130*/  IMAD.U32 R14, RZ, RZ, UR8 ;  /* 0x00000008ff0e7e24 */ /* 0x000fd8000f8e00ff */
[----:B------:R-:W-:Y:S02]  /*18140*/  @!P0 IADD3 R14, P5, P6, R14, UR6, R24 ;  /* 0x000000060e0e8c10 */ /* 0x000fe4000febe018 */
        /* <DEDUP_REMOVED lines=13> */
[----:B------:R-:W-:Y:S02]  /*18220*/  IADD3.X R11, R11, UR15, R12, P4, !PT ;  /* 0x0000000f0b0b7c10 */ /* 0x000fe4000a7fe40c */
[----:B------:R-:W0:Y:S02]  /*18230*/  @!P0 LDC.64 R12, c[0x0][0x5c0] ;  /* 0x00017000ff0c8b82 */ /* 0x000e240000000a00 */
[----:B0-----:R-:W-:Y:S02]  /*18240*/  @!P0 IADD3 R12, P4, R14, R12, RZ ;  /* 0x0000000c0e0c8210 */ /* 0x001fe40007f9e0ff */
[----:B------:R-:W-:-:S06]  /*18250*/  PRMT R14, RZ, 0x7610, R14 ;  /* 0x00007610ff0e7816 */ /* 0x000fcc000000000e */
[----:B------:R-:W4:Y:S01]  /*18260*/  @!P0 LDG.E.U8 R14, desc[UR44][R10.64] ;  /* 0x0000002c0a0e8981 */ /* 0x000f22000c1e1100 */
[----:B------:R-:W-:Y:S01]  /*18270*/  IMAD.U32 R15, RZ, RZ, UR7 ;  /* 0x00000007ff0f7e24 */ /* 0x000fe2000f8e00ff */
[----:B------:R-:W-:-:S04]  /*18280*/  LOP3.LUT R31, R31, 0xffffffef, RZ, 0xc0, !PT ;  /* 0xffffffef1f1f7812 */ /* 0x000fc800078ec0ff */
[----:B------:R-:W-:Y:S02]  /*18290*/  @!P0 IADD3.X R15, R15, UR5, R30, P5, P6 ;  /* 0x000000050f0f8c10 */ /* 0x000fe4000afec41e */
[----:B------:R-:W-:-:S03]  /*182a0*/  @P3 LOP3.LUT R31, R31, 0x10, RZ, 0xfc, !PT ;  /* 0x000000101f1f3812 */ /* 0x000fc600078efcff */
[----:B------:R-:W-:Y:S01]  /*182b0*/  @!P0 IMAD.X R13, R15, 0x1, R13, P4 ;  /* 0x000000010f0d8824 */ /* 0x000fe200020e060d */
[----:B------:R-:W-:Y:S02]  /*182c0*/  ISETP.LT.OR P4, PT, R29, 0x2, !P1 ;  /* 0x000000021d00780c */ /* 0x000fe40004f81670 */
[----:B------:R-:W-:Y:S02]  /*182d0*/  LOP3.LUT R31, R31, 0xfffff7ff, RZ, 0xc0, !PT ;  /* 0xfffff7ff1f1f7812 */ /* 0x000fe400078ec0ff */
[----:B------:R-:W-:Y:S02]  /*182e0*/  ISETP.GE.AND P3, PT, R28, 0x189, PT ;  /* 0x000001891c00780c */ /* 0x000fe40003f66270 */
[----:B------:R-:W-:Y:S02]  /*182f0*/  @P2 LOP3.LUT R31, R31, 0x800, RZ, 0xfc, !PT ;  /* 0x000008001f1f2812 */ /* 0x000fe400078efcff */
[----:B------:R-:W-:-:S05]  /*18300*/  ISETP.LT.OR P2, PT, R29, 0x22, !P3 ;  /* 0x000000221d00780c */ /* 0x000fca0005f41670 */
[----:B------:R-:W0:Y:S01]  /*18310*/  @!P4 LDC.64 R16, c[0x0][0x5c0] ;  /* 0x00017000ff10cb82 */ /* 0x000e220000000a00 */
[----:B------:R-:W-:-:S07]  /*18320*/  IMAD.U32 R19, RZ, RZ, UR7 ;  /* 0x00000007ff137e24 */ /* 0x000fce000f8e00ff */
[----:B------:R-:W-:Y:S01]  /*18330*/  @!P2 IMAD.MOV.U32 R15, RZ, RZ, R30 ;  /* 0x000000ffff0fa224 */ /* 0x000fe200078e001e */
[----:B----4-:R-:W-:-:S04]  /*18340*/  LOP3.LUT R14, R14, 0xff, RZ, 0xc0, !PT ;  /* 0x000000ff0e0e7812 */ /* 0x010fc800078ec0ff */
[----:B------:R-:W-:-:S05]  /*18350*/  F2FP.F16.E4M3.UNPACK_B R14, R14 ;  /* 0x0000000eff0e723e */ /* 0x000fca00020006ff */
[----:B------:R-:W-:-:S05]  /*18360*/  HADD2.F32 R14, -RZ, R14.H0_H0 ;  /* 0x2000000eff0e7230 */ /* 0x000fca0000004100 */
[----:B------:R-:W-:-:S04]  /*18370*/  FMUL R14, R14, UR38 ;  /* 0x000000260e0e7c20 */ /* 0x000fc80008400000 */
[----:B------:R-:W-:-:S05]  /*18380*/  FFMA R233, R233, UR39, R14 ;  /* 0x00000027e9e97c23 */ /* 0x000fca000800000e */
[----:B------:R-:W-:-:S05]  /*18390*/  F2FP.SATFINITE.E4M3.F32.PACK_AB_MERGE_C R233, RZ, R233, RZ ;  /* 0x000000e9ffe9723e */ /* 0x000fca00048070ff */
[----:B------:R1:W-:Y:S01]  /*183a0*/  @!P0 STG.E.U8 desc[UR44][R12.64], R233 ;  /* 0x000000e90c008986 */ /* 0x0003e2000c10112c */
[----:B------:R-:W-:Y:S01]  /*183b0*/  IMAD.U32 R14, RZ, RZ, UR8 ;  /* 0x00000008ff0e7e24 */ /* 0x000fe2000f8e00ff */
[----:B-1----:R-:W1:Y:S04]  /*183c0*/  @!P2 LDC.64 R12, c[0x0][0x5c0] ;  /* 0x00017000ff0cab82 */ /* 0x002e680000000a00 */
[----:B------:R-:W-:-:S04]  /*183d0*/  @!P4 IADD3 R14, P5, P6, R14, UR6, R24 ;  /* 0x000000060e0ecc10 */ /* 0x000fc8000febe018 */
[----:B0-----:R-:W-:Y:S01]  /*183e0*/  @!P4 IADD3 R16, P0, R14, R16, RZ ;  /* 0x000000100e10c210 */ /* 0x001fe20007f1e0ff */
[----:B------:R-:W-:-:S04]  /*183f0*/  @!P2 IMAD.MOV.U32 R14, RZ, RZ, R24 ;  /* 0x000000ffff0ea224 */ /* 0x000fc800078e0018 */
[----:B------:R-:W-:Y:S01]  /*18400*/  @!P2 IMAD.WIDE.U32 R14, R4, 0x180, R14 ;  /* 0x00000180040ea825 */ /* 0x000fe200078e000e */
[----:B------:R-:W-:Y:S02]  /*18410*/  @!P4 IADD3.X R19, R19, UR5, R30, P5, P6 ;  /* 0x000000051313cc10 */ /* 0x000fe4000afec41e */
[--C-:B-1----:R-:W-:Y:S02]  /*18420*/  @!P2 IADD3 R112, P5, P6, R14, UR8, R12.reuse ;  /* 0x000000080e70ac10 */ /* 0x102fe4000febe00c */
[----:B------:R-:W-:-:S06]  /*18430*/  PRMT R12, RZ, 0x7610, R12 ;  /* 0x00007610ff0c7816 */ /* 0x000fcc000000000c */
[----:B------:R-:W4:Y:S01]  /*18440*/  @!P4 LDG.E.U8 R12, desc[UR44][R10.64+0x1] ;  /* 0x0000012c0a0cc981 */ /* 0x000f22000c1e1100 */
[----:B------:R-:W-:-:S04]  /*18450*/  @!P2 IMAD R18, R5, 0x180, RZ ;  /* 0x000001800512a824 */ /* 0x000fc800078e02ff */
[----:B------:R-:W-:-:S05]  /*18460*/  @!P2 IMAD.IADD R15, R15, 0x1, R18 ;  /* 0x000000010f0fa824 */ /* 0x000fca00078e0212 */
[----:B------:R-:W-:Y:S02]  /*18470*/  @!P2 IADD3.X R113, R15, UR7, R13, P5, P6 ;  /* 0x000000070f71ac10 */ /* 0x000fe4000afec40d */
[----:B------:R-:W-:Y:S01]  /*18480*/  ISETP.LT.OR P6, PT, R29, 0x29, !P3 ;  /* 0x000000291d00780c */ /* 0x000fe20005fc1670 */
[----:B------:R-:W-:Y:S01]  /*18490*/  @!P4 IMAD.X R17, R19, 0x1, R17, P0 ;  /* 0x000000011311c824 */ /* 0x000fe200000e0611 */
[----:B------:R-:W-:-:S11]  /*184a0*/  LOP3.LUT R2, R2, 0xfffffffe, RZ, 0xc0, !PT ;  /* 0xfffffffe02027812 */ /* 0x000fd600078ec0ff */
[----:B------:R-:W-:Y:S02]  /*184b0*/  @!P6 IMAD.MOV.U32 R14, RZ, RZ, R24 ;  /* 0x000000ffff0ee224 */ /* 0x000fe400078e0018 */
[----:B------:R-:W-:Y:S02]  /*184c0*/  @!P6 IMAD.MOV.U32 R15, RZ, RZ, R30 ;  /* 0x000000ffff0fe224 */ /* 0x000fe400078e001e */
[----:B------:R-:W-:Y:S01]  /*184d0*/  @!P6 IMAD.WIDE.U32 R14, R4, 0x180, R14 ;  /* 0x00000180040ee825 */ /* 0x000fe200078e000e */
[----:B------:R-:W-:Y:S02]  /*184e0*/  @P2 LOP3.LUT R2, R2, 0x1, RZ, 0xfc, !PT ;  /* 0x0000000102022812 */ /* 0x000fe400078efcff */
[----:B------:R-:W-:Y:S02]  /*184f0*/  LOP3.LUT P2, RZ, R31, 0x800, RZ, 0xc0, !PT ;  /* 0x000008001fff7812 */ /* 0x000fe4000784c0ff */
        /* <DEDUP_REMOVED lines=8> */
[----:B-1----:R-:W-:-:S04]  /*18580*/  @!P6 IMAD R16, R5, 0x180, RZ ;  /* 0x000001800510e824 */ /* 0x002fc800078e02ff */
        /* <DEDUP_REMOVED lines=19> */
[----:B0-----:R-:W0:Y:S02]  /*186c0*/  @!P0 LDC.64 R12, c[0x0][0x5c0] ;  /* 0x00017000ff0c8b82 */ /* 0x001e240000000a00 */
[----:B0-----:R-:W-:-:S04]  /*186d0*/  @!P0 IADD3 R12, P4, P5, R24, UR6, R12 ;  /* 0x00000006180c8c10 */ /* 0x001fc8000fd9e00c */
[----:B------:R-:W-:Y:S02]  /*186e0*/  @!P0 IADD3.X R13, R30, UR5, R13, P4, P5 ;  /* 0x000000051e0d8c10 */ /* 0x000fe4000a7ea40d */
[----:B------:R-:W-:Y:S01]  /*186f0*/  ISETP.LT.OR P4, PT, R29, 0x9, !P1 ;  /* 0x000000091d00780c */ /* 0x000fe20004f81670 */
[----:B------:R-:W-:Y:S01]  /*18700*/  IMAD.U32 R15, RZ, RZ, UR7 ;  /* 0x00000007ff0f7e24 */ /* 0x000fe2000f8e00ff */
        /* <DEDUP_REMOVED lines=8> */
[----:B------:R-:W-:-:S05]  /*18790*/  IMAD.U32 R14, RZ, RZ, UR8 ;  /* 0x00000008ff0e7e24 */ /* 0x000fca000f8e00ff */
[----:B------:R-:W-:-:S04]  /*187a0*/  @!P4 IADD3 R14, P0, P5, R14, UR6, R24 ;  /* 0x000000060e0ecc10 */ /* 0x000fc8000fd1e018 */
[----:B------:R-:W-:Y:S02]  /*187b0*/  @!P4 IADD3.X R15, R15, UR5, R30, P0, P5 ;  /* 0x000000050f0fcc10 */ /* 0x000fe400087ea41e */
[----:B0-----:R-:W-:Y:S02]  /*187c0*/  @!P4 IADD3 R12, P0, R14, R12, RZ ;  /* 0x0000000c0e0cc210 */ /* 0x001fe40007f1e0ff */
[----:B------:R-:W-:-:S06]  /*187d0*/  PRMT R14, RZ, 0x7610, R14 ;  /* 0x00007610ff0e7816 */ /* 0x000fcc000000000e */
[----:B------:R-:W4:Y:S01]  /*187e0*/  @!P4 LDG.E.U8 R14, desc[UR44][R10.64+0x8] ;  /* 0x0000082c0a0ec981 */ /* 0x000f22000c1e1100 */
[----:B------:R-:W-:Y:S01]  /*187f0*/  @!P4 IMAD.X R13, R15, 0x1, R13, P0 ;  /* 0x000000010f0dc824 */ /* 0x000fe200000e060d */
[----:B------:R-:W-:Y:S02]  /*18800*/  ISETP.LT.OR P0, PT, R29, 0xa, !P1 ;  /* 0x0000000a1d00780c */ /* 0x000fe40004f01670 */
[----:B------:R-:W-:-:S04]  /*18810*/  LOP3.LUT R31, R31, 0xfffffbff, RZ, 0xc0, !PT ;  /* 0xfffffbff1f1f7812 */ /* 0x000fc800078ec0ff */
[----:B------:R-:W-:Y:S02]  /*18820*/  @P2 LOP3.LUT R31, R31, 0x400, RZ, 0xfc, !PT ;  /* 0x000004001f1f2812 */ /* 0x000fe400078efcff */
[----:B------:R-:W-:-:S05]  /*18830*/  ISETP.LT.OR P2, PT, R29, 0x2a, !P3 ;  /* 0x0000002a1d00780c */ /* 0x000fca0005f41670 */
[----:B------:R-:W0:Y:S01]  /*18840*/  @!P0 LDC.64 R16, c[0x0][0x5c0] ;  /* 0x00017000ff108b82 */ /* 0x000e220000000a00 */
[----:B------:R-:W-:-:S04]  /*18850*/  LOP3.LUT R2, R2, 0xfffffff7, RZ, 0xc0, !PT ;  /* 0xfffffff702027812 */ /* 0x000fc800078ec0ff */
[----:B------:R-:W-:-:S03]  /*18860*/  @P6 LOP3.LUT R2, R2, 0x8, RZ, 0xfc, !PT ;  /* 0x0000000802026812 */ /* 0x000fc600078efcff */
[----:B------:R-:W-:Y:S02]  /*18870*/  @!P2 IMAD.MOV.U32 R15, RZ, RZ, R30 ;  /* 0x000000ffff0fa224 */ /* 0x000fe400078e001e */
[----:B------:R-:W-:Y:S01]  /*18880*/  IMAD.U32 R19, RZ, RZ, UR7 ;  /* 0x00000007ff137e24 */ /* 0x000fe2000f8e00ff */
        /* <DEDUP_REMOVED lines=32> */
[----:B--2---:R-:W-:Y:S02]  /*18a90*/  FFMA R12, R56, UR39, R12 ;  /* 0x00000027380c7c23 */ /* 0x004fe4000800000c */
[----:B------:R-:W2:Y:S03]  /*18aa0*/  LDL.LU R56, [R1+0x1c8] ;  /* 0x0001c80001387983 */ /* 0x000ea60000300800 */
        /* <DEDUP_REMOVED lines=9> */
[----:B------:R-:W4:Y:S02]  /*18b40*/  @!P0 LDG.E.U8 R12, desc[UR44][R8.64+0x10] ;  /* 0x0000102c080c8981 */ /* 0x000f24000c1e1100 */
[----:B----4-:R-:W-:-:S04]  /*18b50*/  LOP3.LUT R12, R12, 0xff, RZ, 0xc0, !PT ;  /* 0x000000ff0c0c7812 */ /* 0x010fc800078ec0ff */
[----:B------:R-:W-:-:S05]  /*18b60*/  F2FP.F16.E4M3.UNPACK_B R12, R12 ;  /* 0x0000000cff0c723e */ /* 0x000fca00020006ff */
[----:B------:R-:W-:-:S05]  /*18b70*/  HADD2.F32 R12, -RZ, R12.H0_H0 ;  /* 0x2000000cff0c7230 */ /* 0x000fca0000004100 */
[----:B------:R-:W-:-:S04]  /*18b80*/  FMUL R12, R12, UR38 ;  /* 0x000000260c0c7c20 */ /* 0x000fc80008400000 */
[----:B---3--:R-:W-:Y:S02]  /*18b90*/  FFMA R14, R57, UR39, R12 ;  /* 0x00000027390e7c23 */ /* 0x008fe4000800000c */
[----:B------:R-:W0:Y:S01]  /*18ba0*/  @!P0 LDC.64 R12, c[0x0][0x5c0] ;  /* 0x00017000ff0c8b82 */ /* 0x000e220000000a00 */
[----:B------:R-:W-:Y:S01]  /*18bb0*/  IMAD.U32 R15, RZ, RZ, UR7 ;  /* 0x00000007ff0f7e24 */ /* 0x000fe2000f8e00ff */
[----:B------:R-:W3:Y:S01]  /*18bc0*/  LDL.LU R57, [R1+0x1cc] ;  /* 0x0001cc0001397983 */ /* 0x000ee20000300800 */
        /* <DEDUP_REMOVED lines=8> */
[----:B0-----:R-:W-:-:S04]  /*18c50*/  @!P0 IADD3 R12, P4, P5, R24, UR6, R12 ;  /* 0x00000006180c8c10 */ /* 0x001fc8000fd9e00c */
[----:B------:R-:W-:Y:S02]  /*18c60*/  @!P0 IADD3.X R13, R30, UR5, R13, P4, P5 ;  /* 0x000000051e0d8c10 */ /* 0x000fe4000a7ea40d */
[----:B------:R-:W-:Y:S02]  /*18c70*/  ISETP.LT.OR P4, PT, R29, 0x11, !P1 ;  /* 0x000000111d00780c */ /* 0x000fe40004f81670 */
[----:B----4-:R-:W-:-:S04]  /*18c80*/  LOP3.LUT R14, R14, 0xff, RZ, 0xc0, !PT ;  /* 0x000000ff0e0e7812 */ /* 0x010fc800078ec0ff */
[----:B------:R-:W-:-:S05]  /*18c90*/  F2FP.F16.E4M3.UNPACK_B R14, R14 ;  /* 0x0000000eff0e723e */ /* 0x000fca00020006ff */
[----:B------:R-:W-:-:S05]  /*18ca0*/  HADD2.F32 R14, -RZ, R14.H0_H0 ;  /* 0x2000000eff0e7230 */ /* 0x000fca0000004100 */
[----:B------:R-:W-:-:S04]  /*18cb0*/  FMUL R14, R14, UR38 ;  /* 0x000000260e0e7c20 */ /* 0x000fc80008400000 */
[----:B--2---:R-:W-:Y:S01]  /*18cc0*/  FFMA R14, R56, UR39, R14 ;  /* 0x00000027380e7c23 */ /* 0x004fe2000800000e */
[----:B------:R-:W-:Y:S02]  /*18cd0*/  LOP3.LUT R31, R31, 0xfffffdff, RZ, 0xc0, !PT ;  /* 0xfffffdff1f1f7812 */ /* 0x000fe400078ec0ff */
[----:B------:R-:W-:Y:S01]  /*18ce0*/  LOP3.LUT R2, R2, 0xfffffffd, RZ, 0xc0, !PT ;  /* 0xfffffffd02027812 */ /* 0x000fe200078ec0ff */
[----:B------:R-:W-:Y:S01]  /*18cf0*/  IMAD.U32 R19, RZ, RZ, UR7 ;  /* 0x00000007ff137e24 */ /* 0x000fe2000f8e00ff */
[----:B------:R-:W-:Y:S01]  /*18d00*/  F2FP.SATFINITE.E4M3.F32.PACK_AB_MERGE_C R14, RZ, R14, RZ ;  /* 0x0000000eff0e723e */ /* 0x000fe200048070ff */
[----:B------:R-:W2:Y:S04]  /*18d10*/  LDL.LU R56, [R1+0x1d0] ;  /* 0x0001d00001387983 */ /* 0x000ea80000300800 */
        /* <DEDUP_REMOVED lines=10> */
[----:B------:R-:W-:Y:S02]  /*18dc0*/  @P2 LOP3.LUT R31, R31, 0x200, RZ, 0xfc, !PT ;  /* 0x000002001f1f2812 */ /* 0x000fe400078efcff */
[----:B------:R-:W-:-:S09]  /*18dd0*/  ISETP.LT.OR P2, PT, R29, 0x32, !P3 ;  /* 0x000000321d00780c */ /* 0x000fd20005f41670 */
[----:B------:R-:W0:Y:S01]  /*18de0*/  @!P0 LDC.64 R16, c[0x0][0x5c0] ;  /* 0x00017000ff108b82 */ /* 0x000e220000000a00 */
[----:B------:R-:W-:Y:S01]  /*18df0*/  IMAD.U32 R15, RZ, RZ, UR8 ;  /* 0x00000008ff0f7e24 */ /* 0x000fe2000f8e00ff */
[----:B------:R-:W-:-:S04]  /*18e00*/  @P6 LOP3.LUT R2, R2, 0x2, RZ, 0xfc, !PT ;  /* 0x0000000202026812 */ /* 0x000fc800078efcff */
[----:B------:R-:W-:-:S04]  /*18e10*/  @!P0 IADD3 R15, P5, P6, R15, UR6, R24 ;  /* 0x000000060f0f8c10 */ /* 0x000fc8000febe018 */
[----:B------:R-:W-:Y:S02]  /*18e20*/  @!P0 IADD3.X R19, R19, UR5, R30, P5, P6 ;  /* 0x0000000513138c10 */ /* 0x000fe4000afec41e */
[----:B----4-:R-:W-:-:S04]  /*18e30*/  LOP3.LUT R14, R14, 0xff, RZ, 0xc0, !PT ;  /* 0x000000ff0e0e7812 */ /* 0x010fc800078ec0ff */
[----:B------:R-:W-:-:S05]  /*18e40*/  F2FP.F16.E4M3.UNPACK_B R14, R14 ;  /* 0x0000000eff0e723e */ /* 0x000fca00020006ff */
[----:B------:R-:W-:-:S05]  /*18e50*/  HADD2.F32 R14, -RZ, R14.H0_H0 ;  /* 0x2000000eff0e7230 */ /* 0x000fca0000004100 */
[----:B------:R-:W-:-:S04]  /*18e60*/  FMUL R14, R14, UR38 ;  /* 0x000000260e0e7c20 */ /* 0x000fc80008400000 */
[----:B---3--:R-:W-:Y:S01]  /*18e70*/  FFMA R14, R57, UR39, R14 ;  /* 0x00000027390e7c23 */ /* 0x008fe2000800000e */
[----:B------:R-:W-:Y:S01]  /*18e80*/  ISETP.LT.OR P3, PT, R29, 0x39, !P3 ;  /* 0x000000391d00780c */ /* 0x000fe20005f61670 */
[----:B------:R-:W-:Y:S01]  /*18e90*/  @!P2 IMAD R18, R5, 0x180, RZ ;  /* 0x000001800512a824 */ /* 0x000fe200078e02ff */
[----:B------:R-:W-:Y:S01]  /*18ea0*/  LOP3.LUT R0, R0, 0xfdffffff, RZ, 0xc0, !PT ;  /* 0xfdffffff00007812 */ /* 0x000fe200078ec0ff */
[----:B------:R-:W3:Y:S01]  /*18eb0*/  LDL.LU R57, [R1+0x1d4] ;  /* 0x0001d40001397983 */ /* 0x000ee20000300800 */
[----:B------:R-:W-:-:S05]  /*18ec0*/  F2FP.SATFINITE.E4M3.F32.PACK_AB_MERGE_C R14, RZ, R14, RZ ;  /* 0x0000000eff0e723e */ /* 0x000fca00048070ff */
[----:B------:R1:W-:Y:S02]  /*18ed0*/  @!P4 STG.E.U8 desc[UR44][R12.64+0x10], R14 ;  /* 0x0000100e0c00c986 */ /* 0x0003e4000c10112c */
[----:B-1----:R-:W1:Y:S01]  /*18ee0*/  @!P2 LDC.64 R12, c[0x0][0x5c0] ;  /* 0x00017000ff0cab82 */ /* 0x002e620000000a00 */
[----:B0-----:R-:W-:Y:S01]  /*18ef0*/  @!P0 IADD3 R16, P4, R15, R16, RZ ;  /* 0x000000100f108210 */ /* 0x001fe20007f9e0ff */
[----:B------:R-:W-:Y:S02]  /*18f00*/  @!P2 IMAD.MOV.U32 R14, RZ, RZ, R24 ;  /* 0x000000ffff0ea224 */ /* 0x000fe400078e0018 */
[----:B------:R-:W-:Y:S02]  /*18f10*/  @!P2 IMAD.MOV.U32 R15, RZ, RZ, R30 ;  /* 0x000000ffff0fa224 */ /* 0x000fe400078e001e */
[----:B------:R-:W-:-:S03]  /*18f20*/  @!P2 IMAD.WIDE.U32 R14, R4, 0x180, R14 ;  /* 0x00000180040ea825 */ /* 0x000fc600078e000e */
[--C-:B-1----:R-:W-:Y:S02]  /*18f30*/  @!P2 IADD3 R88, P5, P6, R14, UR8, R12.reuse ;  /* 0x000000080e58ac10 */ /* 0x102fe4000febe00c */
[----:B------:R-:W-:-:S06]  /*18f40*/  PRMT R12, RZ, 0x7610, R12 ;  /* 0x00007610ff0c7816 */ /* 0x000fcc000000000c */
[----:B------:R-:W4:Y:S01]  /*18f50*/  @!P0 LDG.E.U8 R12, desc[UR44][R10.64+0x11] ;  /* 0x0000112c0a0c8981 */ /* 0x000f22000c1e1100 */
[----:B------:R-:W-:Y:S02]  /*18f60*/  @!P2 IMAD.IADD R15, R15, 0x1, R18 ;  /* 0x000000010f0fa824 */ /* 0x000fe400078e0212 */
[----:B------:R-:W-:-:S03]  /*18f70*/  @!P0 IMAD.X R17, R19, 0x1, R17, P4 ;  /* 0x0000000113118824 */ /* 0x000fc600020e0611 */
[----:B------:R-:W-:Y:S01]  /*18f80*/  @!P2 IADD3.X R89, R15, UR7, R13, P5, P6 ;  /* 0x000000070f59ac10 */ /* 0x000fe2000afec40d */
        /* <DEDUP_REMOVED lines=39> */
[----:B----4-:R-:W-:-:S04]  /*19200*/  LOP3.LUT R14, R14, 0xff, RZ, 0xc0, !PT ;  /* 0x000000ff0e0e7812 */ /* 0x010fc800078ec0ff */
[----:B------:R-:W-:-:S05]  /*19210*/  F2FP.F16.E4M3.UNPACK_B R14, R14 ;  /* 0x0000000eff0e723e */ /* 0x000fca00020006ff */
[----:B------:R-:W-:-:S05]  /*19220*/  HADD2.F32 R14, -RZ, R14.H0_H0 ;  /* 0x2000000eff0e7230 */ /* 0x000fca0000004100 */
[----:B------:R-:W-:-:S04]  /*19230*/  FMUL R14, R14, UR38 ;  /* 0x000000260e0e7c20 */ /* 0x000fc80008400000 */
[----:B--2---:R-:W-:Y:S01]  /*19240*/  FFMA R14, R56, UR39, R14 ;  /* 0x00000027380e7c23 */ /* 0x004fe2000800000e */
[----:B------:R-:W-:Y:S01]  /*19250*/  LOP3.LUT R0, R0, 0x7fffffff, RZ, 0xc0, !PT ;  /* 0x7fffffff00007812 */ /* 0x000fe200078ec0ff */
[----:B------:R-:W-:Y:S01]  /*19260*/  IMAD.U32 R16, RZ, RZ, UR8 ;  /* 0x00000008ff107e24 */ /* 0x000fe2000f8e00ff */
[----:B------:R-:W2:Y:S02]  /*19270*/  LDL.LU R56, [R1+0x1e0] ;  /* 0x0001e00001387983 */ /* 0x000ea40000300800 */
[----:B------:R-:W-:-:S05]  /*19280*/  F2FP.SATFINITE.E4M3.F32.PACK_AB_MERGE_C R14, RZ, R14, RZ ;  /* 0x0000000eff0e723e */ /* 0x000fca00048070ff */
[----:B------:R0:W-:Y:S01]  /*19290*/  @!P0 STG.E.U8 desc[UR44][R12.64+0x19], R14 ;  /* 0x0000190e0c008986 */ /* 0x0001e2000c10112c */
[----:B------:R-:W-:-:S13]  /*192a0*/  ISETP.LT.OR P0, PT, R29, 0x19, !P1 ;  /* 0x000000191d00780c */ /* 0x000fda0004f01670 */
        /* <DEDUP_REMOVED lines=8> */
[----:B------:R-:W-:Y:S02]  /*19330*/  @P3 LOP3.LUT R0, R0, 0x80000000, RZ, 0xfc, !PT ;  /* 0x8000000000003812 */ /* 0x000fe400078efcff */
[----:B------:R-:W-:Y:S02]  /*19340*/  ISETP.GE.AND P3, PT, R28, 0x101, PT ;  /* 0x000001011c00780c */ /* 0x000fe40003f66270 */
[----:B------:R-:W-:Y:S01]  /*19350*/  ISETP.LT.OR P4, PT, R29, 0x1a, !P1 ;  /* 0x0000001a1d00780c */ /* 0x000fe20004f81670 */
[----:B------:R-:W-:-:S12]  /*19360*/  IMAD.U32 R18, RZ, RZ, UR7 ;  /* 0x00000007ff127e24 */ /* 0x000fd8000f8e00ff */
[----:B------:R-:W-:-:S04]  /*19370*/  @!P4 IADD3 R16, P5, P6, R16, UR6, R24 ;  /* 0x000000061010cc10 */ /* 0x000fc8000febe018 */
[----:B------:R-:W-:Y:S02]  /*19380*/  @!P4 IADD3.X R18, R18, UR5, R30, P5, P6 ;  /* 0x000000051212cc10 */ /* 0x000fe4000afec41e */
[----:B----4-:R-:W-:-:S04]  /*19390*/  LOP3.LUT R14, R14, 0xff, RZ, 0xc0, !PT ;  /* 0x000000ff0e0e7812 */ /* 0x010fc800078ec0ff */
[----:B------:R-:W-:-:S05]  /*193a0*/  F2FP.F16.E4M3.UNPACK_B R14, R14 ;  /* 0x0000000eff0e723e */ /* 0x000fca00020006ff */
[----:B------:R-:W-:-:S05]  /*193b0*/  HADD2.F32 R14, -RZ, R14.H0_H0 ;  /* 0x2000000eff0e7230 */ /* 0x000fca0000004100 */
[----:B------:R-:W-:-:S04]  /*193c0*/  FMUL R14, R14, UR38 ;  /* 0x000000260e0e7c20 */ /* 0x000fc80008400000 */
[----:B---3--:R-:W-:Y:S02]  /*193d0*/  FFMA R14, R57, UR39, R14 ;  /* 0x00000027390e7c23 */ /* 0x008fe4000800000e */
[----:B------:R-:W3:Y:S03]  /*193e0*/  LDL.LU R57, [R1+0x1e4] ;  /* 0x0001e40001397983 */ /* 0x000ee60000300800 */
[----:B------:R-:W-:-:S05]  /*193f0*/  F2FP.SATFINITE.E4M3.F32.PACK_AB_MERGE_C R14, RZ, R14, RZ ;  /* 0x0000000eff0e723e */ /* 0x000fca00048070ff */
[----:B------:R0:W-:Y:S01]  /*19400*/  @!P0 STG.E.U8 desc[UR44][R12.64+0x18], R14 ;  /* 0x0000180e0c008986 */ /* 0x0001e2000c10112c */
[----:B------:R-:W-:Y:S01]  /*19410*/  ISETP.LT.OR P0, PT, R29, 0x1, !P3 ;  /* 0x000000011d00780c */ /* 0x000fe20005f01670 */
[----:B0-----:R-:W0:-:S12]  /*19420*/  @!P4 LDC.64 R14, c[0x0][0x5c0] ;  /* 0x00017000ff0ecb82 */ /* 0x001e180000000a00 */
[----:B------:R-:W1:Y:S01]  /*19430*/  @!P0 LDC.64 R12, c[0x0][0x5c0] ;  /* 0x00017000ff0c8b82 */ /* 0x000e620000000a00 */
[----:B0-----:R-:W-:Y:S02]  /*19440*/  @!P4 IADD3 R14, P5, R16, R14, RZ ;  /* 0x0000000e100ec210 */ /* 0x001fe40007fbe0ff */
[--C-:B-1----:R-:W-:Y:S02]  /*19450*/  @!P0 IADD3 R16, P1, P6, R24, UR10, R12.reuse ;  /* 0x0000000a18108c10 */ /* 0x102fe4000fe3e00c */
[----:B------:R-:W-:-:S06]  /*19460*/  PRMT R12, RZ, 0x7610, R12 ;  /* 0x00007610ff0c7816 */ /* 0x000fcc000000000c */
[----:B------:R-:W4:Y:S01]  /*19470*/  @!P4 LDG.E.U8 R12, desc[UR44][R10.64+0x19] ;  /* 0x0000192c0a0cc981 */ /* 0x000f22000c1e1100 */
[----:B------:R-:W-:Y:S01]  /*19480*/  @!P4 IMAD.X R15, R18, 0x1, R15, P5 ;  /* 0x00000001120fc824 */ /* 0x000fe200028e060f */
[----:B------:R-:W-:Y:S02]  /*19490*/  @!P0 IADD3.X R17, R30, UR9, R13, P1, P6 ;  /* 0x000000091e118c10 */ /* 0x000fe40008fec40d */
        /* <DEDUP_REMOVED lines=22> */
[----:B---3--:R-:W-:Y:S02]  /*19600*/  FFMA R18, R57, UR39, R14 ;  /* 0x0000002739127c23 */ /* 0x008fe4000800000e */
[----:B------:R-:W0:Y:S01]  /*19610*/  @!P4 LDC.64 R14, c[0x0][0x5c0] ;  /* 0x00017000ff0ecb82 */ /* 0x000e220000000a00 */
[----:B------:R-:W-:Y:S01]  /*19620*/  ISETP.GE.AND P1, PT, R28, 0x109, PT ;  /* 0x000001091c00780c */ /* 0x000fe20003f26270 */
[----:B------:R-:W3:Y:S01]  /*19630*/  LDL.LU R57, [R1+0x1ec] ;  /* 0x0001ec0001397983 */ /* 0x000ee20000300800 */
[----:B------:R-:W-:-:S05]  /*19640*/  F2FP.SATFINITE.E4M3.F32.PACK_AB_MERGE_C R18, RZ, R18, RZ ;  /* 0x00000012ff12723e */ /* 0x000fca00048070ff */
[----:B------:R1:W-:Y:S02]  /*19650*/  @!P0 STG.E.U8 desc[UR44][R16.64], R18 ;  /* 0x0000001210008986 */ /* 0x0003e4000c10112c */
[----:B-1----:R-:W-:-:S06]  /*19660*/  PRMT R16, RZ, 0x7610, R16 ;  /* 0x00007610ff107816 */ /* 0x002fcc0000000010 */
[----:B------:R-:W4:Y:S01]  /*19670*/  @!P4 LDG.E.U8 R16, desc[UR44][R12.64+0x1] ;  /* 0x0000012c0c10c981 */ /* 0x000f22000c1e1100 */
[----:B0-----:R-:W-:-:S04]  /*19680*/  @!P4 IADD3 R14, P5, P6, R24, UR10, R14 ;  /* 0x0000000a180ecc10 */ /* 0x001fc8000febe00e */
[----:B------:R-:W-:Y:S02]  /*19690*/  @!P4 IADD3.X R15, R30, UR9, R15, P5, P6 ;  /* 0x000000091e0fcc10 */ /* 0x000fe4000afec40f */
[----:B------:R-:W-:Y:S01]  /*196a0*/  ISETP.LT.OR P0, PT, R29, 0x1, !P1 ;  /* 0x000000011d00780c */ /* 0x000fe20004f01670 */
[----:B------:R-:W-:-:S12]  /*196b0*/  IMAD.U32 R18, RZ, RZ, UR8 ;  /* 0x00000008ff127e24 */ /* 0x000fd8000f8e00ff */
[----:B------:R-:W-:Y:S02]  /*196c0*/  @!P0 IADD3 R18, P5, P6, R18, UR10, R24 ;  /* 0x0000000a12128c10 */ /* 0x000fe4000febe018 */
[----:B----4-:R-:W-:-:S04]  /*196d0*/  LOP3.LUT R16, R16, 0xff, RZ, 0xc0, !PT ;  /* 0x000000ff10107812 */ /* 0x010fc800078ec0ff */
[----:B------:R-:W-:-:S05]  /*196e0*/  F2FP.F16.E4M3.UNPACK_B R16, R16 ;  /* 0x00000010ff10723e */ /* 0x000fca00020006ff */
[----:B------:R-:W-:-:S05]  /*196f0*/  HADD2.F32 R16, -RZ, R16.H0_H0 ;  /* 0x20000010ff107230 */ /* 0x000fca0000004100 */
[----:B------:R-:W-:-:S04]  /*19700*/  FMUL R16, R16, UR38 ;  /* 0x0000002610107c20 */ /* 0x000fc80008400000 */
[----:B--2---:R-:W-:Y:S01]  /*19710*/  FFMA R16, R56, UR39, R16 ;  /* 0x0000002738107c23 */ /* 0x004fe20008000010 */
[----:B------:R-:W-:Y:S01]  /*19720*/  IMAD.U32 R19, RZ, RZ, UR7 ;  /* 0x00000007ff137e24 */ /* 0x000fe2000f8e00ff */
[----:B------:R-:W-:Y:S01]  /*19730*/  LOP3.LUT R31, R31, 0xfffffffb, RZ, 0xc0, !PT ;  /* 0xfffffffb1f1f7812 */ /* 0x000fe200078ec0ff */
[----:B------:R-:W-:Y:S01]  /*19740*/  IMAD.U32 R35, RZ, RZ, UR7 ;  /* 0x00000007ff237e24 */ /* 0x000fe2000f8e00ff */
[----:B------:R-:W2:Y:S01]  /*19750*/  LDL.LU R56, [R1+0x1f0] ;  /* 0x0001f00001387983 */ /* 0x000ea20000300800 */
        /* <DEDUP_REMOVED lines=22> */
[----:B------:R-:W-:-:S05]  /*198c0*/  IMAD.U32 R19, RZ, RZ, UR8 ;  /* 0x00000008ff137e24 */ /* 0x000fca000f8e00ff */
[----:B------:R-:W-:-:S04]  /*198d0*/  @!P4 IADD3 R19, P5, P6, R19, UR10, R24 ;  /* 0x0000000a1313cc10 */ /* 0x000fc8000febe018 */
[----:B------:R-:W-:Y:S02]  /*198e0*/  @!P4 IADD3.X R35, R35, UR9, R30, P5, P6 ;  /* 0x000000092323cc10 */ /* 0x000fe4000afec41e */
[----:B----4-:R-:W-:-:S04]  /*198f0*/  LOP3.LUT R18, R18, 0xff, RZ, 0xc0, !PT ;  /* 0x000000ff12127812 */ /* 0x010fc800078ec0ff */
[----:B------:R-:W-:-:S05]  /*19900*/  F2FP.F16.E4M3.UNPACK_B R18, R18 ;  /* 0x00000012ff12723e */ /* 0x000fca00020006ff */
[----:B------:R-:W-:-:S05]  /*19910*/  HADD2.F32 R18, -RZ, R18.H0_H0 ;  /* 0x20000012ff127230 */ /* 0x000fca0000004100 */
[----:B------:R-:W-:-:S04]  /*19920*/  FMUL R18, R18, UR38 ;  /* 0x0000002612127c20 */ /* 0x000fc80008400000 */
[----:B---3--:R-:W-:Y:S01]  /*19930*/  FFMA R18, R57, UR39, R18 ;  /* 0x0000002739127c23 */ /* 0x008fe20008000012 */
[----:B------:R-:W-:Y:S01]  /*19940*/  @!P3 IMAD R21, R5, 0x180, RZ ;  /* 0x000001800515b824 */ /* 0x000fe200078e02ff */
[----:B------:R-:W-:Y:S01]  /*19950*/  LOP3.LUT R0, R0, 0xff7fffff, RZ, 0xc0, !PT ;  /* 0xff7fffff00007812 */ /* 0x000fe200078ec0ff */
[----:B------:R-:W3:Y:S02]  /*19960*/  LDL.LU R57, [R1+0x1f4] ;  /* 0x0001f40001397983 */ /* 0x000ee40000300800 */
        /* <DEDUP_REMOVED lines=10> */
[----:B------:R-:W-:-:S05]  /*19a10*/  @!P3 IMAD.IADD R19, R19, 0x1, R21 ;  /* 0x000000011313b824 */ /* 0x000fca00078e0215 */
[----:B------:R-:W-:Y:S02]  /*19a20*/  @!P3 IADD3.X R87, R19, UR7, R17, P5, P6 ;  /* 0x000000071357bc10 */ /* 0x000fe4000afec411 */
[----:B------:R-:W-:Y:S01]  /*19a30*/  ISETP.LT.OR P6, PT, R29, 0x41, !P2 ;  /* 0x000000411d00780c */ /* 0x000fe200057c1670 */
[----:B------:R-:W-:Y:S01]  /*19a40*/  @!P4 IMAD.X R23, R35, 0x1, R23, P0 ;  /* 0x000000012317c824 */ /* 0x000fe200000e0617 */
[----:B------:R-:W-:-:S11]  /*19a50*/  @P3 LOP3.LUT R0, R0, 0x800000, RZ, 0xfc, !PT ;  /* 0x0080000000003812 */ /* 0x000fd600078efcff */
[----:B------:R-:W-:Y:S02]  /*19a60*/  @!P6 IMAD.MOV.U32 R18, RZ, RZ, R24 ;  /* 0x000000ffff12e224 */ /* 0x000fe400078e0018 */
[----:B------:R-:W-:Y:S02]  /*19a70*/  @!P6 IMAD.MOV.U32 R19, RZ, RZ, R30 ;  /* 0x000000ffff13e224 */ /* 0x000fe400078e001e */
[----:B------:R-:W-:Y:S02]  /*19a80*/  @!P6 IMAD R21, R5, 0x180, RZ ;  /* 0x000001800515e824 */ /* 0x000fe400078e02ff */
[----:B------:R-:W-:Y:S01]  /*19a90*/  @!P6 IMAD.WIDE.U32 R18, R4, 0x180, R18 ;  /* 0x000001800412e825 */ /* 0x000fe200078e0012 */
[----:B------:R-:W-:-:S03]  /*19aa0*/  LOP3.LUT P3, RZ, R31, 0x100, RZ, 0xc0, !PT ;  /* 0x000001001fff7812 */ /* 0x000fc6000786c0ff */
[----:B------:R-:W-:Y:S01]  /*19ab0*/  @!P6 IMAD.IADD R19, R19, 0x1, R21 ;  /* 0x000000011313e824 */ /* 0x000fe200078e0215 */
        /* <DEDUP_REMOVED lines=8> */
[----:B0-----:R-:W0:Y:S02]  /*19b40*/  @!P6 LDC.64 R16, c[0x0][0x5c0] ;  /* 0x00017000ff10eb82 */ /* 0x001e240000000a00 */
        /* <DEDUP_REMOVED lines=118> */
[----:B------:R-:W-:Y:S01]  /*1a2b0*/  LOP3.LUT R31, R31, 0xffffffbf, RZ, 0xc0, !PT ;  /* 0xffffffbf1f1f7812 */ /* 0x000fe200078ec0ff */
[----:B------:R-:W-:Y:S01]  /*1a2c0*/  IMAD.U32 R35, RZ, RZ, UR7 ;  /* 0x00000007ff237e24 */ /* 0x000fe2000f8e00ff */
[----:B------:R-:W-:Y:S01]  /*1a2d0*/  LOP3.LUT R20, R20, 0xbfffffff, RZ, 0xc0, !PT ;  /* 0xbfffffff14147812 */ /* 0x000fe200078ec0ff */
[----:B------:R-:W2:Y:S01]  /*1a2e0*/  LDL.LU R56, [R1+0x210] ;  /* 0x0002100001387983 */ /* 0x000ea20000300800 */
        /* <DEDUP_REMOVED lines=97> */
[----:B----4-:R-:W-:-:S04]  /*1a900*/  LOP3.LUT R18, R18, 0xff, RZ, 0xc0, !PT ;  /* 0x000000ff12127812 */ /* 0x010fc800078ec0ff */
[----:B------:R-:W-:-:S05]  /*1a910*/  F2FP.F16.E4M3.UNPACK_B R18, R18 ;  /* 0x00000012ff12723e */ /* 0x000fca00020006ff */
[----:B------:R-:W-:-:S05]  /*1a920*/  HADD2.F32 R18, -RZ, R18.H0_H0 ;  /* 0x20000012ff127230 */ /* 0x000fca0000004100 */
[----:B------:R-:W-:-:S04]  /*1a930*/  FMUL R18, R18, UR38 ;  /* 0x0000002612127c20 */ /* 0x000fc80008400000 */
[----:B---3--:R-:W-:Y:S01]  /*1a940*/  FFMA R18, R57, UR39, R18 ;  /* 0x0000002739127c23 */ /* 0x008fe20008000012 */
[----:B------:R-:W-:Y:S01]  /*1a950*/  LOP3.LUT R20, R20, 0xffefffff, RZ, 0xc0, !PT ;  /* 0xffefffff14147812 */ /* 0x000fe200078ec0ff */
[----:B------:R-:W-:Y:S01]  /*1a960*/  IMAD.U32 R19, RZ, RZ, UR8 ;  /* 0x00000008ff137e24 */ /* 0x000fe2000f8e00ff */
[----:B------:R-:W3:Y:S02]  /*1a970*/  LDL.LU R57, [R1+0x224] ;  /* 0x0002240001397983 */ /* 0x000ee40000300800 */
[----:B------:R-:W-:-:S05]  /*1a980*/  F2FP.SATFINITE.E4M3.F32.PACK_AB_MERGE_C R18, RZ, R18, RZ ;  /* 0x00000012ff12723e */ /* 0x000fca00048070ff */
[----:B------:R0:W-:Y:S02]  /*1a990*/  @!P0 STG.E.U8 desc[UR44][R16.64+0x18], R18 ;  /* 0x0000181210008986 */ /* 0x0001e4000c10112c */
[----:B0-----:R-:W-:Y:S01]  /*1a9a0*/  PRMT R18, RZ, 0x7610, R18 ;  /* 0x00007610ff127816 */ /* 0x001fe20000000012 */
[----:B------:R-:W0:Y:S05]  /*1a9b0*/  @!P4 LDC.64 R16, c[0x0][0x5c0] ;  /* 0x00017000ff10cb82 */ /* 0x000e2a0000000a00 */
[----:B------:R-:W4:Y:S01]  /*1a9c0*/  @!P4 LDG.E.U8 R18, desc[UR44][R14.64+0x19] ;  /* 0x0000192c0e12c981 */ /* 0x000f22000c1e1100 */
[----:B------:R-:W-:Y:S01]  /*1a9d0*/  @P6 LOP3.LUT R20, R20, 0x100000, RZ, 0xfc, !PT ;  /* 0x0010000014146812 */ /* 0x000fe200078efcff */
[----:B------:R-:W-:Y:S01]  /*1a9e0*/  IMAD.U32 R21, RZ, RZ, UR7 ;  /* 0x00000007ff157e24 */ /* 0x000fe2000f8e00ff */
[----:B------:R-:W-:-:S04]  /*1a9f0*/  @!P4 IADD3 R19, P5, P6, R19, UR10, R24 ;  /* 0x0000000a1313cc10 */ /* 0x000fc8000febe018 */
[----:B------:R-:W-:Y:S02]  /*1aa00*/  @!P4 IADD3.X R21, R21, UR9, R30, P5, P6 ;  /* 0x000000091515cc10 */ /* 0x000fe4000afec41e */
[----:B0-----:R-:W-:-:S05]  /*1aa10*/  @!P4 IADD3 R16, P0, R19, R16, RZ ;  /* 0x000000101310c210 */ /* 0x001fca0007f1e0ff */
[----:B------:R-:W-:Y:S01]  /*1aa20*/  @!P4 IMAD.X R17, R21, 0x1, R17, P0 ;  /* 0x000000011511c824 */ /* 0x000fe200000e0611 */
[----:B------:R-:W-:Y:S02]  /*1aa30*/  ISETP.GE.AND P0, PT, R28, 0x181, PT ;  /* 0x000001811c00780c */ /* 0x000fe40003f06270 */
[----:B----4-:R-:W-:-:S04]  /*1aa40*/  LOP3.LUT R18, R18, 0xff, RZ, 0xc0, !PT ;  /* 0x000000ff12127812 */ /* 0x010fc800078ec0ff */
[----:B------:R-:W-:-:S05]  /*1aa50*/  F2FP.F16.E4M3.UNPACK_B R18, R18 ;  /* 0x00000012ff12723e */ /* 0x000fca00020006ff */
[----:B------:R-:W-:-:S05]  /*1aa60*/  HADD2.F32 R18, -RZ, R18.H0_H0 ;  /* 0x20000012ff127230 */ /* 0x000fca0000004100 */
[----:B------:R-:W-:-:S04]  /*1aa70*/  FMUL R18, R18, UR38 ;  /* 0x0000002612127c20 */ /* 0x000fc80008400000 */
[----:B--2---:R-:W-:Y:S01]  /*1aa80*/  FFMA R18, R56, UR39, R18 ;  /* 0x0000002738127c23 */ /* 0x004fe20008000012 */
[----:B------:R-:W-:Y:S01]  /*1aa90*/  ISETP.LT.OR P1, PT, R29, 0x52, !P2 ;  /* 0x000000521d00780c */ /* 0x000fe20005721670 */
[----:B------:R-:W2:Y:S03]  /*1aaa0*/  LDL.LU R56, [R1+0x228] ;  /* 0x0002280001387983 */ /* 0x000ea60000300800 */
[----:B------:R-:W-:-:S05]  /*1aab0*/  F2FP.SATFINITE.E4M3.F32.PACK_AB_MERGE_C R18, RZ, R18, RZ ;  /* 0x00000012ff12723e */ /* 0x000fca00048070ff */
[----:B------:R0:W-:Y:S01]  /*1aac0*/  @!P4 STG.E.U8 desc[UR44][R16.64+0x19], R18 ;  /* 0x000019121000c986 */ /* 0x0001e2000c10112c */
[----:B------:R-:W-:-:S13]  /*1aad0*/  ISETP.LT.OR P4, PT, R29, 0x1, !P0 ;  /* 0x000000011d00780c */ /* 0x000fda0004781670 */
[----:B0-----:R-:W0:Y:S01]  /*1aae0*/  @!P4 LDC.64 R16, c[0x0][0x5c0] ;  /* 0x00017000ff10cb82 */ /* 0x001e220000000a00 */
[----:B------:R-:W-:Y:S02]  /*1aaf0*/  @!P4 IMAD.MOV.U32 R18, RZ, RZ, R24 ;  /* 0x000000ffff12c224 */ /* 0x000fe400078e0018 */
[----:B------:R-:W-:Y:S02]  /*1ab00*/  @!P4 IMAD.MOV.U32 R19, RZ, RZ, R30 ;  /* 0x000000ffff13c224 */ /* 0x000fe400078e001e */
[----:B------:R-:W-:-:S04]  /*1ab10*/  @!P4 IMAD.WIDE.U32 R18, R4, 0x180, R18 ;  /* 0x000001800412c825 */ /* 0x000fc800078e0012 */
[----:B------:R-:W-:Y:S01]  /*1ab20*/  @!P4 IMAD R21, R5, 0x180, RZ ;  /* 0x000001800515c824 */ /* 0x000fe200078e02ff */
[----:B0-----:R-:W-:-:S04]  /*1ab30*/  @!P4 IADD3 R18, P5, R18, R16, RZ ;  /* 0x000000101212c210 */ /* 0x001fc80007fbe0ff */
[----:B------:R-:W-:Y:S02]  /*1ab40*/  @!P4 IADD3.X R19, R17, R19, R21, P5, !PT ;  /* 0x000000131113c210 */ /* 0x000fe40002ffe415 */
[----:B------:R-:W-:-:S05]  /*1ab50*/  IADD3 R16, P5, R34, 0x180, RZ ;  /* 0x0000018022107810 */ /* 0x000fca0007fbe0ff */
[----:B------:R-:W-:-:S04]  /*1ab60*/  IMAD.X R21, RZ, RZ, R55, P5 ;  /* 0x000000ffff157224 */ /* 0x000fc800028e0637 */
[----:B------:R-:W-:-:S04]  /*1ab70*/  IMAD R21, R21, UR12, RZ ;  /* 0x0000000c15157c24 */ /* 0x000fc8000f8e02ff */
[C---:B------:R-:W-:Y:S02]  /*1ab80*/  IMAD R21, R16.reuse, UR13, R21 ;  /* 0x0000000d10157c24 */ /* 0x040fe4000f8e0215 */
[----:B------:R-:W-:-:S03]  /*1ab90*/  IMAD.WIDE.U32 R16, R16, UR12, R32 ;  /* 0x0000000c10107c25 */ /* 0x000fc6000f8e0020 */
[----:B------:R-:W-:-:S04]  /*1aba0*/  IADD3 R16, P5, R16, UR14, RZ ;  /* 0x0000000e10107c10 */ /* 0x000fc8000ffbe0ff */
[--C-:B------:R-:W-:Y:S02]  /*1abb0*/  IADD3.X R17, R17, UR15, R21.reuse, P5, !PT ;  /* 0x0000000f11117c10 */ /* 0x100fe4000affe415 */
[----:B------:R-:W-:-:S06]  /*1abc0*/  PRMT R21, RZ, 0x7610, R21 ;  /* 0x00007610ff157816 */ /* 0x000fcc0000000015 */
[----:B------:R-:W4:Y:S02]  /*1abd0*/  @!P4 LDG.E.U8 R21, desc[UR44][R16.64] ;  /* 0x0000002c1015c981 */ /* 0x000f24000c1e1100 */
[----:B----4-:R-:W-:-:S04]  /*1abe0*/  LOP3.LUT R21, R21, 0xff, RZ, 0xc0, !PT ;  /* 0x000000ff15157812 */ /* 0x010fc800078ec0ff */
[----:B------:R-:W-:-:S05]  /*1abf0*/  F2FP.F16.E4M3.UNPACK_B R21, R21 ;  /* 0x00000015ff15723e */ /* 0x000fca00020006ff */
[----:B------:R-:W-:-:S05]  /*1ac00*/  HADD2.F32 R21, -RZ, R21.H0_H0 ;  /* 0x20000015ff157230 */ /* 0x000fca0000004100 */
[----:B------:R-:W-:-:S04]  /*1ac10*/  FMUL R21, R21, UR38 ;  /* 0x0000002615157c20 */ /* 0x000fc80008400000 */
[----:B---3--:R-:W-:-:S05]  /*1ac20*/  FFMA R21, R57, UR39, R21 ;  /* 0x0000002739157c23 */ /* 0x008fca0008000015 */
        /* <DEDUP_REMOVED lines=10> */
[----:B------:R-:W0:Y:S01]  /*1acd0*/  @!P1 LDC.64 R18, c[0x0][0x5c0] ;  /* 0x00017000ff129b82 */ /* 0x000e220000000a00 */
[----:B------:R-:W-:Y:S02]  /*1ace0*/  @!P1 IMAD.MOV.U32 R22, RZ, RZ, R24 ;  /* 0x000000ffff169224 */ /* 0x000fe400078e0018 */
[----:B------:R-:W-:Y:S02]  /*1acf0*/  @!P1 IMAD.MOV.U32 R23, RZ, RZ, R30 ;  /* 0x000000ffff179224 */ /* 0x000fe400078e001e */
[----:B------:R-:W-:-:S03]  /*1ad00*/  @!P1 IMAD.WIDE.U32 R22, R4, 0x180, R22 ;  /* 0x0000018004169825 */ /* 0x000fc600078e0016 */
[--C-:B0-----:R-:W-:Y:S02]  /*1ad10*/  @!P1 IADD3 R190, P5, P6, R22, UR8, R18.reuse ;  /* 0x0000000816be9c10 */ /* 0x101fe4000febe012 */
[----:B------:R-:W-:-:S06]  /*1ad20*/  PRMT R18, RZ, 0x7610, R18 ;  /* 0x00007610ff127816 */ /* 0x000fcc0000000012 */
[----:B------:R-:W3:Y:S01]  /*1ad30*/  @!P4 LDG.E.U8 R18, desc[UR44][R16.64+0x1] ;  /* 0x0000012c1012c981 */ /* 0x000ee2000c1e1100 */
[----:B------:R-:W-:Y:S01]  /*1ad40*/  @!P1 IMAD R21, R5, 0x180, RZ ;  /* 0x0000018005159824 */ /* 0x000fe200078e02ff */
[----:B------:R-:W-:-:S03]  /*1ad50*/  LOP3.LUT R20, R20, 0xffffbfff, RZ, 0xc0, !PT ;  /* 0xffffbfff14147812 */ /* 0x000fc600078ec0ff */
[----:B------:R-:W-:Y:S01]  /*1ad60*/  @!P1 IMAD.IADD R21, R23, 0x1, R21 ;  /* 0x0000000117159824 */ /* 0x000fe200078e0215 */
[----:B------:R-:W-:-:S04]  /*1ad70*/  @P1 LOP3.LUT R20, R20, 0x4000, RZ, 0xfc, !PT ;  /* 0x0000400014141812 */ /* 0x000fc800078efcff */
[----:B------:R-:W-:Y:S02]  /*1ad80*/  @!P1 IADD3.X R191, R21, UR7, R19, P5, P6 ;  /* 0x0000000715bf9c10 */ /* 0x000fe4000afec413 */
[----:B------:R-:W-:-:S13]  /*1ad90*/  ISETP.LT.OR P1, PT, R29, 0x59, !P2 ;  /* 0x000000591d00780c */ /* 0x000fda0005721670 */
[----:B------:R-:W-:Y:S02]  /*1ada0*/  @!P1 IMAD.MOV.U32 R22, RZ, RZ, R24 ;  /* 0x000000ffff169224 */ /* 0x000fe400078e0018 */
[----:B------:R-:W-:Y:S02]  /*1adb0*/  @!P1 IMAD.MOV.U32 R23, RZ, RZ, R30 ;  /* 0x000000ffff179224 */ /* 0x000fe400078e001e */
[----:B------:R-:W-:Y:S02]  /*1adc0*/  @!P1 IMAD R21, R5, 0x180, RZ ;  /* 0x0000018005159824 */ /* 0x000fe400078e02ff */
[----:B------:R-:W-:-:S04]  /*1add0*/  @!P1 IMAD.WIDE.U32 R22, R4, 0x180, R22 ;  /* 0x0000018004169825 */ /* 0x000fc800078e0016 */
[----:B------:R-:W-:Y:S01]  /*1ade0*/  @!P1 IMAD.IADD R21, R23, 0x1, R21 ;  /* 0x0000000117159824 */ /* 0x000fe200078e0215 */
[----:B------:R-:W-:-:S04]  /*1adf0*/  LOP3.LUT R20, R20, 0xffff7fff, RZ, 0xc0, !PT ;  /* 0xffff7fff14147812 */ /* 0x000fc800078ec0ff */
[----:B------:R-:W-:-:S04]  /*1ae00*/  @P1 LOP3.LUT R20, R20, 0x8000, RZ, 0xfc, !PT ;  /* 0x0000800014141812 */ /* 0x000fc800078efcff */
[----:B------:R-:W-:Y:S02]  /*1ae10*/  LOP3.LUT R20, R20, 0xffffdfff, RZ, 0xc0, !PT ;  /* 0xffffdfff14147812 */ /* 0x000fe400078ec0ff */
[----:B------:R-:W-:Y:S02]  /*1ae20*/  LOP3.LUT P3, RZ, R0, 0x2, RZ, 0xc0, !PT ;  /* 0x0000000200ff7812 */ /* 0x000fe4000786c0ff */
[----:B---3--:R-:W-:-:S04]  /*1ae30*/  LOP3.LUT R18, R18, 0xff, RZ, 0xc0, !PT ;  /* 0x000000ff12127812 */ /* 0x008fc800078ec0ff */
[----:B------:R-:W-:-:S05]  /*1ae40*/  F2FP.F16.E4M3.UNPACK_B R18, R18 ;  /* 0x00000012ff12723e */ /* 0x000fca00020006ff */
[----:B------:R-:W-:-:S05]  /*1ae50*/  HADD2.F32 R18, -RZ, R18.H0_H0 ;  /* 0x20000012ff127230 */ /* 0x000fca0000004100 */
[----:B------:R-:W-:-:S04]  /*1ae60*/  FMUL R18, R18, UR38 ;  /* 0x0000002612127c20 */ /* 0x000fc80008400000 */
[----:B--2---:R-:W-:Y:S02]  /*1ae70*/  FFMA R35, R56, UR39, R18 ;  /* 0x0000002738237c23 */ /* 0x004fe40008000012 */
[----:B------:R-:W0:Y:S01]  /*1ae80*/  @!P1 LDC.64 R18, c[0x0][0x5c0] ;  /* 0x00017000ff129b82 */ /* 0x000e220000000a00 */
[----:B------:R-:W2:Y:S02]  /*1ae90*/  LDL.LU R56, [R1+0x22c] ;  /* 0x00022c0001387983 */ /* 0x000ea40000300800 */
[----:B------:R-:W-:Y:S02]  /*1aea0*/  F2FP.SATFINITE.E4M3.F32.PACK_AB_MERGE_C R35, RZ, R35, RZ ;  /* 0x00000023ff23723e */ /* 0x000fe400048070ff */
[----:B------:R-:W3:Y:S01]  /*1aeb0*/  LDL.LU R57, [R1+0x230] ;  /* 0x0002300001397983 */ /* 0x000ee20000300800 */
[----:B0-----:R-:W-:-:S04]  /*1aec0*/  @!P1 IADD3 R194, P5, P6, R22, UR8, R18 ;  /* 0x0000000816c29c10 */ /* 0x001fc8000febe012 */
[----:B------:R-:W-:Y:S02]  /*1aed0*/  @!P1 IADD3.X R195, R21, UR7, R19, P5, P6 ;  /* 0x0000000715c39c10 */ /* 0x000fe4000afec413 */
[----:B------:R-:W-:-:S13]  /*1aee0*/  ISETP.LT.OR P6, PT, R29, 0x5a, !P2 ;  /* 0x0000005a1d00780c */ /* 0x000fda00057c1670 */
[----:B------:R-:W0:Y:S01]  /*1aef0*/  @!P6 LDC.64 R18, c[0x0][0x5c0] ;  /* 0x00017000ff12eb82 */ /* 0x000e220000000a00 */
[----:B------:R-:W-:Y:S02]  /*1af00*/  @!P6 IMAD.MOV.U32 R22, RZ, RZ, R24 ;  /* 0x000000ffff16e224 */ /* 0x000fe400078e0018 */
[----:B------:R-:W-:Y:S02]  /*1af10*/  @!P6 IMAD.MOV.U32 R23, RZ, RZ, R30 ;  /* 0x000000ffff17e224 */ /* 0x000fe400078e001e */
[----:B------:R-:W-:Y:S02]  /*1af20*/  @!P6 IMAD R21, R5, 0x180, RZ ;  /* 0x000001800515e824 */ /* 0x000fe400078e02ff */
[----:B------:R-:W-:Y:S01]  /*1af30*/  @!P6 IMAD.WIDE.U32 R22, R4, 0x180, R22 ;  /* 0x000001800416e825 */ /* 0x000fe200078e0016 */
[----:B------:R1:W-:Y:S03]  /*1af40*/  @!P4 STG.E.U8 desc[UR44][R36.64+0x1], R35 ;  /* 0x000001232400c986 */ /* 0x0003e6000c10112c */
[----:B------:R-:W-:Y:S01]  /*1af50*/  @!P6 IMAD.IADD R21, R23, 0x1, R21 ;  /* 0x000000011715e824 */ /* 0x000fe200078e0215 */
[----:B------:R-:W-:-:S02]  /*1af60*/  @P6 LOP3.LUT R20, R20, 0x2000, RZ, 0xfc, !PT ;  /* 0x0000200014146812 */ /* 0x000fc400078efcff */
[----:B0-----:R-:W-:-:S04]  /*1af70*/  @!P6 IADD3 R192, P4, P5, R22, UR8, R18 ;  /* 0x0000000816c0ec10 */ /* 0x001fc8000fd9e012 */
[----:B------:R-:W-:Y:S02]  /*1af80*/  @!P6 IADD3.X R193, R21, UR7, R19, P4, P5 ;  /* 0x0000000715c1ec10 */ /* 0x000fe4000a7ea413 */
[----:B------:R-:W-:-:S13]  /*1af90*/  ISETP.LT.OR P6, PT, R29, 0x61, !P2 ;  /* 0x000000611d00780c */ /* 0x000fda00057c1670 */
[----:B------:R-:W0:Y:S01]  /*1afa0*/  @!P6 LDC.64 R18, c[0x0][0x5c0] ;  /* 0x00017000ff12eb82 */ /* 0x000e220000000a00 */
[----:B------:R-:W-:Y:S01]  /*1afb0*/  @!P6 IMAD.MOV.U32 R22, RZ, RZ, R24 ;  /* 0x000000ffff16e224 */ /* 0x000fe200078e0018 */
[----:B------:R-:W-:Y:S01]  /*1afc0*/  IADD3 R34, P4, R34, 0x188, RZ ;  /* 0x0000018822227810 */ /* 0x000fe20007f9e0ff */
[----:B------:R-:W-:Y:S02]  /*1afd0*/  @!P6 IMAD.MOV.U32 R23, RZ, RZ, R30 ;  /* 0x000000ffff17e224 */ /* 0x000fe400078e001e */
[----:B------:R-:W-:Y:S02]  /*1afe0*/  @!P6 IMAD R21, R5, 0x180, RZ ;  /* 0x000001800515e824 */ /* 0x000fe400078e02ff */
[----:B------:R-:W-:-:S04]  /*1aff0*/  @!P6 IMAD.WIDE.U32 R22, R4, 0x180, R22 ;  /* 0x000001800416e825 */ /* 0x000fc800078e0016 */
[----:B-1----:R-:W-:Y:S02]  /*1b000*/  IMAD.X R35, RZ, RZ, R55, P4 ;  /* 0x000000ffff237224 */ /* 0x002fe400020e0637 */
[----:B------:R-:W-:Y:S02]  /*1b010*/  @!P6 IMAD.IADD R21, R23, 0x1, R21 ;  /* 0x000000011715e824 */ /* 0x000fe400078e0215 */
[----:B------:R-:W-:Y:S01]  /*1b020*/  IMAD.WIDE.U32 R32, R34, UR12, R32 ;  /* 0x0000000c22207c25 */ /* 0x000fe2000f8e0020 */
[----:B0-----:R-:W-:-:S03]  /*1b030*/  @!P6 IADD3 R220, P4, P5, R22, UR8, R18 ;  /* 0x0000000816dcec10 */ /* 0x001fc6000fd9e012 */
[----:B------:R-:W-:Y:S01]  /*1b040*/  IMAD R18, R35, UR12, RZ ;  /* 0x0000000c23127c24 */ /* 0x000fe2000f8e02ff */
[----:B------:R-:W-:-:S03]  /*1b050*/  @!P6 IADD3.X R221, R21, UR7, R19, P4, P5 ;  /* 0x0000000715ddec10 */ /* 0x000fc6000a7ea413 */
[----:B------:R-:W-:Y:S01]  /*1b060*/  IMAD R34, R34, UR13, R18 ;  /* 0x0000000d22227c24 */ /* 0x000fe2000f8e0212 */
[----:B------:R-:W-:Y:S02]  /*1b070*/  IADD3 R18, P4, R32, UR14, RZ ;  /* 0x0000000e20127c10 */ /* 0x000fe4000ff9e0ff */
[----:B------:R-:W-:Y:S02]  /*1b080*/  PRMT R21, RZ, 0x7610, R21 ;  /* 0x00007610ff157816 */ /* 0x000fe40000000015 */
[----:B------:R-:W-:-:S05]  /*1b090*/  IADD3.X R19, R33, UR15, R34, P4, !PT ;  /* 0x0000000f21137c10 */ /* 0x000fca000a7fe422 */
[----:B------:R-:W4:Y:S01]  /*1b0a0*/  @!P3 LDG.E.U8 R21, desc[UR44][R18.64] ;  /* 0x0000002c1215b981 */ /* 0x000f22000c1e1100 */
[----:B------:R-:W-:-:S04]  /*1b0b0*/  LOP3.LUT R20, R20, 0xdfffffff, RZ, 0xc0, !PT ;  /* 0xdfffffff14147812 */ /* 0x000fc800078ec0ff */
[----:B------:R-:W-:Y:S02]  /*1b0c0*/  @P6 LOP3.LUT R20, R20, 0x20000000, RZ, 0xfc, !PT ;  /* 0x2000000014146812 */ /* 0x000fe400078efcff */
[----:B------:R-:W-:-:S13]  /*1b0d0*/  ISETP.LT.OR P6, PT, R29, 0x62, !P2 ;  /* 0x000000621d00780c */ /* 0x000fda00057c1670 */
[----:B------:R-:W0:Y:S01]  /*1b0e0*/  @!P6 LDC.64 R22, c[0x0][0x5c0] ;  /* 0x00017000ff16eb82 */ /* 0x000e220000000a00 */
[----:B------:R-:W-:Y:S02]  /*1b0f0*/  @!P6 IMAD.MOV.U32 R32, RZ, RZ, R24 ;  /* 0x000000ffff20e224 */ /* 0x000fe400078e0018 */
[----:B------:R-:W-:Y:S01]  /*1b100*/  @!P6 IMAD.MOV.U32 R33, RZ, RZ, R30 ;  /* 0x000000ffff21e224 */ /* 0x000fe200078e001e */
[----:B------:R-:W-:Y:S01]  /*1b110*/  LOP3.LUT P1, RZ, R31, 0x20, RZ, 0xc0, !PT ;  /* 0x000000201fff7812 */ /* 0x000fe2000782c0ff */
[----:B------:R-:W-:-:S03]  /*1b120*/  @!P6 IMAD.WIDE.U32 R32, R4, 0x180, R32 ;  /* 0x000001800420e825 */ /* 0x000fc600078e0020 */
[----:B0-----:R-:W-:Y:S02]  /*1b130*/  @!P6 IADD3 R218, P4, P5, R32, UR8, R22 ;  /* 0x0000000820daec10 */ /* 0x001fe4000fd9e016 */
[----:B----4-:R-:W-:-:S04]  /*1b140*/  LOP3.LUT R21, R21, 0xff, RZ, 0xc0, !PT ;  /* 0x000000ff15157812 */ /* 0x010fc800078ec0ff */
[----:B------:R-:W-:-:S05]  /*1b150*/  F2FP.F16.E4M3.UNPACK_B R21, R21 ;  /* 0x00000015ff15723e */ /* 0x000fca00020006ff */
[----:B------:R-:W-:-:S05]  /*1b160*/  HADD2.F32 R21, -RZ, R21.H0_H0 ;  /* 0x20000015ff157230 */ /* 0x000fca0000004100 */
[----:B------:R-:W-:-:S04]  /*1b170*/  FMUL R21, R21, UR38 ;  /* 0x0000002615157c20 */ /* 0x000fc80008400000 */
[----:B--2---:R-:W-:Y:S01]  /*1b180*/  FFMA R34, R56, UR39, R21 ;  /* 0x0000002738227c23 */ /* 0x004fe20008000015 */
[----:B------:R-:W-:Y:S01]  /*1b190*/  @!P6 IMAD R21, R5, 0x180, RZ ;  /* 0x000001800515e824 */ /* 0x000fe200078e02ff */
[----:B------:R-:W2:Y:S03]  /*1b1a0*/  LDL.LU R56, [R1+0x234] ;  /* 0x0002340001387983 */ /* 0x000ea60000300800 */
[----:B------:R-:W-:Y:S01]  /*1b1b0*/  @!P6 IMAD.IADD R21, R33, 0x1, R21 ;  /* 0x000000012115e824 */ /* 0x000fe200078e0215 */
[----:B------:R-:W-:-:S04]  /*1b1c0*/  F2FP.SATFINITE.E4M3.F32.PACK_AB_MERGE_C R34, RZ, R34, RZ ;  /* 0x00000022ff22723e */ /* 0x000fc800048070ff */
[----:B------:R-:W-:Y:S02]  /*1b1d0*/  @!P6 IADD3.X R219, R21, UR7, R23, P4, P5 ;  /* 0x0000000715dbec10 */ /* 0x000fe4000a7ea417 */
[----:B------:R-:W-:Y:S01]  /*1b1e0*/  PRMT R21, RZ, 0x7610, R21 ;  /* 0x00007610ff157816 */ /* 0x000fe20000000015 */
[----:B------:R-:W-:Y:S05]  /*1b1f0*/  @!P3 STG.E.U8 desc[UR44][R40.64], R34 ;  /* 0x000000222800b986 */ /* 0x000fea000c10112c */
[----:B------:R-:W4:Y:S01]  /*1b200*/  @!P1 LDG.E.U8 R21, desc[UR44][R18.64+0x1] ;  /* 0x0000012c12159981 */ /* 0x000f22000c1e1100 */
[----:B------:R-:W-:Y:S02]  /*1b210*/  ISETP.LT.OR P3, PT, R29, 0x69, !P2 ;  /* 0x000000691d00780c */ /* 0x000fe40005761670 */
[----:B----4-:R-:W-:-:S04]  /*1b220*/  LOP3.LUT R21, R21, 0xff, RZ, 0xc0, !PT ;  /* 0x000000ff15157812 */ /* 0x010fc800078ec0ff */
[----:B------:R-:W-:-:S05]  /*1b230*/  F2FP.F16.E4M3.UNPACK_B R21, R21 ;  /* 0x00000015ff15723e */ /* 0x000fca00020006ff */
[----:B------:R-:W-:-:S05]  /*1b240*/  HADD2.F32 R21, -RZ, R21.H0_H0 ;  /* 0x20000015ff157230 */ /* 0x000fca0000004100 */
[----:B------:R-:W-:-:S04]  /*1b250*/  FMUL R21, R21, UR38 ;  /* 0x0000002615157c20 */ /* 0x000fc80008400000 */
[----:B---3--:R-:W-:Y:S01]  /*1b260*/  FFMA R21, R57, UR39, R21 ;  /* 0x0000002739157c23 */ /* 0x008fe20008000015 */
[----:B------:R-:W-:Y:S01]  /*1b270*/  LOP3.LUT R20, R20, 0xefffffff, RZ, 0xc0, !PT ;  /* 0xefffffff14147812 */ /* 0x000fe200078ec0ff */
[----:B------:R-:W3:Y:S03]  /*1b280*/  LDL.LU R57, [R1+0x238] ;  /* 0x0002380001397983 */ /* 0x000ee60000300800 */
[----:B------:R-:W-:-:S05]  /*1b290*/  F2FP.SATFINITE.E4M3.F32.PACK_AB_MERGE_C R21, RZ, R21, RZ ;  /* 0x00000015ff15723e */ /* 0x000fca00048070ff */
[----:B------:R0:W-:Y:S01]  /*1b2a0*/  @!P1 STG.E.U8 desc[UR44][R38.64+0x1], R21 ;  /* 0x0000011526009986 */ /* 0x0001e2000c10112c */
[----:B------:R-:W-:-:S13]  /*1b2b0*/  ISETP.LT.OR P1, PT, R29, 0x9, !P0 ;  /* 0x000000091d00780c */ /* 0x000fda0004721670 */
[----:B------:R-:W1:Y:S01]  /*1b2c0*/  @!P1 LDC.64 R22, c[0x0][0x5c0] ;  /* 0x00017000ff169b82 */ /* 0x000e620000000a00 */
[----:B------:R-:W-:Y:S02]  /*1b2d0*/  @!P1 IMAD.MOV.U32 R32, RZ, RZ, R24 ;  /* 0x000000ffff209224 */ /* 0x000fe400078e0018 */
[----:B------:R-:W-:Y:S02]  /*1b2e0*/  @!P1 IMAD.MOV.U32 R33, RZ, RZ, R30 ;  /* 0x000000ffff219224 */ /* 0x000fe400078e001e */
[----:B------:R-:W-:-:S04]  /*1b2f0*/  @!P1 IMAD.WIDE.U32 R32, R4, 0x180, R32 ;  /* 0x0000018004209825 */ /* 0x000fc800078e0020 */
[----:B0-----:R-:W-:Y:S01]  /*1b300*/  @!P1 IMAD R21, R5, 0x180, RZ ;  /* 0x0000018005159824 */ /* 0x001fe200078e02ff */
[----:B-1----:R-:W-:-:S04]  /*1b310*/  @!P1 IADD3 R34, P4, R32, R22, RZ ;  /* 0x0000001620229210 */ /* 0x002fc80007f9e0ff */
[----:B------:R-:W-:Y:S02]  /*1b320*/  @!P1 IADD3.X R35, R23, R33, R21, P4, !PT ;  /* 0x0000002117239210 */ /* 0x000fe400027fe415 */
[----:B------:R-:W0:Y:S01]  /*1b330*/  @!P3 LDC.64 R22, c[0x0][0x5c0] ;  /* 0x00017000ff16bb82 */ /* 0x000e220000000a00 */
[----:B------:R-:W-:Y:S02]  /*1b340*/  @!P3 IMAD.MOV.U32 R32, RZ, RZ, R24 ;  /* 0x000000ffff20b224 */ /* 0x000fe400078e0018 */
[----:B------:R-:W-:Y:S02]  /*1b350*/  @!P3 IMAD.MOV.U32 R33, RZ, RZ, R30 ;  /* 0x000000ffff21b224 */ /* 0x000fe400078e001e */
[----:B------:R-:W-:Y:S02]  /*1b360*/  @!P3 IMAD R21, R5, 0x180, RZ ;  /* 0x000001800515b824 */ /* 0x000fe400078e02ff */
[----:B------:R-:W-:-:S04]  /*1b370*/  @!P3 IMAD.WIDE.U32 R32, R4, 0x180, R32 ;  /* 0x000001800420b825 */ /* 0x000fc800078e0020 */
[----:B------:R-:W-:Y:S01]  /*1b380*/  @!P3 IMAD.IADD R21, R33, 0x1, R21 ;  /* 0x000000012115b824 */ /* 0x000fe200078e0215 */
[----:B0-----:R-:W-:-:S04]  /*1b390*/  @!P3 IADD3 R216, P4, P5, R32, UR8, R22 ;  /* 0x0000000820d8bc10 */ /* 0x001fc8000fd9e016 */
[----:B------:R-:W-:Y:S02]  /*1b3a0*/  @!P3 IADD3.X R217, R21, UR7, R23, P4, P5 ;  /* 0x0000000715d9bc10 */ /* 0x000fe4000a7ea417 */
[----:B------:R-:W-:-:S06]  /*1b3b0*/  PRMT R21, RZ, 0x7610, R21 ;  /* 0x00007610ff157816 */ /* 0x000fcc0000000015 */
[----:B------:R-:W4:Y:S01]  /*1b3c0*/  @!P1 LDG.E.U8 R21, desc[UR44][R16.64+0x8] ;  /* 0x0000082c10159981 */ /* 0x000f22000c1e1100 */
[----:B------:R-:W-:-:S04]  /*1b3d0*/  @P6 LOP3.LUT R20, R20, 0x10000000, RZ, 0xfc, !PT ;  /* 0x1000000014146812 */ /* 0x000fc800078efcff */
[----:B------:R-:W-:-:S04]  /*1b3e0*/  LOP3.LUT R20, R20, 0xf7ffffff, RZ, 0xc0, !PT ;  /* 0xf7ffffff14147812 */ /* 0x000fc800078ec0ff */
[----:B------:R-:W-:Y:S02]  /*1b3f0*/  @P3 LOP3.LUT R20, R20, 0x8000000, RZ, 0xfc, !PT ;  /* 0x0800000014143812 */ /* 0x000fe400078efcff */
[----:B------:R-:W-:Y:S02]  /*1b400*/  ISETP.LT.OR P3, PT, R29, 0x6a, !P2 ;  /* 0x0000006a1d00780c */ /* 0x000fe40005761670 */
[----:B----4-:R-:W-:-:S04]  /*1b410*/  LOP3.LUT R21, R21, 0xff, RZ, 0xc0, !PT ;  /* 0x000000ff15157812 */ /* 0x010fc800078ec0ff */
[----:B------:R-:W-:-:S05]  /*1b420*/  F2FP.F16.E4M3.UNPACK_B R21, R21 ;  /* 0x00000015ff15723e */ /* 0x000fca00020006ff */
[----:B------:R-:W-:-:S05]  /*1b430*/  HADD2.F32 R21, -RZ, R21.H0_H0 ;  /* 0x20000015ff157230 */ /* 0x000fca0000004100 */
[----:B------:R-:W-:-:S04]  /*1b440*/  FMUL R21, R21, UR38 ;  /* 0x0000002615157c20 */ /* 0x000fc80008400000 */
[----:B--2---:R-:W-:Y:S01]  /*1b450*/  FFMA R21, R56, UR39, R21 ;  /* 0x0000002738157c23 */ /* 0x004fe20008000015 */
[----:B------:R-:W-:Y:S01]  /*1b460*/  LOP3.LUT R20, R20, 0xfeffffff, RZ, 0xc0, !PT ;  /* 0xfeffffff14147812 */ /* 0x000fe200078ec0ff */
[----:B------:R-:W2:Y:S03]  /*1b470*/  LDL.LU R56, [R1+0x23c] ;  /* 0x00023c0001387983 */ /* 0x000ea60000300800 */
        /* <DEDUP_REMOVED lines=20> */
[----:B------:R-:W-:Y:S02]  /*1b5c0*/  @P3 LOP3.LUT R20, R20, 0x1000000, RZ, 0xfc, !PT ;  /* 0x0100000014143812 */ /* 0x000fe400078efcff */
[----:B------:R-:W-:-:S13]  /*1b5d0*/  ISETP.LT.OR P3, PT, R29, 0x71, !P2 ;  /* 0x000000711d00780c */ /* 0x000fda0005761670 */
[----:B------:R-:W0:Y:S01]  /*1b5e0*/  @!P3 LDC.64 R22, c[0x0][0x5c0] ;  /* 0x00017000ff16bb82 */ /* 0x000e220000000a00 */
[----:B------:R-:W-:Y:S02]  /*1b5f0*/  @!P3 IMAD.MOV.U32 R32, RZ, RZ, R24 ;  /* 0x000000ffff20b224 */ /* 0x000fe400078e0018 */
[----:B------:R-:W-:Y:S01]  /*1b600*/  @!P3 IMAD.MOV.U32 R33, RZ, RZ, R30 ;  /* 0x000000ffff21b224 */ /* 0x000fe200078e001e */
[----:B------:R-:W-:Y:S01]  /*1b610*/  LOP3.LUT P5, RZ, R0, 0x8, RZ, 0xc0, !PT ;  /* 0x0000000800ff7812 */ /* 0x000fe200078ac0ff */
[----:B------:R-:W-:Y:S01]  /*1b620*/  @!P3 IMAD.WIDE.U32 R32, R4, 0x180, R32 ;  /* 0x000001800420b825 */ /* 0x000fe200078e0020 */
        /* <DEDUP_REMOVED lines=9> */
[----:B0-----:R-:W-:Y:S01]  /*1b6c0*/  @!P3 IADD3 R212, P1, P4, R32, UR8, R22 ;  /* 0x0000000820d4bc10 */ /* 0x001fe2000fc3e016 */
[----:B-1----:R-:W-:-:S04]  /*1b6d0*/  @!P3 IMAD R21, R5, 0x180, RZ ;  /* 0x000001800515b824 */ /* 0x002fc800078e02ff */
[----:B------:R-:W-:-:S05]  /*1b6e0*/  @!P3 IMAD.IADD R21, R33, 0x1, R21 ;  /* 0x000000012115b824 */ /* 0x000fca00078e0215 */
        /* <DEDUP_REMOVED lines=19> */
[----:B------:R-:W-:Y:S01]  /*1b820*/  F2FP.SATFINITE.E4M3.F32.PACK_AB_MERGE_C R34, RZ, R34, RZ ;  /* 0x00000022ff22723e */ /* 0x000fe200048070ff */
[----:B------:R-:W4:Y:S03]  /*1b830*/  LDL.LU R58, [R1+0x248] ;  /* 0x00024800013a7983 */ /* 0x000f260000300800 */
[----:B------:R-:W-:-:S02]  /*1b840*/  @!P3 IADD3.X R211, R21, UR7, R23, P1, P4 ;  /* 0x0000000715d3bc10 */ /* 0x000fc40008fe8417 */
[----:B------:R-:W-:Y:S01]  /*1b850*/  PRMT R21, RZ, 0x7610, R21 ;  /* 0x00007610ff157816 */ /* 0x000fe20000000015 */
[----:B------:R0:W-:Y:S05]  /*1b860*/  @!P5 STG.E.U8 desc[UR44][R50.64+0x8], R34 ;  /* 0x000008223200d986 */ /* 0x0001ea000c10112c */
[----:B------:R-:W3:Y:S01]  /*1b870*/  @!P6 LDG.E.U8 R21, desc[UR44][R18.64+0x9] ;  /* 0x0000092c1215e981 */ /* 0x000ee2000c1e1100 */
[----:B------:R-:W-:-:S13]  /*1b880*/  ISETP.LT.OR P1, PT, R29, 0x11, !P0 ;  /* 0x000000111d00780c */ /* 0x000fda0004721670 */
[----:B------:R-:W0:Y:S01]  /*1b890*/  @!P1 LDC.64 R22, c[0x0][0x5c0] ;  /* 0x00017000ff169b82 */ /* 0x000e220000000a00 */
[----:B------:R-:W-:Y:S02]  /*1b8a0*/  @!P1 IMAD.MOV.U32 R32, RZ, RZ, R24 ;  /* 0x000000ffff209224 */ /* 0x000fe400078e0018 */
[----:B------:R-:W-:Y:S02]  /*1b8b0*/  @!P1 IMAD.MOV.U32 R33, RZ, RZ, R30 ;  /* 0x000000ffff219224 */ /* 0x000fe400078e001e */
[----:B------:R-:W-:-:S03]  /*1b8c0*/  @!P1 IMAD.WIDE.U32 R32, R4, 0x180, R32 ;  /* 0x0000018004209825 */ /* 0x000fc600078e0020 */
[----:B0-----:R-:W-:Y:S02]  /*1b8d0*/  @!P1 IADD3 R34, P4, R32, R22, RZ ;  /* 0x0000001620229210 */ /* 0x001fe40007f9e0ff */
[----:B---3--:R-:W-:-:S04]  /*1b8e0*/  LOP3.LUT R21, R21, 0xff, RZ, 0xc0, !PT ;  /* 0x000000ff15157812 */ /* 0x008fc800078ec0ff */
[----:B------:R-:W-:-:S05]  /*1b8f0*/  F2FP.F16.E4M3.UNPACK_B R21, R21 ;  /* 0x00000015ff15723e */ /* 0x000fca00020006ff */
[----:B------:R-:W-:-:S05]  /*1b900*/  HADD2.F32 R21, -RZ, R21.H0_H0 ;  /* 0x20000015ff157230 */ /* 0x000fca0000004100 */
[----:B------:R-:W-:-:S04]  /*1b910*/  FMUL R21, R21, UR38 ;  /* 0x0000002615157c20 */ /* 0x000fc80008400000 */
[----:B------:R-:W-:-:S05]  /*1b920*/  FFMA R21, R57, UR39, R21 ;  /* 0x0000002739157c23 */ /* 0x000fca0008000015 */
[----:B------:R-:W-:-:S05]  /*1b930*/  F2FP.SATFINITE.E4M3.F32.PACK_AB_MERGE_C R21, RZ, R21, RZ ;  /* 0x00000015ff15723e */ /* 0x000fca00048070ff */
[----:B------:R0:W-:Y:S01]  /*1b940*/  @!P6 STG.E.U8 desc[UR44][R52.64+0x9], R21 ;  /* 0x000009153400e986 */ /* 0x0001e2000c10112c */
[----:B------:R-:W-:Y:S01]  /*1b950*/  ISETP.LT.OR P6, PT, R29, 0x79, !P2 ;  /* 0x000000791d00780c */ /* 0x000fe200057c1670 */
[----:B0-----:R-:W-:-:S05]  /*1b960*/  @!P1 IMAD R21, R5, 0x180, RZ ;  /* 0x0000018005159824 */ /* 0x001fca00078e02ff */
[----:B------:R-:W-:-:S07]  /*1b970*/  @!P1 IADD3.X R35, R23, R33, R21, P4, !PT ;  /* 0x0000002117239210 */ /* 0x000fce00027fe415 */
        /* <DEDUP_REMOVED lines=9> */
[----:B------:R-:W3:Y:S01]  /*1ba10*/  @!P1 LDG.E.U8 R21, desc[UR44][R16.64+0x10] ;  /* 0x0000102c10159981 */ /* 0x000ee2000c1e1100 */
[----:B------:R-:W-:-:S04]  /*1ba20*/  LOP3.LUT R20, R20, 0xff7fffff, RZ, 0xc0, !PT ;  /* 0xff7fffff14147812 */ /* 0x000fc800078ec0ff */
[----:B------:R-:W-:-:S04]  /*1ba30*/  @P3 LOP3.LUT R20, R20, 0x800000, RZ, 0xfc, !PT ;  /* 0x0080000014143812 */ /* 0x000fc800078efcff */
[----:B------:R-:W-:-:S04]  /*1ba40*/  LOP3.LUT R20, R20, 0xffbfffff, RZ, 0xc0, !PT ;  /* 0xffbfffff14147812 */ /* 0x000fc800078ec0ff */
[----:B------:R-:W-:Y:S02]  /*1ba50*/  @P6 LOP3.LUT R20, R20, 0x400000, RZ, 0xfc, !PT ;  /* 0x0040000014146812 */ /* 0x000fe400078efcff */
[----:B------:R-:W-:Y:S02]  /*1ba60*/  ISETP.LT.OR P6, PT, R29, 0x7a, !P2 ;  /* 0x0000007a1d00780c */ /* 0x000fe400057c1670 */
[----:B---3--:R-:W-:-:S04]  /*1ba70*/  LOP3.LUT R21, R21, 0xff, RZ, 0xc0, !PT ;  /* 0x000000ff15157812 */ /* 0x008fc800078ec0ff */
[----:B------:R-:W-:-:S05]  /*1ba80*/  F2FP.F16.E4M3.UNPACK_B R21, R21 ;  /* 0x00000015ff15723e */ /* 0x000fca00020006ff */
[----:B------:R-:W-:-:S05]  /*1ba90*/  HADD2.F32 R21, -RZ, R21.H0_H0 ;  /* 0x20000015ff157230 */ /* 0x000fca0000004100 */
[----:B------:R-:W-:-:S04]  /*1baa0*/  FMUL R21, R21, UR38 ;  /* 0x0000002615157c20 */ /* 0x000fc80008400000 */
[----:B--2---:R-:W-:Y:S01]  /*1bab0*/  FFMA R21, R56, UR39, R21 ;  /* 0x0000002738157c23 */ /* 0x004fe20008000015 */
[----:B------:R-:W-:Y:S01]  /*1bac0*/  LOP3.LUT P3, RZ, R31, 0x10, RZ, 0xc0, !PT ;  /* 0x000000101fff7812 */ /* 0x000fe2000786c0ff */
[----:B------:R-:W2:Y:S03]  /*1bad0*/  LDL.LU R56, [R1+0x24c] ;  /* 0x00024c0001387983 */ /* 0x000ea60000300800 */
[----:B------:R-:W-:Y:S01]  /*1bae0*/  F2FP.SATFINITE.E4M3.F32.PACK_AB_MERGE_C R21, RZ, R21, RZ ;  /* 0x00000015ff15723e */ /* 0x000fe200048070ff */
[----:B------:R-:W3:Y:S04]  /*1baf0*/  LDL.LU R57, [R1+0x250] ;  /* 0x0002500001397983 */ /* 0x000ee80000300800 */
        /* <DEDUP_REMOVED lines=19> */
[----:B------:R-:W-:-:S13]  /*1bc30*/  ISETP.LT.OR P5, PT, R29, 0x21, !P3 ;  /* 0x000000211d00780c */ /* 0x000fda0005fa1670 */
[----:B------:R-:W0:Y:S01]  /*1bc40*/  @!P5 LDC.64 R22, c[0x0][0x5c0] ;  /* 0x00017000ff16db82 */ /* 0x000e220000000a00 */
[----:B------:R-:W-:-:S04]  /*1bc50*/  LOP3.LUT R31, R31, 0xfffffff7, RZ, 0xc0, !PT ;  /* 0xfffffff71f1f7812 */ /* 0x000fc800078ec0ff */
[----:B------:R-:W-:Y:S02]  /*1bc60*/  @P5 LOP3.LUT R31, R31, 0x8, RZ, 0xfc, !PT ;  /* 0x000000081f1f5812 */ /* 0x000fe400078efcff */
[----:B----4-:R-:W-:-:S04]  /*1bc70*/  LOP3.LUT R21, R21, 0xff, RZ, 0xc0, !PT ;  /* 0x000000ff15157812 */ /* 0x010fc800078ec0ff */
[----:B------:R-:W-:-:S05]  /*1bc80*/  F2FP.F16.E4M3.UNPACK_B R21, R21 ;  /* 0x00000015ff15723e */ /* 0x000fca00020006ff */
[----:B------:R-:W-:-:S05]  /*1bc90*/  HADD2.F32 R21, -RZ, R21.H0_H0 ;  /* 0x20000015ff157230 */ /* 0x000fca0000004100 */
[----:B------:R-:W-:-:S04]  /*1bca0*/  FMUL R21, R21, UR38 ;  /* 0x0000002615157c20 */ /* 0x000fc80008400000 */
[----:B------:R-:W-:-:S05]  /*1bcb0*/  FFMA R21, R58, UR39, R21 ;  /* 0x000000273a157c23 */ /* 0x000fca0008000015 */
[----:B------:R-:W-:-:S05]  /*1bcc0*/  F2FP.SATFINITE.E4M3.F32.PACK_AB_MERGE_C R21, RZ, R21, RZ ;  /* 0x00000015ff15723e */ /* 0x000fca00048070ff */
[----:B------:R1:W-:Y:S01]  /*1bcd0*/  @!P1 STG.E.U8 desc[UR44][R34.64+0x11], R21 ;  /* 0x0000111522009986 */ /* 0x0003e2000c10112c */
[----:B0-----:R-:W-:-:S04]  /*1bce0*/  @!P5 IADD3 R38, P1, P4, R24, UR8, R22 ;  /* 0x000000081826dc10 */ /* 0x001fc8000fc3e016 */
[----:B------:R-:W-:Y:S02]  /*1bcf0*/  @!P5 IADD3.X R39, R30, UR7, R23, P1, P4 ;  /* 0x000000071e27dc10 */ /* 0x000fe40008fe8417 */
[----:B------:R-:W-:Y:S02]  /*1bd00*/  LOP3.LUT P5, RZ, R0, 0x40, RZ, 0xc0, !PT ;  /* 0x0000004000ff7812 */ /* 0x000fe400078ac0ff */
[----:B-1----:R-:W-:-:S11]  /*1bd10*/  PRMT R21, RZ, 0x7610, R21 ;  /* 0x00007610ff157816 */ /* 0x002fd60000000015 */
[----:B------:R-:W4:Y:S01]  /*1bd20*/  @!P5 LDG.E.U8 R21, desc[UR44][R18.64+0x10] ;  /* 0x0000102c1215d981 */ /* 0x000f22000c1e1100 */
[----:B------:R-:W-:Y:S02]  /*1bd30*/  LOP3.LUT P2, RZ, R0, 0x10, RZ, 0xc0, !PT ;  /* 0x0000001000ff7812 */ /* 0x000fe4000784c0ff */
[----:B------:R-:W-:-:S13]  /*1bd40*/  ISETP.LT.OR P1, PT, R29, 0x22, !P3 ;  /* 0x000000221d00780c */ /* 0x000fda0005f21670 */
[----:B------:R-:W0:Y:S01]  /*1bd50*/  @!P1 LDC.64 R22, c[0x0][0x5c0] ;  /* 0x00017000ff169b82 */ /* 0x000e220000000a00 */
        /* <DEDUP_REMOVED lines=8> */
[----:B------:R1:W-:Y:S02]  /*1bde0*/  @!P5 STG.E.U8 desc[UR44][R48.64+0x10], R21 ;  /* 0x000010153000d986 */ /* 0x0003e4000c10112c */
[----:B-1----:R-:W-:-:S06]  /*1bdf0*/  PRMT R21, RZ, 0x7610, R21 ;  /* 0x00007610ff157816 */ /* 0x002fcc0000000015 */
[----:B------:R-:W4:Y:S01]  /*1be00*/  @!P2 LDG.E.U8 R21, desc[UR44][R18.64+0x11] ;  /* 0x0000112c1215a981 */ /* 0x000f22000c1e1100 */
[----:B------:R-:W-:Y:S02]  /*1be10*/  @P6 LOP3.LUT R20, R20, 0x80000, RZ, 0xfc, !PT ;  /* 0x0008000014146812 */ /* 0x000fe400078efcff */
[----:B0-----:R-:W-:-:S04]  /*1be20*/  @!P1 IADD3 R34, P4, P6, R24, UR8, R22 ;  /* 0x0000000818229c10 */ /* 0x001fc8000fe9e016 */
[----:B------:R-:W-:Y:S02]  /*1be30*/  @!P1 IADD3.X R35, R30, UR7, R23, P4, P6 ;  /* 0x000000071e239c10 */ /* 0x000fe4000a7ec417 */
[----:B------:R-:W-:-:S13]  /*1be40*/  ISETP.LT.OR P4, PT, R29, 0x19, !P0 ;  /* 0x000000191d00780c */ /* 0x000fda0004781670 */
[----:B------:R-:W0:Y:S01]  /*1be50*/  @!P4 LDC.64 R22, c[0x0][0x5c0] ;  /* 0x00017000ff16cb82 */ /* 0x000e220000000a00 */
[----:B------:R-:W-:Y:S02]  /*1be60*/  @!P4 IMAD.MOV.U32 R32, RZ, RZ, R24 ;  /* 0x000000ffff20c224 */ /* 0x000fe400078e0018 */
[----:B------:R-:W-:Y:S02]  /*1be70*/  @!P4 IMAD.MOV.U32 R33, RZ, RZ, R30 ;  /* 0x000000ffff21c224 */ /* 0x000fe400078e001e */
[----:B------:R-:W-:-:S03]  /*1be80*/  @!P4 IMAD.WIDE.U32 R32, R4, 0x180, R32 ;  /* 0x000001800420c825 */ /* 0x000fc600078e0020 */
[----:B0-----:R-:W-:Y:S02]  /*1be90*/  @!P4 IADD3 R32, P6, R32, R22, RZ ;  /* 0x000000162020c210 */ /* 0x001fe40007fde0ff */
[----:B----4-:R-:W-:-:S04]  /*1bea0*/  LOP3.LUT R21, R21, 0xff, RZ, 0xc0, !PT ;  /* 0x000000ff15157812 */ /* 0x010fc800078ec0ff */
[----:B------:R-:W-:-:S05]  /*1beb0*/  F2FP.F16.E4M3.UNPACK_B R21, R21 ;  /* 0x00000015ff15723e */ /* 0x000fca00020006ff */
[----:B------:R-:W-:-:S05]  /*1bec0*/  HADD2.F32 R21, -RZ, R21.H0_H0 ;  /* 0x20000015ff157230 */ /* 0x000fca0000004100 */
[----:B------:R-:W-:-:S04]  /*1bed0*/  FMUL R21, R21, UR38 ;  /* 0x0000002615157c20 */ /* 0x000fc80008400000 */
[----:B---3--:R-:W-:Y:S01]  /*1bee0*/  FFMA R21, R57, UR39, R21 ;  /* 0x0000002739157c23 */ /* 0x008fe20008000015 */
[----:B------:R-:W-:Y:S01]  /*1bef0*/  ISETP.LT.OR P5, PT, R29, 0x29, !P3 ;  /* 0x000000291d00780c */ /* 0x000fe20005fa1670 */
[----:B------:R-:W3:Y:S03]  /*1bf00*/  LDL.LU R57, [R1+0x258] ;  /* 0x0002580001397983 */ /* 0x000ee60000300800 */
[----:B------:R-:W-:-:S05]  /*1bf10*/  F2FP.SATFINITE.E4M3.F32.PACK_AB_MERGE_C R21, RZ, R21, RZ ;  /* 0x00000015ff15723e */ /* 0x000fca00048070ff */
[----:B------:R0:W-:Y:S02]  /*1bf20*/  @!P2 STG.E.U8 desc[UR44][R44.64+0x11], R21 ;  /* 0x000011152c00a986 */ /* 0x0001e4000c10112c */
[----:B0-----:R-:W-:-:S05]  /*1bf30*/  @!P4 IMAD R21, R5, 0x180, RZ ;  /* 0x000001800515c824 */ /* 0x001fca00078e02ff */
[--C-:B------:R-:W-:Y:S02]  /*1bf40*/  @!P4 IADD3.X R33, R23, R33, R21.reuse, P6, !PT ;  /* 0x000000211721c210 */ /* 0x100fe400037fe415 */
[----:B------:R-:W-:Y:S01]  /*1bf50*/  PRMT R21, RZ, 0x7610, R21 ;  /* 0x00007610ff157816 */ /* 0x000fe20000000015 */
[----:B------:R-:W0:Y:S05]  /*1bf60*/  @!P5 LDC.64 R22, c[0x0][0x5c0] ;  /* 0x00017000ff16db82 */ /* 0x000e2a0000000a00 */
        /* <DEDUP_REMOVED lines=19> */
[--C-:B------:R-:W-:Y:S02]  /*1c0a0*/  @!P4 IADD3.X R33, R33, R23, R21.reuse, P6, !PT ;  /* 0x000000172121c210 */ /* 0x100fe400037fe415 */
[----:B------:R-:W-:-:S06]  /*1c0b0*/  PRMT R21, RZ, 0x7610, R21 ;  /* 0x00007610ff157816 */ /* 0x000fcc0000000015 */
[----:B------:R-:W4:Y:S01]  /*1c0c0*/  @!P4 LDG.E.U8 R21, desc[UR44][R16.64+0x19] ;  /* 0x0000192c1015c981 */ /* 0x000f22000c1e1100 */
[----:B------:R-:W-:Y:S02]  /*1c0d0*/  @P0 LOP3.LUT R3, R3, 0x4000000, RZ, 0xfc, !PT ;  /* 0x0400000003030812 */ /* 0x000fe400078efcff */
[----:B------:R-:W-:-:S13]  /*1c0e0*/  ISETP.LT.OR P0, PT, R29, 0x2a, !P3 ;  /* 0x0000002a1d00780c */ /* 0x000fda0005f01670 */
[----:B------:R-:W0:Y:S01]  /*1c0f0*/  @!P0 LDC.64 R22, c[0x0][0x5c0] ;  /* 0x00017000ff168b82 */ /* 0x000e220000000a00 */
[----:B------:R-:W-:-:S04]  /*1c100*/  LOP3.LUT R31, R31, 0xfffffffd, RZ, 0xc0, !PT ;  /* 0xfffffffd1f1f7812 */ /* 0x000fc800078ec0ff */
[----:B------:R-:W-:Y:S02]  /*1c110*/  @P0 LOP3.LUT R31, R31, 0x2, RZ, 0xfc, !PT ;  /* 0x000000021f1f0812 */ /* 0x000fe400078efcff */
[----:B0-----:R-:W-:-:S04]  /*1c120*/  @!P0 IADD3 R36, P2, P6, R24, UR8, R22 ;  /* 0x0000000818248c10 */ /* 0x001fc8000fe5e016 */
[----:B------:R-:W-:Y:S02]  /*1c130*/  @!P0 IADD3.X R37, R30, UR7, R23, P2, P6 ;  /* 0x000000071e258c10 */ /* 0x000fe400097ec417 */
[----:B------:R-:W-:Y:S02]  /*1c140*/  LOP3.LUT P0, RZ, R0, 0x80, RZ, 0xc0, !PT ;  /* 0x0000008000ff7812 */ /* 0x000fe4000780c0ff */
[----:B----4-:R-:W-:-:S04]  /*1c150*/  LOP3.LUT R21, R21, 0xff, RZ, 0xc0, !PT ;  /* 0x000000ff15157812 */ /* 0x010fc800078ec0ff */
[----:B------:R-:W-:-:S05]  /*1c160*/  F2FP.F16.E4M3.UNPACK_B R21, R21 ;  /* 0x00000015ff15723e */ /* 0x000fca00020006ff */
[----:B------:R-:W-:-:S05]  /*1c170*/  HADD2.F32 R21, -RZ, R21.H0_H0 ;  /* 0x20000015ff157230 */ /* 0x000fca0000004100 */
[----:B------:R-:W-:-:S04]  /*1c180*/  FMUL R21, R21, UR38 ;  /* 0x0000002615157c20 */ /* 0x000fc80008400000 */
[----:B---3--:R-:W-:Y:S01]  /*1c190*/  FFMA R21, R57, UR39, R21 ;  /* 0x0000002739157c23 */ /* 0x008fe20008000015 */
[----:B------:R-:W-:Y:S01]  /*1c1a0*/  LOP3.LUT P2, RZ, R0, 0x20, RZ, 0xc0, !PT ;  /* 0x0000002000ff7812 */ /* 0x000fe2000784c0ff */
[----:B------:R-:W3:Y:S03]  /*1c1b0*/  LDL.LU R57, [R1+0x260] ;  /* 0x0002600001397983 */ /* 0x000ee60000300800 */
[----:B------:R-:W-:-:S05]  /*1c1c0*/  F2FP.SATFINITE.E4M3.F32.PACK_AB_MERGE_C R21, RZ, R21, RZ ;  /* 0x00000015ff15723e */ /* 0x000fca00048070ff */
[----:B------:R0:W-:Y:S02]  /*1c1d0*/  @!P4 STG.E.U8 desc[UR44][R32.64+0x19], R21 ;  /* 0x000019152000c986 */ /* 0x0001e4000c10112c */
[----:B0-----:R-:W-:-:S06]  /*1c1e0*/  PRMT R21, RZ, 0x7610, R21 ;  /* 0x00007610ff157816 */ /* 0x001fcc0000000015 */
[----:B------:R-:W4:Y:S01]  /*1c1f0*/  @!P0 LDG.E.U8 R21, desc[UR44][R18.64+0x18] ;  /* 0x0000182c12158981 */ /* 0x000f22000c1e1100 */
[----:B------:R-:W-:-:S13]  /*1c200*/  ISETP.LT.OR P5, PT, R29, 0x31, !P3 ;  /* 0x000000311d00780c */ /* 0x000fda0005fa1670 */
[----:B------:R-:W0:Y:S01]  /*1c210*/  @!P5 LDC.64 R22, c[0x0][0x5c0] ;  /* 0x00017000ff16db82 */ /* 0x000e220000000a00 */
[----:B----4-:R-:W-:-:S04]  /*1c220*/  LOP3.LUT R21, R21, 0xff, RZ, 0xc0, !PT ;  /* 0x000000ff15157812 */ /* 0x010fc800078ec0ff */
[----:B------:R-:W-:-:S05]  /*1c230*/  F2FP.F16.E4M3.UNPACK_B R21, R21 ;  /* 0x00000015ff15723e */ /* 0x000fca00020006ff */
[----:B------:R-:W-:-:S05]  /*1c240*/  HADD2.F32 R21, -RZ, R21.H0_H0 ;  /* 0x20000015ff157230 */ /* 0x000fca0000004100 */
[----:B------:R-:W-:-:S04]  /*1c250*/  FMUL R21, R21, UR38 ;  /* 0x0000002615157c20 */ /* 0x000fc80008400000 */
[----:B--2---:R-:W-:Y:S01]  /*1c260*/  FFMA R21, R56, UR39, R21 ;  /* 0x0000002738157c23 */ /* 0x004fe20008000015 */
[----:B0-----:R-:W-:Y:S01]  /*1c270*/  @!P5 IADD3 R44, P4, P6, R24, UR8, R22 ;  /* 0x00000008182cdc10 */ /* 0x001fe2000fe9e016 */
[----:B------:R-:W2:Y:S03]  /*1c280*/  LDL.LU R56, [R1+0x264] ;  /* 0x0002640001387983 */ /* 0x000ea60000300800 */
[----:B------:R-:W-:-:S05]  /*1c290*/  F2FP.SATFINITE.E4M3.F32.PACK_AB_MERGE_C R21, RZ, R21, RZ ;  /* 0x00000015ff15723e */ /* 0x000fca00048070ff */
[----:B------:R0:W-:Y:S02]  /*1c2a0*/  @!P0 STG.E.U8 desc[UR44][R46.64+0x18], R21 ;  /* 0x000018152e008986 */ /* 0x0001e4000c10112c */
[----:B0-----:R-:W-:-:S06]  /*1c2b0*/  PRMT R21, RZ, 0x7610, R21 ;  /* 0x00007610ff157816 */ /* 0x001fcc0000000015 */
[----:B------:R-:W4:Y:S01]  /*1c2c0*/  @!P2 LDG.E.U8 R21, desc[UR44][R18.64+0x19] ;  /* 0x0000192c1215a981 */ /* 0x000f22000c1e1100 */
[----:B------:R-:W-:Y:S02]  /*1c2d0*/  @!P5 IADD3.X R45, R30, UR7, R23, P4, P6 ;  /* 0x000000071e2ddc10 */ /* 0x000fe4000a7ec417 */
[----:B------:R-:W-:-:S13]  /*1c2e0*/  ISETP.LT.OR P5, PT, R29, 0x32, !P3 ;  /* 0x000000321d00780c */ /* 0x000fda0005fa1670 */
[----:B------:R-:W0:Y:S01]  /*1c2f0*/  @!P5 LDC.64 R22, c[0x0][0x5c0] ;  /* 0x00017000ff16db82 */ /* 0x000e220000000a00 */
[----:B------:R-:W-:Y:S02]  /*1c300*/  ISETP.LT.OR P0, PT, R29, 0x39, !P3 ;  /* 0x000000391d00780c */ /* 0x000fe40005f01670 */
[----:B0-----:R-:W-:-:S04]  /*1c310*/  @!P5 IADD3 R32, P4, P6, R24, UR8, R22 ;  /* 0x000000081820dc10 */ /* 0x001fc8000fe9e016 */
[----:B------:R-:W-:-:S07]  /*1c320*/  @!P5 IADD3.X R33, R30, UR7, R23, P4, P6 ;  /* 0x000000071e21dc10 */ /* 0x000fce000a7ec417 */
[----:B------:R-:W0:Y:S02]  /*1c330*/  @!P0 LDC.64 R22, c[0x0][0x5c0] ;  /* 0x00017000ff168b82 */ /* 0x000e240000000a00 */
[----:B0-----:R-:W-:-:S04]  /*1c340*/  @!P0 IADD3 R54, P4, P6, R24, UR8, R22 ;  /* 0x0000000818368c10 */ /* 0x001fc8000fe9e016 */
[----:B------:R-:W-:Y:S02]  /*1c350*/  @!P0 IADD3.X R55, R30, UR7, R23, P4, P6 ;  /* 0x000000071e378c10 */ /* 0x000fe4000a7ec417 */
[----:B------:R-:W-:Y:S02]  /*1c360*/  ISETP.GE.AND P0, PT, R28, 0x1, PT ;  /* 0x000000011c00780c */ /* 0x000fe40003f06270 */
        /* <DEDUP_REMOVED lines=8> */
[----:B------:R-:W-:-:S13]  /*1c3f0*/  ISETP.LT.OR P2, PT, R29, 0x3a, !P3 ;  /* 0x0000003a1d00780c */ /* 0x000fda0005f41670 */
[----:B------:R-:W1:Y:S01]  /*1c400*/  @!P2 LDC.64 R22, c[0x0][0x5c0] ;  /* 0x00017000ff16ab82 */ /* 0x000e620000000a00 */
[----:B0-----:R-:W-:Y:S02]  /*1c410*/  PRMT R21, RZ, 0x7610, R21 ;  /* 0x00007610ff157816 */ /* 0x001fe40000000015 */
[----:B-1----:R-:W-:-:S04]  /*1c420*/  @!P2 IADD3 R50, P4, P6, R24, UR8, R22 ;  /* 0x000000081832ac10 */ /* 0x002fc8000fe9e016 */
[----:B------:R-:W-:Y:S02]  /*1c430*/  @!P2 IADD3.X R51, R30, UR7, R23, P4, P6 ;  /* 0x000000071e33ac10 */ /* 0x000fe4000a7ec417 */
[----:B------:R-:W-:-:S13]  /*1c440*/  ISETP.LT.OR P4, PT, R29, 0x21, !P0 ;  /* 0x000000211d00780c */ /* 0x000fda0004781670 */
[----:B------:R-:W4:Y:S01]  /*1c450*/  @!P4 LDG.E.U8 R21, desc[UR44][R26.64+0x20] ;  /* 0x0000202c1a15c981 */ /* 0x000f22000c1e1100 */
[----:B------:R-:W0:Y:S02]  /*1c460*/  @!P4 LDC.64 R22, c[0x0][0x5c0] ;  /* 0x00017000ff16cb82 */ /* 0x000e240000000a00 */
[----:B0-----:R-:W-:-:S05]  /*1c470*/  @!P4 IADD3 R22, P6, R24, R22, RZ ;  /* 0x000000161816c210 */ /* 0x001fca0007fde0ff */
[----:B------:R-:W-:Y:S01]  /*1c480*/  @!P4 IMAD.X R23, R30, 0x1, R23, P6 ;  /* 0x000000011e17c824 */ /* 0x000fe200030e0617 */
[----:B----4-:R-:W-:-:S04]  /*1c490*/  LOP3.LUT R21, R21, 0xff, RZ, 0xc0, !PT ;  /* 0x000000ff15157812 */ /* 0x010fc800078ec0ff */
[----:B------:R-:W-:-:S05]  /*1c4a0*/  F2FP.F16.E4M3.UNPACK_B R21, R21 ;  /* 0x00000015ff15723e */ /* 0x000fca00020006ff */
[----:B------:R-:W-:-:S05]  /*1c4b0*/  HADD2.F32 R21, -RZ, R21.H0_H0 ;  /* 0x20000015ff157230 */ /* 0x000fca0000004100 */
[----:B------:R-:W-:-:S04]  /*1c4c0*/  FMUL R21, R21, UR38 ;  /* 0x0000002615157c20 */ /* 0x000fc80008400000 */
[----:B--2---:R-:W-:Y:S01]  /*1c4d0*/  FFMA R21, R56, UR39, R21 ;  /* 0x0000002738157c23 */ /* 0x004fe20008000015 */
[----:B------:R-:W-:Y:S01]  /*1c4e0*/  LOP3.LUT P5, RZ, R31, 0x8, RZ, 0xc0, !PT ;  /* 0x000000081fff7812 */ /* 0x000fe200078ac0ff */
[----:B------:R-:W2:Y:S03]  /*1c4f0*/  LDL.LU R56, [R1+0x26c] ;  /* 0x00026c0001387983 */ /* 0x000ea60000300800 */
[----:B------:R-:W-:-:S05]  /*1c500*/  F2FP.SATFINITE.E4M3.F32.PACK_AB_MERGE_C R21, RZ, R21, RZ ;  /* 0x00000015ff15723e */ /* 0x000fca00048070ff */
[----:B------:R0:W-:Y:S01]  /*1c510*/  @!P4 STG.E.U8 desc[UR44][R22.64+0x20], R21 ;  /* 0x000020151600c986 */ /* 0x0001e2000c10112c */
[----:B------:R-:W-:Y:S02]  /*1c520*/  ISETP.LT.OR P4, PT, R29, 0x22, !P0 ;  /* 0x000000221d00780c */ /* 0x000fe40004781670 */
[----:B0-----:R-:W-:-:S11]  /*1c530*/  PRMT R21, RZ, 0x7610, R21 ;  /* 0x00007610ff157816 */ /* 0x001fd60000000015 */
[----:B------:R-:W0:Y:S01]  /*1c540*/  @!P4 LDC.64 R22, c[0x0][0x5c0] ;  /* 0x00017000ff16cb82 */ /* 0x000e220000000a00 */
[----:B------:R-:W4:Y:S01]  /*1c550*/  @!P4 LDG.E.U8 R21, desc[UR44][R26.64+0x21] ;  /* 0x0000212c1a15c981 */ /* 0x000f22000c1e1100 */
[----:B0-----:R-:W-:-:S05]  /*1c560*/  @!P4 IADD3 R22, P6, R24, R22, RZ ;  /* 0x000000161816c210 */ /* 0x001fca0007fde0ff */
[----:B------:R-:W-:Y:S01]  /*1c570*/  @!P4 IMAD.X R23, R30, 0x1, R23, P6 ;  /* 0x000000011e17c824 */ /* 0x000fe200030e0617 */
[----:B----4-:R-:W-:-:S04]  /*1c580*/  LOP3.LUT R21, R21, 0xff, RZ, 0xc0, !PT ;  /* 0x000000ff15157812 */ /* 0x010fc800078ec0ff */
[----:B------:R-:W-:-:S05]  /*1c590*/  F2FP.F16.E4M3.UNPACK_B R21, R21 ;  /* 0x00000015ff15723e */ /* 0x000fca00020006ff */
[----:B------:R-:W-:-:S05]  /*1c5a0*/  HADD2.F32 R21, -RZ, R21.H0_H0 ;  /* 0x20000015ff157230 */ /* 0x000fca0000004100 */
[----:B------:R-:W-:-:S04]  /*1c5b0*/  FMUL R21, R21, UR38 ;  /* 0x0000002615157c20 */ /* 0x000fc80008400000 */
[----:B---3--:R-:W-:Y:S02]  /*1c5c0*/  FFMA R21, R57, UR39, R21 ;  /* 0x0000002739157c23 */ /* 0x008fe40008000015 */
[----:B------:R-:W3:Y:S03]  /*1c5d0*/  LDL.LU R57, [R1+0x270] ;  /* 0x0002700001397983 */ /* 0x000ee60000300800 */
[----:B------:R-:W-:-:S05]  /*1c5e0*/  F2FP.SATFINITE.E4M3.F32.PACK_AB_MERGE_C R21, RZ, R21, RZ ;  /* 0x00000015ff15723e */ /* 0x000fca00048070ff */
[----:B------:R0:W-:Y:S02]  /*1c5f0*/  @!P4 STG.E.U8 desc[UR44][R22.64+0x21], R21 ;  /* 0x000021151600c986 */ /* 0x0001e4000c10112c */
[----:B0-----:R-:W-:-:S06]  /*1c600*/  PRMT R21, RZ, 0x7610, R21 ;  /* 0x00007610ff157816 */ /* 0x001fcc0000000015 */
[----:B------:R-:W4:Y:S01]  /*1c610*/  @!P5 LDG.E.U8 R21, desc[UR44][R6.64+0x20] ;  /* 0x0000202c0615d981 */ /* 0x000f22000c1e1100 */
[----:B------:R-:W-:-:S04]  /*1c620*/  LOP3.LUT P2, RZ, R31, 0x4, RZ, 0xc0, !PT ;  /* 0x000000041fff7812 */ /* 0x000fc8000784c0ff */
[----:B------:R-:W-:-:S13]  /*1c630*/  ISETP.LT.OR P0, PT, R29, 0x21, !P2 ;  /* 0x000000211d00780c */ /* 0x000fda0005701670 */
[----:B------:R-:W0:Y:S02]  /*1c640*/  @!P0 LDC.64 R22, c[0x0][0x5c0] ;  /* 0x00017000ff168b82 */ /* 0x000e240000000a00 */
[----:B0-----:R-:W-:-:S04]  /*1c650*/  @!P0 IADD3 R46, P4, P6, R24, UR6, R22 ;  /* 0x00000006182e8c10 */ /* 0x001fc8000fe9e016 */
[----:B------:R-:W-:Y:S02]  /*1c660*/  @!P0 IADD3.X R47, R30, UR5, R23, P4, P6 ;  /* 0x000000051e2f8c10 */ /* 0x000fe4000a7ec417 */
        /* <DEDUP_REMOVED lines=18> */
[----:B------:R-:W-:-:S04]  /*1c790*/  LOP3.LUT R0, R0, 0xfffffdff, RZ, 0xc0, !PT ;  /* 0xfffffdff00007812 */ /* 0x000fc800078ec0ff */
[----:B------:R-:W-:Y:S02]  /*1c7a0*/  @P0 LOP3.LUT R0, R0, 0x200, RZ, 0xfc, !PT ;  /* 0x0000020000000812 */ /* 0x000fe400078efcff */
[----:B0-----:R-:W-:-:S04]  /*1c7b0*/  @!P0 IADD3 R52, P5, P6, R24, UR6, R22 ;  /* 0x0000000618348c10 */ /* 0x001fc8000febe016 */
[----:B------:R-:W-:Y:S02]  /*1c7c0*/  @!P0 IADD3.X R53, R30, UR5, R23, P5, P6 ;  /* 0x000000051e358c10 */ /* 0x000fe4000afec417 */
[----:B------:R-:W-:-:S13]  /*1c7d0*/  ISETP.LT.OR P0, PT, R29, 0x2a, !P2 ;  /* 0x0000002a1d00780c */ /* 0x000fda0005701670 */
[----:B------:R-:W0:Y:S01]  /*1c7e0*/  @!P0 LDC.64 R22, c[0x0][0x5c0] ;  /* 0x00017000ff168b82 */ /* 0x000e220000000a00 */
[----:B------:R-:W-:-:S04]  /*1c7f0*/  LOP3.LUT R31, R31, 0xfffffffe, RZ, 0xc0, !PT ;  /* 0xfffffffe1f1f7812 */ /* 0x000fc800078ec0ff */
[----:B------:R-:W-:Y:S02]  /*1c800*/  @P4 LOP3.LUT R31, R31, 0x1, RZ, 0xfc, !PT ;  /* 0x000000011f1f4812 */ /* 0x000fe400078efcff */
        /* <DEDUP_REMOVED lines=9> */
[----:B0-----:R-:W-:-:S04]  /*1c8a0*/  @!P0 IADD3 R38, P1, P5, R24, UR6, R22 ;  /* 0x0000000618268c10 */ /* 0x001fc8000fd3e016 */
[----:B------:R-:W-:Y:S02]  /*1c8b0*/  @!P0 IADD3.X R39, R30, UR5, R23, P1, P5 ;  /* 0x000000051e278c10 */ /* 0x000fe40008fea417 */
[----:B------:R-:W-:Y:S02]  /*1c8c0*/  ISETP.LT.OR P1, PT, R29, 0x29, !P4 ;  /* 0x000000291d00780c */ /* 0x000fe40006721670 */
[----:B-1----:R-:W-:-:S11]  /*1c8d0*/  PRMT R21, RZ, 0x7610, R21 ;  /* 0x00007610ff157816 */ /* 0x002fd60000000015 */
        /* <DEDUP_REMOVED lines=19> */
[----:B------:R-:W-:-:S04]  /*1ca10*/  LOP3.LUT R0, R0, 0xfffffeff, RZ, 0xc0, !PT ;  /* 0xfffffeff00007812 */ /* 0x000fc800078ec0ff */
[----:B------:R-:W-:Y:S02]  /*1ca20*/  @P0 LOP3.LUT R0, R0, 0x100, RZ, 0xfc, !PT ;  /* 0x0000010000000812 */ /* 0x000fe400078efcff */
[----:B------:R-:W-:Y:S02]  /*1ca30*/  ISETP.LT.OR P0, PT, R29, 0x31, !P2 ;  /* 0x000000311d00780c */ /* 0x000fe40005701670 */
        /* <DEDUP_REMOVED lines=8> */
[----:B0-----:R-:W-:Y:S01]  /*1cac0*/  PRMT R21, RZ, 0x7610, R21 ;  /* 0x00007610ff157816 */ /* 0x001fe20000000015 */
[----:B------:R-:W0:Y:S05]  /*1cad0*/  @!P0 LDC.64 R22, c[0x0][0x5c0] ;  /* 0x00017000ff168b82 */ /* 0x000e2a0000000a00 */
[----:B------:R-:W4:Y:S01]  /*1cae0*/  @!P6 LDG.E.U8 R21, desc[UR44][R6.64+0x28] ;  /* 0x0000282c0615e981 */ /* 0x000f22000c1e1100 */
[----:B0-----:R-:W-:-:S04]  /*1caf0*/  @!P0 IADD3 R48, P1, P5, R24, UR6, R22 ;  /* 0x0000000618308c10 */ /* 0x001fc8000fd3e016 */
[----:B------:R-:W-:Y:S02]  /*1cb00*/  @!P0 IADD3.X R49, R30, UR5, R23, P1, P5 ;  /* 0x000000051e318c10 */ /* 0x000fe40008fea417 */
[----:B------:R-:W-:-:S13]  /*1cb10*/  ISETP.LT.OR P1, PT, R29, 0x32, !P2 ;  /* 0x000000321d00780c */ /* 0x000fda0005721670 */
[----:B------:R-:W0:Y:S01]  /*1cb20*/  @!P1 LDC.64 R22, c[0x0][0x5c0] ;  /* 0x00017000ff169b82 */ /* 0x000e220000000a00 */
[----:B------:R-:W-:Y:S02]  /*1cb30*/  LOP3.LUT P0, RZ, R31, 0x2, RZ, 0xc0, !PT ;  /* 0x000000021fff7812 */ /* 0x000fe4000780c0ff */
        /* <DEDUP_REMOVED lines=12> */
[----:B0-----:R-:W-:-:S06]  /*1cc00*/  PRMT R21, RZ, 0x7610, R21 ;  /* 0x00007610ff157816 */ /* 0x001fcc0000000015 */
[----:B------:R-:W4:Y:S01]  /*1cc10*/  @!P0 LDG.E.U8 R21, desc[UR44][R6.64+0x29] ;  /* 0x0000292c06158981 */ /* 0x000f22000c1e1100 */
[----:B------:R-:W-:Y:S02]  /*1cc20*/  @P1 LOP3.LUT R3, R3, 0x20000000, RZ, 0xfc, !PT ;  /* 0x2000000003031812 */ /* 0x000fe400078efcff */
[----:B------:R-:W-:-:S13]  /*1cc30*/  ISETP.LT.OR P1, PT, R29, 0x39, !P2 ;  /* 0x000000391d00780c */ /* 0x000fda0005721670 */
[----:B------:R-:W0:Y:S02]  /*1cc40*/  @!P1 LDC.64 R22, c[0x0][0x5c0] ;  /* 0x00017000ff169b82 */ /* 0x000e240000000a00 */
[----:B0-----:R-:W-:-:S04]  /*1cc50*/  @!P1 IADD3 R40, P5, P6, R24, UR6, R22 ;  /* 0x0000000618289c10 */ /* 0x001fc8000febe016 */
        /* <DEDUP_REMOVED lines=24> */
[C---:B------:R-:W-:Y:S01]  /*1cde0*/  ISETP.LT.OR P1, PT, R29.reuse, 0x31, !P3 ;  /* 0x000000311d00780c */ /* 0x040fe20005f21670 */
[----:B------:R-:W2:Y:S03]  /*1cdf0*/  LDL.LU R56, [R1+0x28c] ;  /* 0x00028c0001387983 */ /* 0x000ea60000300800 */
[----:B------:R-:W-:Y:S01]  /*1ce00*/  F2FP.SATFINITE.E4M3.F32.PACK_AB_MERGE_C R21, RZ, R21, RZ ;  /* 0x00000015ff15723e */ /* 0x000fe200048070ff */
[----:B------:R-:W4:Y:S04]  /*1ce10*/  LDL.LU R63, [R1+0x290] ;  /* 0x00029000013f7983 */ /* 0x000f280000300800 */
[----:B------:R0:W-:Y:S01]  /*1ce20*/  @!P5 STG.E.U8 desc[UR44][R22.64+0x30], R21 ;  /* 0x000030151600d986 */ /* 0x0001e2000c10112c */
[----:B------:R-:W-:-:S02]  /*1ce30*/  ISETP.LT.OR P5, PT, R29, 0x32, !P4 ;  /* 0x000000321d00780c */ /* 0x000fc400067a1670 */
[----:B------:R-:W-:Y:S01]  /*1ce40*/  LOP3.LUT R3, R3, 0xbfffffff, RZ, 0xc0, !PT ;  /* 0xbfffffff03037812 */ /* 0x000fe200078ec0ff */
[----:B------:R-:W4:Y:S01]  /*1ce50*/  LDL.LU R62, [R1+0x294] ;  /* 0x00029400013e7983 */ /* 0x000f220000300800 */
[----:B0-----:R-:W-:-:S09]  /*1ce60*/  PRMT R21, RZ, 0x7610, R21 ;  /* 0x00007610ff157816 */ /* 0x001fd20000000015 */
[----:B------:R-:W0:Y:S01]  /*1ce70*/  @!P5 LDC.64 R22, c[0x0][0x5c0] ;  /* 0x00017000ff16db82 */ /* 0x000e220000000a00 */
[----:B------:R-:W3:Y:S01]  /*1ce80*/  @!P5 LDG.E.U8 R21, desc[UR44][R26.64+0x31] ;  /* 0x0000312c1a15d981 */ /* 0x000ee2000c1e1100 */
[----:B0-----:R-:W-:-:S05]  /*1ce90*/  @!P5 IADD3 R22, P6, R24, R22, RZ ;  /* 0x000000161816d210 */ /* 0x001fca0007fde0ff */
[----:B------:R-:W-:Y:S01]  /*1cea0*/  @!P5 IMAD.X R23, R30, 0x1, R23, P6 ;  /* 0x000000011e17d824 */ /* 0x000fe200030e0617 */
[----:B---3--:R-:W-:-:S04]  /*1ceb0*/  LOP3.LUT R21, R21, 0xff, RZ, 0xc0, !PT ;  /* 0x000000ff15157812 */ /* 0x008fc800078ec0ff */
[----:B------:R-:W-:-:S05]  /*1cec0*/  F2FP.F16.E4M3.UNPACK_B R21, R21 ;  /* 0x00000015ff15723e */ /* 0x000fca00020006ff */
[----:B------:R-:W-:-:S05]  /*1ced0*/  HADD2.F32 R21, -RZ, R21.H0_H0 ;  /* 0x20000015ff157230 */ /* 0x000fca0000004100 */
[----:B------:R-:W-:-:S04]  /*1cee0*/  FMUL R21, R21, UR38 ;  /* 0x0000002615157c20 */ /* 0x000fc80008400000 */
[----:B------:R-:W-:-:S05]  /*1cef0*/  FFMA R21, R57, UR39, R21 ;  /* 0x0000002739157c23 */ /* 0x000fca0008000015 */
[----:B------:R-:W-:-:S05]  /*1cf00*/  F2FP.SATFINITE.E4M3.F32.PACK_AB_MERGE_C R21, RZ, R21, RZ ;  /* 0x00000015ff15723e */ /* 0x000fca00048070ff */
[----:B------:R0:W-:Y:S02]  /*1cf10*/  @!P5 STG.E.U8 desc[UR44][R22.64+0x31], R21 ;  /* 0x000031151600d986 */ /* 0x0001e4000c10112c */
[----:B0-----:R-:W-:-:S06]  /*1cf20*/  PRMT R21, RZ, 0x7610, R21 ;  /* 0x00007610ff157816 */ /* 0x001fcc0000000015 */
[----:B------:R-:W3:Y:S01]  /*1cf30*/  @!P1 LDG.E.U8 R21, desc[UR44][R6.64+0x30] ;  /* 0x0000302c06159981 */ /* 0x000ee2000c1e1100 */
[----:B------:R-:W-:Y:S02]  /*1cf40*/  ISETP.GE.AND P0, PT, R28, 0x101, PT ;  /* 0x000001011c00780c */ /* 0x000fe40003f06270 */
[----:B------:R-:W-:Y:S02]  /*1cf50*/  @P2 LOP3.LUT R3, R3, 0x40000000, RZ, 0xfc, !PT ;  /* 0x4000000003032812 */ /* 0x000fe400078efcff */
[----:B------:R-:W-:-:S13]  /*1cf60*/  ISETP.LT.OR P2, PT, R29, 0x21, !P0 ;  /* 0x000000211d00780c */ /* 0x000fda0004741670 */
[----:B------:R-:W0:Y:S01]  /*1cf70*/  @!P2 LDC.64 R22, c[0x0][0x5c0] ;  /* 0x00017000ff16ab82 */ /* 0x000e220000000a00 */
[----:B---3--:R-:W-:-:S04]  /*1cf80*/  LOP3.LUT R21, R21, 0xff, RZ, 0xc0, !PT ;  /* 0x000000ff15157812 */ /* 0x008fc800078ec0ff */
[----:B------:R-:W-:-:S05]  /*1cf90*/  F2FP.F16.E4M3.UNPACK_B R21, R21 ;  /* 0x00000015ff15723e */ /* 0x000fca00020006ff */
[----:B------:R-:W-:-:S05]  /*1cfa0*/  HADD2.F32 R21, -RZ, R21.H0_H0 ;  /* 0x20000015ff157230 */ /* 0x000fca0000004100 */
[----:B------:R-:W-:-:S04]  /*1cfb0*/  FMUL R21, R21, UR38 ;  /* 0x0000002615157c20 */ /* 0x000fc80008400000 */
[----:B--2---:R-:W-:-:S05]  /*1cfc0*/  FFMA R21, R56, UR39, R21 ;  /* 0x0000002738157c23 */ /* 0x004fca0008000015 */
[----:B------:R-:W-:-:S05]  /*1cfd0*/  F2FP.SATFINITE.E4M3.F32.PACK_AB_MERGE_C R21, RZ, R21, RZ ;  /* 0x00000015ff15723e */ /* 0x000fca00048070ff */
[----:B------:R1:W-:Y:S01]  /*1cfe0*/  @!P1 STG.E.U8 desc[UR44][R44.64+0x30], R21 ;  /* 0x000030152c009986 */ /* 0x0003e2000c10112c */
[----:B------:R-:W-:Y:S02]  /*1cff0*/  ISETP.LT.OR P1, PT, R29, 0x32, !P3 ;  /* 0x000000321d00780c */ /* 0x000fe40005f21670 */
[----:B-1----:R-:W-:-:S11]  /*1d000*/  PRMT R21, RZ, 0x7610, R21 ;  /* 0x00007610ff157816 */ /* 0x002fd60000000015 */
[----:B------:R-:W2:Y:S01]  /*1d010*/  @!P1 LDG.E.U8 R21, desc[UR44][R6.64+0x31] ;  /* 0x0000312c06159981 */ /* 0x000ea2000c1e1100 */
[----:B------:R-:W-:Y:S02]  /*1d020*/  LOP3.LUT R0, R0, 0xffffdfff, RZ, 0xc0, !PT ;  /* 0xffffdfff00007812 */ /* 0x000fe400078ec0ff */
[----:B0-----:R-:W-:Y:S02]  /*1d030*/  @!P2 IADD3 R58, P5, P6, R24, UR10, R22 ;  /* 0x0000000a183aac10 */ /* 0x001fe4000febe016 */
[----:B------:R-:W-:Y:S02]  /*1d040*/  @P2 LOP3.LUT R0, R0, 0x2000, RZ, 0xfc, !PT ;  /* 0x0000200000002812 */ /* 0x000fe400078efcff */
        /* <DEDUP_REMOVED lines=8> */
[----:B------:R-:W0:Y:S02]  /*1d0d0*/  @!P2 LDC.64 R22, c[0x0][0x5c0] ;  /* 0x00017000ff16ab82 */ /* 0x000e240000000a00 */
[----:B0-----:R-:W-:-:S04]  /*1d0e0*/  @!P2 IADD3 R60, P5, P6, R24, UR10, R22 ;  /* 0x0000000a183cac10 */ /* 0x001fc8000febe016 */
[----:B------:R-:W-:Y:S02]  /*1d0f0*/  @!P2 IADD3.X R61, R30, UR9, R23, P5, P6 ;  /* 0x000000091e3dac10 */ /* 0x000fe4000afec417 */
[----:B--2---:R-:W-:-:S04]  /*1d100*/  LOP3.LUT R21, R21, 0xff, RZ, 0xc0, !PT ;  /* 0x000000ff15157812 */ /* 0x004fc800078ec0ff */
[----:B------:R-:W-:-:S05]  /*1d110*/  F2FP.F16.E4M3.UNPACK_B R21, R21 ;  /* 0x00000015ff15723e */ /* 0x000fca00020006ff */
[----:B------:R-:W-:-:S05]  /*1d120*/  HADD2.F32 R21, -RZ, R21.H0_H0 ;  /* 0x20000015ff157230 */ /* 0x000fca0000004100 */
[----:B------:R-:W-:-:S04]  /*1d130*/  FMUL R21, R21, UR38 ;  /* 0x0000002615157c20 */ /* 0x000fc80008400000 */
[----:B----4-:R-:W-:Y:S02]  /*1d140*/  FFMA R21, R63, UR39, R21 ;  /* 0x000000273f157c23 */ /* 0x010fe40008000015 */
[----:B------:R-:W2:Y:S03]  /*1d150*/  LDL.LU R63, [R1+0x298] ;  /* 0x00029800013f7983 */ /* 0x000ea60000300800 */
        /* <DEDUP_REMOVED lines=8> */
[----:B------:R-:W3:Y:S01]  /*1d1e0*/  @!P5 LDG.E.U8 R21, desc[UR44][R26.64+0x38] ;  /* 0x0000382c1a15d981 */ /* 0x000ee2000c1e1100 */
[----:B------:R-:W0:Y:S02]  /*1d1f0*/  @!P5 LDC.64 R22, c[0x0][0x5c0] ;  /* 0x00017000ff16db82 */ /* 0x000e240000000a00 */
[----:B0-----:R-:W-:-:S05]  /*1d200*/  @!P5 IADD3 R22, P6, R24, R22, RZ ;  /* 0x000000161816d210 */ /* 0x001fca0007fde0ff */
[----:B------:R-:W-:Y:S01]  /*1d210*/  @!P5 IMAD.X R23, R30, 0x1, R23, P6 ;  /* 0x000000011e17d824 */ /* 0x000fe200030e0617 */
[----:B---3--:R-:W-:-:S04]  /*1d220*/  LOP3.LUT R21, R21, 0xff, RZ, 0xc0, !PT ;  /* 0x000000ff15157812 */ /* 0x008fc800078ec0ff */
[----:B------:R-:W-:-:S05]  /*1d230*/  F2FP.F16.E4M3.UNPACK_B R21, R21 ;  /* 0x00000015ff15723e */ /* 0x000fca00020006ff */
[----:B------:R-:W-:-:S05]  /*1d240*/  HADD2.F32 R21, -RZ, R21.H0_H0 ;  /* 0x20000015ff157230 */ /* 0x000fca0000004100 */
[----:B------:R-:W-:-:S04]  /*1d250*/  FMUL R21, R21, UR38 ;  /* 0x0000002615157c20 */ /* 0x000fc80008400000 */
[----:B------:R-:W-:Y:S02]  /*1d260*/  FFMA R21, R62, UR39, R21 ;  /* 0x000000273e157c23 */ /* 0x000fe40008000015 */
[----:B------:R-:W3:Y:S03]  /*1d270*/  LDL.LU R62, [R1+0x29c] ;  /* 0x00029c00013e7983 */ /* 0x000ee60000300800 */
        /* <DEDUP_REMOVED lines=8> */
[----:B------:R-:W2:Y:S01]  /*1d300*/  @!P5 LDG.E.U8 R21, desc[UR44][R26.64+0x39] ;  /* 0x0000392c1a15d981 */ /* 0x000ea2000c1e1100 */
[----:B------:R-:W-:Y:S02]  /*1d310*/  ISETP.LT.OR P4, PT, R29, 0x39, !P3 ;  /* 0x000000391d00780c */ /* 0x000fe40005f81670 */
[----:B0-----:R-:W-:-:S05]  /*1d320*/  @!P5 IADD3 R22, P6, R24, R22, RZ ;  /* 0x000000161816d210 */ /* 0x001fca0007fde0ff */
[----:B------:R-:W-:Y:S01]  /*1d330*/  @!P5 IMAD.X R23, R30, 0x1, R23, P6 ;  /* 0x000000011e17d824 */ /* 0x000fe200030e0617 */
[----:B--2---:R-:W-:-:S04]  /*1d340*/  LOP3.LUT R21, R21, 0xff, RZ, 0xc0, !PT ;  /* 0x000000ff15157812 */ /* 0x004fc800078ec0ff */
[----:B------:R-:W-:-:S05]  /*1d350*/  F2FP.F16.E4M3.UNPACK_B R21, R21 ;  /* 0x00000015ff15723e */ /* 0x000fca00020006ff */
[----:B------:R-:W-:-:S05]  /*1d360*/  HADD2.F32 R21, -RZ, R21.H0_H0 ;  /* 0x20000015ff157230 */ /* 0x000fca0000004100 */
[----:B------:R-:W-:-:S04]  /*1d370*/  FMUL R21, R21, UR38 ;  /* 0x0000002615157c20 */ /* 0x000fc80008400000 */
[----:B------:R-:W-:-:S05]  /*1d380*/  FFMA R21, R63, UR39, R21 ;  /* 0x000000273f157c23 */ /* 0x000fca0008000015 */
[----:B------:R-:W-:-:S05]  /*1d390*/  F2FP.SATFINITE.E4M3.F32.PACK_AB_MERGE_C R21, RZ, R21, RZ ;  /* 0x00000015ff15723e */ /* 0x000fca00048070ff */
[----:B------:R0:W-:Y:S02]  /*1d3a0*/  @!P5 STG.E.U8 desc[UR44][R22.64+0x39], R21 ;  /* 0x000039151600d986 */ /* 0x0001e4000c10112c */
[----:B0-----:R-:W-:-:S06]  /*1d3b0*/  PRMT R21, RZ, 0x7610, R21 ;  /* 0x00007610ff157816 */ /* 0x001fcc0000000015 */
[----:B------:R-:W2:Y:S01]  /*1d3c0*/  @!P4 LDG.E.U8 R21, desc[UR44][R6.64+0x38] ;  /* 0x0000382c0615c981 */ /* 0x000ea2000c1e1100 */
[----:B------:R-:W-:-:S04]  /*1d3d0*/  @P2 LOP3.LUT R0, R0, 0x10, RZ, 0xfc, !PT ;  /* 0x0000001000002812 */ /* 0x000fc800078efcff */
[----:B------:R-:W-:-:S04]  /*1d3e0*/  LOP3.LUT R0, R0, 0xfffffff7, RZ, 0xc0, !PT ;  /* 0xfffffff700007812 */ /* 0x000fc800078ec0ff */
[----:B------:R-:W-:Y:S02]  /*1d3f0*/  @P1 LOP3.LUT R0, R0, 0x8, RZ, 0xfc, !PT ;  /* 0x0000000800001812 */ /* 0x000fe400078efcff */
[----:B------:R-:W-:-:S13]  /*1d400*/  ISETP.LT.OR P1, PT, R29, 0x31, !P0 ;  /* 0x000000311d00780c */ /* 0x000fda0004721670 */
[----:B------:R-:W0:Y:S01]  /*1d410*/  @!P1 LDC.64 R22, c[0x0][0x5c0] ;  /* 0x00017000ff169b82 */ /* 0x000e220000000a00 */
[----:B------:R-:W-:Y:S02]  /*1d420*/  ISETP.LT.OR P2, PT, R29, 0x32, !P0 ;  /* 0x000000321d00780c */ /* 0x000fe40004741670 */
[----:B------:R-:W-:Y:S02]  /*1d430*/  LOP3.LUT R0, R0, 0xffff7fff, RZ, 0xc0, !PT ;  /* 0xffff7fff00007812 */ /* 0x000fe400078ec0ff */
[----:B0-----:R-:W-:-:S04]  /*1d440*/  @!P1 IADD3 R64, P5, P6, R24, UR10, R22 ;  /* 0x0000000a18409c10 */ /* 0x001fc8000febe016 */
[----:B------:R-:W-:-:S05]  /*1d450*/  @!P1 IADD3.X R65, R30, UR9, R23, P5, P6 ;  /* 0x000000091e419c10 */ /* 0x000fca000afec417 */
[----:B------:R-:W0:Y:S01]  /*1d460*/  @!P2 LDC.64 R22, c[0x0][0x5c0] ;  /* 0x00017000ff16ab82 */ /* 0x000e220000000a00 */
[----:B------:R-:W-:-:S04]  /*1d470*/  @P1 LOP3.LUT R0, R0, 0x8000, RZ, 0xfc, !PT ;  /* 0x0000800000001812 */ /* 0x000fc800078efcff */
[C---:B------:R-:W-:Y:S02]  /*1d480*/  LOP3.LUT P1, RZ, R0.reuse, 0x20, RZ, 0xc0, !PT ;  /* 0x0000002000ff7812 */ /* 0x040fe4000782c0ff */
[----:B------:R-:W-:-:S04]  /*1d490*/  LOP3.LUT R0, R0, 0xffffbfff, RZ, 0xc0, !PT ;  /* 0xffffbfff00007812 */ /* 0x000fc800078ec0ff */
[----:B------:R-:W-:Y:S02]  /*1d4a0*/  @P2 LOP3.LUT R0, R0, 0x4000, RZ, 0xfc, !PT ;  /* 0x0000400000002812 */ /* 0x000fe400078efcff */
[----:B--2---:R-:W-:-:S04]  /*1d4b0*/  LOP3.LUT R21, R21, 0xff, RZ, 0xc0, !PT ;  /* 0x000000ff15157812 */ /* 0x004fc800078ec0ff */
[----:B------:R-:W-:-:S05]  /*1d4c0*/  F2FP.F16.E4M3.UNPACK_B R21, R21 ;  /* 0x00000015ff15723e */ /* 0x000fca00020006ff */
[----:B------:R-:W-:-:S05]  /*1d4d0*/  HADD2.F32 R21, -RZ, R21.H0_H0 ;  /* 0x20000015ff157230 */ /* 0x000fca0000004100 */
[----:B------:R-:W-:-:S04]  /*1d4e0*/  FMUL R21, R21, UR38 ;  /* 0x0000002615157c20 */ /* 0x000fc80008400000 */
[----:B---3--:R-:W-:Y:S01]  /*1d4f0*/  FFMA R21, R62, UR39, R21 ;  /* 0x000000273e157c23 */ /* 0x008fe20008000015 */
[----:B0-----:R-:W-:-:S04]  /*1d500*/  @!P2 IADD3 R62, P5, P6, R24, UR10, R22 ;  /* 0x0000000a183eac10 */ /* 0x001fc8000febe016 */
[----:B------:R-:W-:Y:S02]  /*1d510*/  @!P2 IADD3.X R63, R30, UR9, R23, P5, P6 ;  /* 0x000000091e3fac10 */ /* 0x000fe4000afec417 */
[----:B------:R-:W-:Y:S02]  /*1d520*/  ISETP.LT.OR P2, PT, R29, 0x3a, !P3 ;  /* 0x0000003a1d00780c */ /* 0x000fe40005f41670 */
[----:B------:R-:W-:-:S05]  /*1d530*/  F2FP.SATFINITE.E4M3.F32.PACK_AB_MERGE_C R21, RZ, R21, RZ ;  /* 0x00000015ff15723e */ /* 0x000fca00048070ff */
[----:B------:R0:W-:Y:S02]  /*1d540*/  @!P4 STG.E.U8 desc[UR44][R54.64+0x38], R21 ;  /* 0x000038153600c986 */ /* 0x0001e4000c10112c */
[----:B0-----:R-:W-:-:S06]  /*1d550*/  PRMT R21, RZ, 0x7610, R21 ;  /* 0x00007610ff157816 */ /* 0x001fcc0000000015 */
[----:B------:R-:W2:Y:S02]  /*1d560*/  @!P2 LDG.E.U8 R21, desc[UR44][R6.64+0x39] ;  /* 0x0000392c0615a981 */ /* 0x000ea4000c1e1100 */
[----:B--2---:R-:W-:-:S04]  /*1d570*/  LOP3.LUT R21, R21, 0xff, RZ, 0xc0, !PT ;  /* 0x000000ff15157812 */ /* 0x004fc800078ec0ff */
[----:B------:R-:W-:-:S05]  /*1d580*/  F2FP.F16.E4M3.UNPACK_B R21, R21 ;  /* 0x00000015ff15723e */ /* 0x000fca00020006ff */
[----:B------:R-:W-:-:S05]  /*1d590*/  HADD2.F32 R21, -RZ, R21.H0_H0 ;  /* 0x20000015ff157230 */ /* 0x000fca0000004100 */
[----:B------:R-:W-:-:S04]  /*1d5a0*/  FMUL R21, R21, UR38 ;  /* 0x0000002615157c20 */ /* 0x000fc80008400000 */
[----:B----4-:R-:W-:Y:S01]  /*1d5b0*/  FFMA R21, R67, UR39, R21 ;  /* 0x0000002743157c23 */ /* 0x010fe20008000015 */
[----:B------:R-:W-:Y:S01]  /*1d5c0*/  ISETP.LT.OR P4, PT, R29, 0x39, !P0 ;  /* 0x000000391d00780c */ /* 0x000fe20004781670 */
[----:B------:R-:W2:Y:S03]  /*1d5d0*/  LDL.LU R67, [R1+0x2a8] ;  /* 0x0002a80001437983 */ /* 0x000ea60000300800 */
[----:B------:R-:W-:-:S05]  /*1d5e0*/  F2FP.SATFINITE.E4M3.F32.PACK_AB_MERGE_C R21, RZ, R21, RZ ;  /* 0x00000015ff15723e */ /* 0x000fca00048070ff */
[----:B------:R0:W-:Y:S04]  /*1d5f0*/  @!P2 STG.E.U8 desc[UR44][R50.64+0x39], R21 ;  /* 0x000039153200a986 */ /* 0x0001e8000c10112c */
[----:B------:R-:W1:Y:S01]  /*1d600*/  @!P4 LDC.64 R22, c[0x0][0x5c0] ;  /* 0x00017000ff16cb82 */ /* 0x000e620000000a00 */
[----:B0-----:R-:W-:-:S06]  /*1d610*/  PRMT R21, RZ, 0x7610, R21 ;  /* 0x00007610ff157816 */ /* 0x001fcc0000000015 */
[----:B------:R-:W3:Y:S01]  /*1d620*/  @!P1 LDG.E.U8 R21, desc[UR44][R8.64+0x20] ;  /* 0x0000202c08159981 */ /* 0x000ee2000c1e1100 */
[----:B------:R-:W-:-:S04]  /*1d630*/  LOP3.LUT R0, R0, 0xffffff7f, RZ, 0xc0, !PT ;  /* 0xffffff7f00007812 */ /* 0x000fc800078ec0ff */
[----:B------:R-:W-:Y:S02]  /*1d640*/  @P4 LOP3.LUT R0, R0, 0x80, RZ, 0xfc, !PT ;  /* 0x0000008000004812 */ /* 0x000fe400078efcff */
[----:B-1----:R-:W-:-:S04]  /*1d650*/  @!P4 IADD3 R54, P5, P6, R24, UR10, R22 ;  /* 0x0000000a1836cc10 */ /* 0x002fc8000febe016 */
[----:B------:R-:W-:Y:S02]  /*1d660*/  @!P4 IADD3.X R55, R30, UR9, R23, P5, P6 ;  /* 0x000000091e37cc10 */ /* 0x000fe4000afec417 */
[----:B------:R-:W-:Y:S02]  /*1d670*/  LOP3.LUT P4, RZ, R31, 0x1, RZ, 0xc0, !PT ;  /* 0x000000011fff7812 */ /* 0x000fe4000788c0ff */
[----:B------:R-:W-:-:S13]  /*1d680*/  ISETP.LT.OR P0, PT, R29, 0x3a, !P0 ;  /* 0x0000003a1d00780c */ /* 0x000fda0004701670 */
[----:B------:R-:W0:Y:S01]  /*1d690*/  @!P0 LDC.64 R22, c[0x0][0x5c0] ;  /* 0x00017000ff168b82 */ /* 0x000e220000000a00 */
[----:B------:R-:W-:Y:S02]  /*1d6a0*/  ISETP.LT.OR P2, PT, R29, 0x41, !P3 ;  /* 0x000000411d00780c */ /* 0x000fe40005f41670 */
[----:B---3--:R-:W-:-:S04]  /*1d6b0*/  LOP3.LUT R21, R21, 0xff, RZ, 0xc0, !PT ;  /* 0x000000ff15157812 */ /* 0x008fc800078ec0ff */
[----:B------:R-:W-:-:S05]  /*1d6c0*/  F2FP.F16.E4M3.UNPACK_B R21, R21 ;  /* 0x00000015ff15723e */ /* 0x000fca00020006ff */
[----:B------:R-:W-:-:S05]  /*1d6d0*/  HADD2.F32 R21, -RZ, R21.H0_H0 ;  /* 0x20000015ff157230 */ /* 0x000fca0000004100 */
[----:B------:R-:W-:-:S04]  /*1d6e0*/  FMUL R21, R21, UR38 ;  /* 0x0000002615157c20 */ /* 0x000fc80008400000 */
[----:B------:R-:W-:Y:S01]  /*1d6f0*/  FFMA R21, R66, UR39, R21 ;  /* 0x0000002742157c23 */ /* 0x000fe20008000015 */
[----:B0-----:R-:W-:Y:S02]  /*1d700*/  @!P0 IADD3 R50, P5, P6, R24, UR10, R22 ;  /* 0x0000000a18328c10 */ /* 0x001fe4000febe016 */
[----:B------:R-:W-:Y:S01]  /*1d710*/  LOP3.LUT R3, R3, 0xf7ffffff, RZ, 0xc0, !PT ;  /* 0xf7ffffff03037812 */ /* 0x000fe200078ec0ff */
[----:B------:R-:W-:Y:S01]  /*1d720*/  IMAD.U32 R31, RZ, RZ, UR7 ;  /* 0x00000007ff1f7e24 */ /* 0x000fe2000f8e00ff */
[----:B------:R-:W-:Y:S01]  /*1d730*/  F2FP.SATFINITE.E4M3.F32.PACK_AB_MERGE_C R21, RZ, R21, RZ ;  /* 0x00000015ff15723e */ /* 0x000fe200048070ff */
[----:B------:R-:W3:Y:S04]  /*1d740*/  LDL.LU R66, [R1+0x2ac] ;  /* 0x0002ac0001427983 */ /* 0x000ee80000300800 */
[----:B------:R0:W-:Y:S01]  /*1d750*/  @!P1 STG.E.U8 desc[UR44][R46.64+0x20], R21 ;  /* 0x000020152e009986 */ /* 0x0001e2000c10112c */
[----:B------:R-:W-:-:S02]  /*1d760*/  @!P0 IADD3.X R51, R30, UR9, R23, P5, P6 ;  /* 0x000000091e338c10 */ /* 0x000fc4000afec417 */
[----:B------:R-:W1:Y:S01]  /*1d770*/  @!P2 LDC.64 R22, c[0x0][0x5c0] ;  /* 0x00017000ff16ab82 */ /* 0x000e620000000a00 */
[----:B------:R-:W-:Y:S01]  /*1d780*/  @P0 LOP3.LUT R3, R3, 0x8000000, RZ, 0xfc, !PT ;  /* 0x0800000003030812 */ /* 0x000fe200078efcff */
[----:B------:R-:W4:Y:S01]  /*1d790*/  LDL.LU R73, [R1+0x2b0] ;  /* 0x0002b00001497983 */ /* 0x000f220000300800 */
[----:B0-----:R-:W-:-:S03]  /*1d7a0*/  PRMT R21, RZ, 0x7610, R21 ;  /* 0x00007610ff157816 */ /* 0x001fc60000000015 */
[----:B------:R-:W4:Y:S04]  /*1d7b0*/  LDL.LU R72, [R1+0x2b4] ;  /* 0x0002b40001487983 */ /* 0x000f280000300800 */
[----:B------:R-:W2:Y:S01]  /*1d7c0*/  @!P4 LDG.E.U8 R21, desc[UR44][R8.64+0x21] ;  /* 0x0000212c0815c981 */ /* 0x000ea2000c1e1100 */
[----:B------:R-:W-:Y:S02]  /*1d7d0*/  ISETP.LT.OR P0, PT, R29, 0x42, !P3 ;  /* 0x000000421d00780c */ /* 0x000fe40005f01670 */
[----:B-1----:R-:W-:-:S04]  /*1d7e0*/  @!P2 IADD3 R70, P5, P6, R24, UR8, R22 ;  /* 0x000000081846ac10 */ /* 0x002fc8000febe016 */
[----:B------:R-:W-:-:S07]  /*1d7f0*/  @!P2 IADD3.X R71, R30, UR7, R23, P5, P6 ;  /* 0x000000071e47ac10 */ /* 0x000fce000afec417 */
[----:B------:R-:W0:Y:S02]  /*1d800*/  @!P0 LDC.64 R22, c[0x0][0x5c0] ;  /* 0x00017000ff168b82 */ /* 0x000e240000000a00 */
[----:B0-----:R-:W-:-:S04]  /*1d810*/  @!P0 IADD3 R68, P5, P6, R24, UR8, R22 ;  /* 0x0000000818448c10 */ /* 0x001fc8000febe016 */
[----:B------:R-:W-:Y:S02]  /*1d820*/  @!P0 IADD3.X R69, R30, UR7, R23, P5, P6 ;  /* 0x000000071e458c10 */ /* 0x000fe4000afec417 */
[----:B------:R-:W-:-:S04]  /*1d830*/  ISETP.GE.AND P0, PT, R28, 0x89, PT ;  /* 0x000000891c00780c */ /* 0x000fc80003f06270 */
[----:B------:R-:W-:-:S13]  /*1d840*/  ISETP.LT.OR P5, PT, R29, 0x21, !P0 ;  /* 0x000000211d00780c */ /* 0x000fda00047a1670 */
[----:B------:R-:W0:Y:S01]  /*1d850*/  @!P5 LDC.64 R22, c[0x0][0x5c0] ;  /* 0x00017000ff16db82 */ /* 0x000e220000000a00 */
[----:B--2---:R-:W-:-:S04]  /*1d860*/  LOP3.LUT R21, R21, 0xff, RZ, 0xc0, !PT ;  /* 0x000000ff15157812 */ /* 0x004fc800078ec0ff */
[----:B------:R-:W-:-:S05]  /*1d870*/  F2FP.F16.E4M3.UNPACK_B R21, R21 ;  /* 0x00000015ff15723e */ /* 0x000fca00020006ff */
[----:B------:R-:W-:-:S05]  /*1d880*/  HADD2.F32 R21, -RZ, R21.H0_H0 ;  /* 0x20000015ff157230 */ /* 0x000fca0000004100 */
[----:B------:R-:W-:-:S04]  /*1d890*/  FMUL R21, R21, UR38 ;  /* 0x0000002615157c20 */ /* 0x000fc80008400000 */
[----:B------:R-:W-:-:S05]  /*1d8a0*/  FFMA R21, R67, UR39, R21 ;  /* 0x0000002743157c23 */ /* 0x000fca0008000015 */
[----:B------:R-:W-:-:S05]  /*1d8b0*/  F2FP.SATFINITE.E4M3.F32.PACK_AB_MERGE_C R21, RZ, R21, RZ ;  /* 0x00000015ff15723e */ /* 0x000fca00048070ff */
[----:B------:R1:W-:Y:S02]  /*1d8c0*/  @!P4 STG.E.U8 desc[UR44][R42.64+0x21], R21 ;  /* 0x000021152a00c986 */ /* 0x0003e4000c10112c */
[----:B-1----:R-:W-:-:S05]  /*1d8d0*/  IMAD.U32 R21, RZ, RZ, UR8 ;  /* 0x00000008ff157e24 */ /* 0x002fca000f8e00ff */
[----:B------:R-:W-:-:S04]  /*1d8e0*/  @!P5 IADD3 R21, P4, P6, R21, UR6, R24 ;  /* 0x000000061515dc10 */ /* 0x000fc8000fe9e018 */
[----:B------:R-:W-:Y:S02]  /*1d8f0*/  @!P5 IADD3.X R31, R31, UR5, R30, P4, P6 ;  /* 0x000000051f1fdc10 */ /* 0x000fe4000a7ec41e */
[----:B0-----:R-:W-:Y:S02]  /*1d900*/  @!P5 IADD3 R22, P4, R21, R22, RZ ;  /* 0x000000161516d210 */ /* 0x001fe40007f9e0ff */
[----:B------:R-:W-:-:S06]  /*1d910*/  PRMT R21, RZ, 0x7610, R21 ;  /* 0x00007610ff157816 */ /* 0x000fcc0000000015 */
[----:B------:R-:W2:Y:S01]  /*1d920*/  @!P5 LDG.E.U8 R21, desc[UR44][R10.64+0x20] ;  /* 0x0000202c0a15d981 */ /* 0x000ea2000c1e1100 */
[----:B------:R-:W-:Y:S01]  /*1d930*/  @!P5 IMAD.X R23, R31, 0x1, R23, P4 ;  /* 0x000000011f17d824 */ /* 0x000fe200020e0617 */
[----:B------:R-:W-:Y:S02]  /*1d940*/  ISETP.LT.OR P4, PT, R29, 0x22, !P0 ;  /* 0x000000221d00780c */ /* 0x000fe40004781670 */
[----:B------:R-:W-:Y:S02]  /*1d950*/  LOP3.LUT P2, RZ, R0, 0x200, RZ, 0xc0, !PT ;  /* 0x0000020000ff7812 */ /* 0x000fe4000784c0ff */
[----:B------:R-:W-:-:S09]  /*1d960*/  LOP3.LUT R3, R3, 0x7fffffff, RZ, 0xc0, !PT ;  /* 0x7fffffff03037812 */ /* 0x000fd200078ec0ff */
[----:B------:R-:W0:Y:S01]  /*1d970*/  @!P4 LDC.64 R32, c[0x0][0x5c0] ;  /* 0x00017000ff20cb82 */ /* 0x000e220000000a00 */
[----:B--2---:R-:W-:-:S04]  /*1d980*/  LOP3.LUT R21, R21, 0xff, RZ, 0xc0, !PT ;  /* 0x000000ff15157812 */ /* 0x004fc800078ec0ff */
[----:B------:R-:W-:-:S05]  /*1d990*/  F2FP.F16.E4M3.UNPACK_B R21, R21 ;  /* 0x00000015ff15723e */ /* 0x000fca00020006ff */
[----:B------:R-:W-:-:S05]  /*1d9a0*/  HADD2.F32 R21, -RZ, R21.H0_H0 ;  /* 0x20000015ff157230 */ /* 0x000fca0000004100 */
[----:B------:R-:W-:-:S04]  /*1d9b0*/  FMUL R21, R21, UR38 ;  /* 0x0000002615157c20 */ /* 0x000fc80008400000 */
[----:B---3--:R-:W-:-:S05]  /*1d9c0*/  FFMA R21, R66, UR39, R21 ;  /* 0x0000002742157c23 */ /* 0x008fca0008000015 */
[----:B------:R-:W-:-:S05]  /*1d9d0*/  F2FP.SATFINITE.E4M3.F32.PACK_AB_MERGE_C R21, RZ, R21, RZ ;  /* 0x00000015ff15723e */ /* 0x000fca00048070ff */
[----:B------:R1:W-:Y:S02]  /*1d9e0*/  @!P5 STG.E.U8 desc[UR44][R22.64+0x20], R21 ;  /* 0x000020151600d986 */ /* 0x0003e4000c10112c */
[----:B-1----:R-:W-:-:S06]  /*1d9f0*/  PRMT R21, RZ, 0x7610, R21 ;  /* 0x00007610ff157816 */ /* 0x002fcc0000000015 */
[----:B------:R-:W2:Y:S01]  /*1da00*/  @!P4 LDG.E.U8 R21, desc[UR44][R10.64+0x21] ;  /* 0x0000212c0a15c981 */ /* 0x000ea2000c1e1100 */
[----:B------:R-:W-:Y:S02]  /*1da10*/  @P2 LOP3.LUT R3, R3, 0x80000000, RZ, 0xfc, !PT ;  /* 0x8000000003032812 */ /* 0x000fe400078efcff */
[----:B------:R-:W-:-:S13]  /*1da20*/  ISETP.LT.OR P2, PT, R29, 0x49, !P3 ;  /* 0x000000491d00780c */ /* 0x000fda0005f41670 */
[----:B------:R-:W1:Y:S01]  /*1da30*/  @!P2 LDC.64 R22, c[0x0][0x5c0] ;  /* 0x00017000ff16ab82 */ /* 0x000e620000000a00 */
[----:B------:R-:W-:Y:S02]  /*1da40*/  IMAD.U32 R31, RZ, RZ, UR8 ;  /* 0x00000008ff1f7e24 */ /* 0x000fe4000f8e00ff */
[----:B------:R-:W-:-:S03]  /*1da50*/  IMAD.U32 R42, RZ, RZ, UR7 ;  /* 0x00000007ff2a7e24 */ /* 0x000fc6000f8e00ff */
[----:B------:R-:W-:-:S04]  /*1da60*/  @!P4 IADD3 R31, P1, P6, R31, UR6, R24 ;  /* 0x000000061f1fcc10 */ /* 0x000fc8000fe3e018 */
[----:B------:R-:W-:Y:S02]  /*1da70*/  @!P4 IADD3.X R42, R42, UR5, R30, P1, P6 ;  /* 0x000000052a2acc10 */ /* 0x000fe40008fec41e */
[----:B0-----:R-:W-:-:S05]  /*1da80*/  @!P4 IADD3 R32, P1, R31, R32, RZ ;  /* 0x000000201f20c210 */ /* 0x001fca0007f3e0ff */
[----:B------:R-:W-:Y:S01]  /*1da90*/  @!P4 IMAD.X R33, R42, 0x1, R33, P1 ;  /* 0x000000012a21c824 */ /* 0x000fe200008e0621 */
[----:B-1----:R-:W-:-:S04]  /*1daa0*/  @!P2 IADD3 R66, P5, P6, R24, UR8, R22 ;  /* 0x000000081842ac10 */ /* 0x002fc8000febe016 */
[----:B------:R-:W-:Y:S02]  /*1dab0*/  @!P2 IADD3.X R67, R30, UR7, R23, P5, P6 ;  /* 0x000000071e43ac10 */ /* 0x000fe4000afec417 */
[----:B------:R-:W-:Y:S02]  /*1dac0*/  LOP3.LUT P2, RZ, R3, 0x80000000, RZ, 0xc0, !PT ;  /* 0x8000000003ff7812 */ /* 0x000fe4000784c0ff */
[----:B--2---:R-:W-:-:S04]  /*1dad0*/  LOP3.LUT R21, R21, 0xff, RZ, 0xc0, !PT ;  /* 0x000000ff15157812 */ /* 0x004fc800078ec0ff */
[----:B------:R-:W-:-:S05]  /*1dae0*/  F2FP.F16.E4M3.UNPACK_B R21, R21 ;  /* 0x00000015ff15723e */ /* 0x000fca00020006ff */
[----:B------:R-:W-:-:S05]  /*1daf0*/  HADD2.F32 R21, -RZ, R21.H0_H0 ;  /* 0x20000015ff157230 */ /* 0x000fca0000004100 */
[----:B------:R-:W-:-:S04]  /*1db00*/  FMUL R21, R21, UR38 ;  /* 0x0000002615157c20 */ /* 0x000fc80008400000 */
[----:B----4-:R-:W-:Y:S01]  /*1db10*/  FFMA R21, R73, UR39, R21 ;  /* 0x0000002749157c23 */ /* 0x010fe20008000015 */
[----:B------:R-:W-:Y:S01]  /*1db20*/  LOP3.LUT P1, RZ, R0, 0x100, RZ, 0xc0, !PT ;  /* 0x0000010000ff7812 */ /* 0x000fe2000782c0ff */
[----:B------:R-:W2:Y:S03]  /*1db30*/  LDL.LU R73, [R1+0x2b8] ;  /* 0x0002b80001497983 */ /* 0x000ea60000300800 */
[----:B------:R-:W-:-:S05]  /*1db40*/  F2FP.SATFINITE.E4M3.F32.PACK_AB_MERGE_C R21, RZ, R21, RZ ;  /* 0x00000015ff15723e */ /* 0x000fca00048070ff */
[----:B------:R0:W-:Y:S02]  /*1db50*/  @!P4 STG.E.U8 desc[UR44][R32.64+0x21], R21 ;  /* 0x000021152000c986 */ /* 0x0001e4000c10112c */
[----:B0-----:R-:W-:-:S06]  /*1db60*/  PRMT R21, RZ, 0x7610, R21 ;  /* 0x00007610ff157816 */ /* 0x001fcc0000000015 */
[----:B------:R-:W3:Y:S01]  /*1db70*/  @!P2 LDG.E.U8 R21, desc[UR44][R8.64+0x28] ;  /* 0x0000282c0815a981 */ /* 0x000ee2000c1e1100 */
[----:B------:R-:W-:-:S13]  /*1db80*/  ISETP.LT.OR P6, PT, R29, 0x4a, !P3 ;  /* 0x0000004a1d00780c */ /* 0x000fda0005fc1670 */
[----:B------:R-:W0:Y:S02]  /*1db90*/  @!P6 LDC.64 R22, c[0x0][0x5c0] ;  /* 0x00017000ff16eb82 */ /* 0x000e240000000a00 */
[----:B0-----:R-:W-:Y:S02]  /*1dba0*/  @!P6 IADD3 R74, P4, P5, R24, UR8, R22 ;  /* 0x00000008184aec10 */ /* 0x001fe4000fd9e016 */
[----:B---3--:R-:W-:-:S04]  /*1dbb0*/  LOP3.LUT R21, R21, 0xff, RZ, 0xc0, !PT ;  /* 0x000000ff15157812 */ /* 0x008fc800078ec0ff */
[----:B------:R-:W-:-:S05]  /*1dbc0*/  F2FP.F16.E4M3.UNPACK_B R21, R21 ;  /* 0x00000015ff15723e */ /* 0x000fca00020006ff */
[----:B------:R-:W-:-:S05]  /*1dbd0*/  HADD2.F32 R21, -RZ, R21.H0_H0 ;  /* 0x20000015ff157230 */ /* 0x000fca0000004100 */
[----:B------:R-:W-:-:S04]  /*1dbe0*/  FMUL R21, R21, UR38 ;  /* 0x0000002615157c20 */ /* 0x000fc80008400000 */
[----:B------:R-:W-:Y:S01]  /*1dbf0*/  FFMA R21, R72, UR39, R21 ;  /* 0x0000002748157c23 */ /* 0x000fe20008000015 */
[----:B------:R-:W-:Y:S01]  /*1dc00*/  @!P6 IADD3.X R75, R30, UR7, R23, P4, P5 ;  /* 0x000000071e4bec10 */ /* 0x000fe2000a7ea417 */
[----:B------:R-:W-:Y:S01]  /*1dc10*/  IMAD.U32 R31, RZ, RZ, UR7 ;  /* 0x00000007ff1f7e24 */ /* 0x000fe2000f8e00ff */
[----:B------:R-:W-:Y:S01]  /*1dc20*/  LOP3.LUT R0, R0, 0xffdfffff, RZ, 0xc0, !PT ;  /* 0xffdfffff00007812 */ /* 0x000fe200078ec0ff */
[----:B------:R-:W3:Y:S01]  /*1dc30*/  LDL.LU R72, [R1+0x2bc] ;  /* 0x0002bc0001487983 */ /* 0x000ee20000300800 */
[----:B------:R-:W-:Y:S02]  /*1dc40*/  F2FP.SATFINITE.E4M3.F32.PACK_AB_MERGE_C R21, RZ, R21, RZ ;  /* 0x00000015ff15723e */ /* 0x000fe400048070ff */
[----:B------:R-:W-:Y:S01]  /*1dc50*/  ISETP.LT.OR P6, PT, R29, 0x51, !P3 ;  /* 0x000000511d00780c */ /* 0x000fe20005fc1670 */
[----:B------:R-:W4:Y:S04]  /*1dc60*/  LDL.LU R78, [R1+0x2c0] ;  /* 0x0002c000014e7983 */ /* 0x000f280000300800 */
[----:B------:R0:W-:Y:S04]  /*1dc70*/  @!P2 STG.E.U8 desc[UR44][R52.64+0x28], R21 ;  /* 0x000028153400a986 */ /* 0x0001e8000c10112c */
[----:B------:R-:W4:Y:S04]  /*1dc80*/  LDL.LU R79, [R1+0x2c4] ;  /* 0x0002c400014f7983 */ /* 0x000f280000300800 */
[----:B------:R-:W1:Y:S01]  /*1dc90*/  @!P6 LDC.64 R22, c[0x0][0x5c0] ;  /* 0x00017000ff16eb82 */ /* 0x000e620000000a00 */
[----:B0-----:R-:W-:-:S06]  /*1dca0*/  PRMT R21, RZ, 0x7610, R21 ;  /* 0x00007610ff157816 */ /* 0x001fcc0000000015 */
[----:B------:R-:W2:Y:S01]  /*1dcb0*/  @!P1 LDG.E.U8 R21, desc[UR44][R8.64+0x29] ;  /* 0x0000292c08159981 */ /* 0x000ea2000c1e1100 */
[----:B------:R-:W-:Y:S02]  /*1dcc0*/  ISETP.LT.OR P2, PT, R29, 0x52, !P3 ;  /* 0x000000521d00780c */ /* 0x000fe40005f41670 */
[----:B-1----:R-:W-:-:S04]  /*1dcd0*/  @!P6 IADD3 R76, P4, P5, R24, UR8, R22 ;  /* 0x00000008184cec10 */ /* 0x002fc8000fd9e016 */
[----:B------:R-:W-:-:S07]  /*1dce0*/  @!P6 IADD3.X R77, R30, UR7, R23, P4, P5 ;  /* 0x000000071e4dec10 */ /* 0x000fce000a7ea417 */
[----:B------:R-:W0:Y:S02]  /*1dcf0*/  @!P2 LDC.64 R22, c[0x0][0x5c0] ;  /* 0x00017000ff16ab82 */ /* 0x000e240000000a00 */
[----:B0-----:R-:W-:-:S04]  /*1dd00*/  @!P2 IADD3 R52, P4, P5, R24, UR8, R22 ;  /* 0x000000081834ac10 */ /* 0x001fc8000fd9e016 */
[----:B------:R-:W-:Y:S02]  /*1dd10*/  @!P2 IADD3.X R53, R30, UR7, R23, P4, P5 ;  /* 0x000000071e35ac10 */ /* 0x000fe4000a7ea417 */
[----:B------:R-:W-:-:S13]  /*1dd20*/  ISETP.LT.OR P5, PT, R29, 0x29, !P0 ;  /* 0x000000291d00780c */ /* 0x000fda00047a1670 */
[----:B------:R-:W0:Y:S01]  /*1dd30*/  @!P5 LDC.64 R22, c[0x0][0x5c0] ;  /* 0x00017000ff16db82 */ /* 0x000e220000000a00 */
[----:B------:R-:W-:Y:S02]  /*1dd40*/  @P6 LOP3.LUT R0, R0, 0x200000, RZ, 0xfc, !PT ;  /* 0x0020000000006812 */ /* 0x000fe400078efcff */
        /* <DEDUP_REMOVED lines=15> */
[----:B--2---:R-:W-:-:S11]  /*1de40*/  LOP3.LUT R21, R21, 0xff, RZ, 0xc0, !PT ;  /* 0x000000ff15157812 */ /* 0x004fd600078ec0ff */
[----:B------:R-:W0:Y:S01]  /*1de50*/  @!P4 LDC.64 R32, c[0x0][0x5c0] ;  /* 0x00017000ff20cb82 */ /* 0x000e220000000a00 */
        /* <DEDUP_REMOVED lines=8> */
[----:B------:R-:W-:-:S04]  /*1dee0*/  LOP3.LUT R0, R0, 0xfffffdff, RZ, 0xc0, !PT ;  /* 0xfffffdff00007812 */ /* 0x000fc800078ec0ff */
[----:B------:R-:W-:Y:S02]  /*1def0*/  @P2 LOP3.LUT R0, R0, 0x200, RZ, 0xfc, !PT ;  /* 0x0000020000002812 */ /* 0x000fe400078efcff */
[----:B------:R-:W-:-:S13]  /*1df00*/  ISETP.LT.OR P2, PT, R29, 0x59, !P3 ;  /* 0x000000591d00780c */ /* 0x000fda0005f41670 */
[----:B------:R-:W1:Y:S01]  /*1df10*/  @!P2 LDC.64 R22, c[0x0][0x5c0] ;  /* 0x00017000ff16ab82 */ /* 0x000e620000000a00 */
[----:B------:R-:W-:Y:S02]  /*1df20*/  IMAD.U32 R31, RZ, RZ, UR8 ;  /* 0x00000008ff1f7e24 */ /* 0x000fe4000f8e00ff */
[----:B------:R-:W-:-:S03]  /*1df30*/  IMAD.U32 R38, RZ, RZ, UR7 ;  /* 0x00000007ff267e24 */ /* 0x000fc6000f8e00ff */
[----:B------:R-:W-:Y:S02]  /*1df40*/  @!P4 IADD3 R31, P1, P6, R31, UR6, R24 ;  /* 0x000000061f1fcc10 */ /* 0x000fe4000fe3e018 */
[----:B------:R-:W-:Y:S02]  /*1df50*/  LOP3.LUT R0, R0, 0xffefffff, RZ, 0xc0, !PT ;  /* 0xffefffff00007812 */ /* 0x000fe400078ec0ff */
[----:B------:R-:W-:Y:S02]  /*1df60*/  @!P4 IADD3.X R38, R38, UR5, R30, P1, P6 ;  /* 0x000000052626cc10 */ /* 0x000fe40008fec41e */
[----:B------:R-:W-:Y:S02]  /*1df70*/  @P2 LOP3.LUT R0, R0, 0x100000, RZ, 0xfc, !PT ;  /* 0x0010000000002812 */ /* 0x000fe400078efcff */
[----:B0-----:R-:W-:Y:S02]  /*1df80*/  @!P4 IADD3 R32, P1, R31, R32, RZ ;  /* 0x000000201f20c210 */ /* 0x001fe40007f3e0ff */
[----:B-1----:R-:W-:-:S04]  /*1df90*/  @!P2 IADD3 R72, P5, P6, R24, UR8, R22 ;  /* 0x000000081848ac10 */ /* 0x002fc8000febe016 */
[----:B------:R-:W-:Y:S02]  /*1dfa0*/  @!P2 IADD3.X R73, R30, UR7, R23, P5, P6 ;  /* 0x000000071e49ac10 */ /* 0x000fe4000afec417 */
[----:B------:R-:W-:Y:S01]  /*1dfb0*/  LOP3.LUT P2, RZ, R3, 0x40000000, RZ, 0xc0, !PT ;  /* 0x4000000003ff7812 */ /* 0x000fe2000784c0ff */
[----:B------:R-:W-:-:S03]  /*1dfc0*/  @!P4 IMAD.X R33, R38, 0x1, R33, P1 ;  /* 0x000000012621c824 */ /* 0x000fc600008e0621 */
[----:B------:R-:W-:Y:S02]  /*1dfd0*/  ISETP.LT.OR P6, PT, R29, 0x31, !P2 ;  /* 0x000000311d00780c */ /* 0x000fe400057c1670 */
        /* <DEDUP_REMOVED lines=12> */
[----:B------:R-:W-:Y:S02]  /*1e0a0*/  LOP3.LUT R3, R3, 0xefffffff, RZ, 0xc0, !PT ;  /* 0xefffffff03037812 */ /* 0x000fe400078ec0ff */
[----:B------:R-:W-:Y:S02]  /*1e0b0*/  LOP3.LUT R0, R0, 0xfffffffe, RZ, 0xc0, !PT ;  /* 0xfffffffe00007812 */ /* 0x000fe400078ec0ff */
[----:B------:R-:W-:Y:S02]  /*1e0c0*/  @P3 LOP3.LUT R3, R3, 0x10000000, RZ, 0xfc, !PT ;  /* 0x1000000003033812 */ /* 0x000fe400078efcff */
[----:B-1----:R-:W-:Y:S02]  /*1e0d0*/  @!P1 IADD3 R46, P4, P5, R24, UR8, R22 ;  /* 0x00000008182e9c10 */ /* 0x002fe4000fd9e016 */
[----:B------:R-:W-:Y:S02]  /*1e0e0*/  @P1 LOP3.LUT R0, R0, 0x1, RZ, 0xfc, !PT ;  /* 0x0000000100001812 */ /* 0x000fe400078efcff */
[----:B------:R-:W-:-:S02]  /*1e0f0*/  @!P1 IADD3.X R47, R30, UR7, R23, P4, P5 ;  /* 0x000000071e2f9c10 */ /* 0x000fc4000a7ea417 */
[----:B------:R-:W-:Y:S02]  /*1e100*/  LOP3.LUT P1, RZ, R3, 0x20000000, RZ, 0xc0, !PT ;  /* 0x2000000003ff7812 */ /* 0x000fe4000782c0ff */
[----:B------:R-:W-:-:S13]  /*1e110*/  ISETP.LT.OR P3, PT, R29, 0x41, !P2 ;  /* 0x000000411d00780c */ /* 0x000fda0005761670 */
[----:B------:R-:W0:Y:S01]  /*1e120*/  @!P3 LDC.64 R22, c[0x0][0x5c0] ;  /* 0x00017000ff16bb82 */ /* 0x000e220000000a00 */
[----:B---3--:R-:W-:-:S04]  /*1e130*/  LOP3.LUT R21, R21, 0xff, RZ, 0xc0, !PT ;  /* 0x000000ff15157812 */ /* 0x008fc800078ec0ff */
[----:B------:R-:W-:-:S05]  /*1e140*/  F2FP.F16.E4M3.UNPACK_B R21, R21 ;  /* 0x00000015ff15723e */ /* 0x000fca00020006ff */
[----:B------:R-:W-:-:S05]  /*1e150*/  HADD2.F32 R21, -RZ, R21.H0_H0 ;  /* 0x20000015ff157230 */ /* 0x000fca0000004100 */
[----:B------:R-:W-:-:S04]  /*1e160*/  FMUL R21, R21, UR38 ;  /* 0x0000002615157c20 */ /* 0x000fc80008400000 */
[----:B------:R-:W-:Y:S01]  /*1e170*/  FFMA R21, R79, UR39, R21 ;  /* 0x000000274f157c23 */ /* 0x000fe20008000015 */
[----:B------:R-:W-:Y:S01]  /*1e180*/  LOP3.LUT R0, R0, 0xfff7ffff, RZ, 0xc0, !PT ;  /* 0xfff7ffff00007812 */ /* 0x000fe200078ec0ff */
[----:B------:R-:W-:Y:S01]  /*1e190*/  IMAD.U32 R31, RZ, RZ, UR7 ;  /* 0x00000007ff1f7e24 */ /* 0x000fe2000f8e00ff */
[----:B0-----:R-:W-:Y:S01]  /*1e1a0*/  @!P3 IADD3 R42, P4, P5, R24, UR6, R22 ;  /* 0x00000006182abc10 */ /* 0x001fe2000fd9e016 */
[----:B------:R-:W3:Y:S01]  /*1e1b0*/  LDL.LU R79, [R1+0x2cc] ;  /* 0x0002cc00014f7983 */ /* 0x000ee20000300800 */
[----:B------:R-:W-:-:S05]  /*1e1c0*/  F2FP.SATFINITE.E4M3.F32.PACK_AB_MERGE_C R21, RZ, R21, RZ ;  /* 0x00000015ff15723e */ /* 0x000fca00048070ff */
[----:B------:R0:W-:Y:S02]  /*1e1d0*/  @!P6 STG.E.U8 desc[UR44][R48.64+0x30], R21 ;  /* 0x000030153000e986 */ /* 0x0001e4000c10112c */
[----:B0-----:R-:W-:-:S06]  /*1e1e0*/  PRMT R21, RZ, 0x7610, R21 ;  /* 0x00007610ff157816 */ /* 0x001fcc0000000015 */
[----:B------:R-:W4:Y:S01]  /*1e1f0*/  @!P1 LDG.E.U8 R21, desc[UR44][R8.64+0x31] ;  /* 0x0000312c08159981 */ /* 0x000f22000c1e1100 */
[----:B------:R-:W-:Y:S02]  /*1e200*/  @P3 LOP3.LUT R0, R0, 0x80000, RZ, 0xfc, !PT ;  /* 0x0008000000003812 */ /* 0x000fe400078efcff */
[----:B------:R-:W-:Y:S02]  /*1e210*/  @!P3 IADD3.X R43, R30, UR5, R23, P4, P5 ;  /* 0x000000051e2bbc10 */ /* 0x000fe4000a7ea417 */
        /* <DEDUP_REMOVED lines=10> */
[----:B--2---:R-:W-:Y:S02]  /*1e2c0*/  FFMA R21, R78, UR39, R21 ;  /* 0x000000274e157c23 */ /* 0x004fe40008000015 */
[----:B------:R-:W2:Y:S03]  /*1e2d0*/  LDL.LU R78, [R1+0x2d0] ;  /* 0x0002d000014e7983 */ /* 0x000ea60000300800 */
[----:B------:R-:W-:Y:S01]  /*1e2e0*/  F2FP.SATFINITE.E4M3.F32.PACK_AB_MERGE_C R21, RZ, R21, RZ ;  /* 0x00000015ff15723e */ /* 0x000fe200048070ff */
[----:B------:R-:W4:Y:S04]  /*1e2f0*/  LDL.LU R82, [R1+0x2d4] ;  /* 0x0002d40001527983 */ /* 0x000f280000300800 */
[----:B------:R1:W-:Y:S01]  /*1e300*/  @!P1 STG.E.U8 desc[UR44][R34.64+0x31], R21 ;  /* 0x0000311522009986 */ /* 0x0003e2000c10112c */
[----:B------:R-:W-:-:S03]  /*1e310*/  LOP3.LUT R0, R0, 0xfffffeff, RZ, 0xc0, !PT ;  /* 0xfffffeff00007812 */ /* 0x000fc600078ec0ff */
[----:B------:R-:W4:Y:S01]  /*1e320*/  LDL.LU R90, [R1+0x2d8] ;  /* 0x0002d800015a7983 */ /* 0x000f220000300800 */
[----:B-1----:R-:W-:Y:S01]  /*1e330*/  IMAD.U32 R21, RZ, RZ, UR8 ;  /* 0x00000008ff157e24 */ /* 0x002fe2000f8e00ff */
[----:B------:R-:W-:Y:S01]  /*1e340*/  @P3 LOP3.LUT R0, R0, 0x100, RZ, 0xfc, !PT ;  /* 0x0000010000003812 */ /* 0x000fe200078efcff */
[----:B------:R-:W-:Y:S01]  /*1e350*/  IMAD.U32 R34, RZ, RZ, UR7 ;  /* 0x00000007ff227e24 */ /* 0x000fe2000f8e00ff */
[----:B------:R-:W4:Y:S02]  /*1e360*/  LDL.LU R91, [R1+0x2dc] ;  /* 0x0002dc00015b7983 */ /* 0x000f240000300800 */
[----:B------:R-:W-:-:S04]  /*1e370*/  @!P4 IADD3 R21, P1, P5, R21, UR6, R24 ;  /* 0x000000061515cc10 */ /* 0x000fc8000fd3e018 */
[----:B------:R-:W-:Y:S02]  /*1e380*/  @!P4 IADD3.X R31, R31, UR5, R30, P1, P5 ;  /* 0x000000051f1fcc10 */ /* 0x000fe40008fea41e */
[----:B0-----:R-:W-:Y:S02]  /*1e390*/  @!P4 IADD3 R22, P1, R21, R22, RZ ;  /* 0x000000161516c210 */ /* 0x001fe40007f3e0ff */
[----:B------:R-:W-:-:S06]  /*1e3a0*/  PRMT R21, RZ, 0x7610, R21 ;  /* 0x00007610ff157816 */ /* 0x000fcc0000000015 */
[----:B------:R-:W3:Y:S01]  /*1e3b0*/  @!P4 LDG.E.U8 R21, desc[UR44][R10.64+0x30] ;  /* 0x0000302c0a15c981 */ /* 0x000ee2000c1e1100 */
[----:B------:R-:W-:Y:S01]  /*1e3c0*/  @!P4 IMAD.X R23, R31, 0x1, R23, P1 ;  /* 0x000000011f17c824 */ /* 0x000fe200008e0617 */
[C---:B------:R-:W-:Y:S02]  /*1e3d0*/  ISETP.LT.OR P1, PT, R29.reuse, 0x32, !P0 ;  /* 0x000000321d00780c */ /* 0x040fe40004721670 */
[----:B------:R-:W-:-:S11]  /*1e3e0*/  ISETP.LT.OR P3, PT, R29, 0x49, !P2 ;  /* 0x000000491d00780c */ /* 0x000fd60005761670 */
[----:B------:R-:W0:Y:S01]  /*1e3f0*/  @!P1 LDC.64 R32, c[0x0][0x5c0] ;  /* 0x00017000ff209b82 */ /* 0x000e220000000a00 */
[----:B---3--:R-:W-:-:S04]  /*1e400*/  LOP3.LUT R21, R21, 0xff, RZ, 0xc0, !PT ;  /* 0x000000ff15157812 */ /* 0x008fc800078ec0ff */
[----:B------:R-:W-:-:S05]  /*1e410*/  F2FP.F16.E4M3.UNPACK_B R21, R21 ;  /* 0x00000015ff15723e */ /* 0x000fca00020006ff */
[----:B------:R-:W-:-:S05]  /*1e420*/  HADD2.F32 R21, -RZ, R21.H0_H0 ;  /* 0x20000015ff157230 */ /* 0x000fca0000004100 */
[----:B------:R-:W-:-:S04]  /*1e430*/  FMUL R21, R21, UR38 ;  /* 0x0000002615157c20 */ /* 0x000fc80008400000 */
[----:B------:R-:W-:-:S05]  /*1e440*/  FFMA R21, R79, UR39, R21 ;  /* 0x000000274f157c23 */ /* 0x000fca0008000015 */
[----:B------:R-:W-:-:S05]  /*1e450*/  F2FP.SATFINITE.E4M3.F32.PACK_AB_MERGE_C R21, RZ, R21, RZ ;  /* 0x00000015ff15723e */ /* 0x000fca00048070ff */
[----:B------:R1:W-:Y:S02]  /*1e460*/  @!P4 STG.E.U8 desc[UR44][R22.64+0x30], R21 ;  /* 0x000030151600c986 */ /* 0x0003e4000c10112c */
[----:B-1----:R-:W-:Y:S01]  /*1e470*/  PRMT R21, RZ, 0x7610, R21 ;  /* 0x00007610ff157816 */ /* 0x002fe20000000015 */
[----:B------:R-:W1:Y:S05]  /*1e480*/  @!P3 LDC.64 R22, c[0x0][0x5c0] ;  /* 0x00017000ff16bb82 */ /* 0x000e6a0000000a00 */
[----:B------:R-:W3:Y:S01]  /*1e490*/  @!P1 LDG.E.U8 R21, desc[UR44][R10.64+0x31] ;  /* 0x0000312c0a159981 */ /* 0x000ee2000c1e1100 */
[----:B------:R-:W-:-:S05]  /*1e4a0*/  IMAD.U32 R31, RZ, RZ, UR8 ;  /* 0x00000008ff1f7e24 */ /* 0x000fca000f8e00ff */
[----:B------:R-:W-:Y:S02]  /*1e4b0*/  @!P1 IADD3 R31, P5, P6, R31, UR6, R24 ;  /* 0x000000061f1f9c10 */ /* 0x000fe4000febe018 */
[----:B------:R-:W-:Y:S02]  /*1e4c0*/  LOP3.LUT R0, R0, 0xffbfffff, RZ, 0xc0, !PT ;  /* 0xffbfffff00007812 */ /* 0x000fe400078ec0ff */
[----:B------:R-:W-:Y:S02]  /*1e4d0*/  @!P1 IADD3.X R34, R34, UR5, R30, P5, P6 ;  /* 0x0000000522229c10 */ /* 0x000fe4000afec41e */
[----:B0-----:R-:W-:Y:S02]  /*1e4e0*/  @!P1 IADD3 R32, P4, R31, R32, RZ ;  /* 0x000000201f209210 */ /* 0x001fe40007f9e0ff */
[----:B------:R-:W-:Y:S02]  /*1e4f0*/  @P3 LOP3.LUT R0, R0, 0x400000, RZ, 0xfc, !PT ;  /* 0x0040000000003812 */ /* 0x000fe400078efcff */
[----:B-1----:R-:W-:Y:S01]  /*1e500*/  @!P3 IADD3 R80, P5, P6, R24, UR6, R22 ;  /* 0x000000061850bc10 */ /* 0x002fe2000febe016 */
[----:B------:R-:W-:-:S03]  /*1e510*/  @!P1 IMAD.X R33, R34, 0x1, R33, P4 ;  /* 0x0000000122219824 */ /* 0x000fc600020e0621 */
[----:B------:R-:W-:Y:S02]  /*1e520*/  @!P3 IADD3.X R81, R30, UR5, R23, P5, P6 ;  /* 0x000000051e51bc10 */ /* 0x000fe4000afec417 */
[----:B------:R-:W-:Y:S02]  /*1e530*/  ISETP.LT.OR P3, PT, R29, 0x39, !P2 ;  /* 0x000000391d00780c */ /* 0x000fe40005761670 */
[----:B---3--:R-:W-:-:S04]  /*1e540*/  LOP3.LUT R21, R21, 0xff, RZ, 0xc0, !PT ;  /* 0x000000ff15157812 */ /* 0x008fc800078ec0ff */
[----:B------:R-:W-:-:S05]  /*1e550*/  F2FP.F16.E4M3.UNPACK_B R21, R21 ;  /* 0x00000015ff15723e */ /* 0x000fca00020006ff */
[----:B------:R-:W-:-:S05]  /*1e560*/  HADD2.F32 R21, -RZ, R21.H0_H0 ;  /* 0x20000015ff157230 */ /* 0x000fca0000004100 */
[----:B------:R-:W-:-:S04]  /*1e570*/  FMUL R21, R21, UR38 ;  /* 0x0000002615157c20 */ /* 0x000fc80008400000 */
[----:B--2---:R-:W-:-:S05]  /*1e580*/  FFMA R21, R78, UR39, R21 ;  /* 0x000000274e157c23 */ /* 0x004fca0008000015 */
[----:B------:R-:W-:-:S05]  /*1e590*/  F2FP.SATFINITE.E4M3.F32.PACK_AB_MERGE_C R21, RZ, R21, RZ ;  /* 0x00000015ff15723e */ /* 0x000fca00048070ff */
[----:B------:R0:W-:Y:S02]  /*1e5a0*/  @!P1 STG.E.U8 desc[UR44][R32.64+0x31], R21 ;  /* 0x0000311520009986 */ /* 0x0001e4000c10112c */
[----:B0-----:R-:W-:-:S06]  /*1e5b0*/  PRMT R21, RZ, 0x7610, R21 ;  /* 0x00007610ff157816 */ /* 0x001fcc0000000015 */
[----:B------:R-:W2:Y:S01]  /*1e5c0*/  @!P3 LDG.E.U8 R21, desc[UR44][R8.64+0x38] ;  /* 0x0000382c0815b981 */ /* 0x000ea2000c1e1100 */
[----:B------:R-:W-:-:S13]  /*1e5d0*/  ISETP.LT.OR P6, PT, R29, 0x4a, !P2 ;  /* 0x0000004a1d00780c */ /* 0x000fda00057c1670 */
[----:B------:R-:W0:Y:S01]  /*1e5e0*/  @!P6 LDC.64 R22, c[0x0][0x5c0] ;  /* 0x00017000ff16eb82 */ /* 0x000e220000000a00 */
[----:B------:R-:W-:Y:S02]  /*1e5f0*/  ISETP.LT.OR P5, PT, R29, 0x51, !P2 ;  /* 0x000000511d00780c */ /* 0x000fe400057a1670 */
[----:B--2---:R-:W-:-:S04]  /*1e600*/  LOP3.LUT R21, R21, 0xff, RZ, 0xc0, !PT ;  /* 0x000000ff15157812 */ /* 0x004fc800078ec0ff */
[----:B------:R-:W-:-:S05]  /*1e610*/  F2FP.F16.E4M3.UNPACK_B R21, R21 ;  /* 0x00000015ff15723e */ /* 0x000fca00020006ff */
[----:B------:R-:W-:-:S05]  /*1e620*/  HADD2.F32 R21, -RZ, R21.H0_H0 ;  /* 0x20000015ff157230 */ /* 0x000fca0000004100 */
[----:B------:R-:W-:-:S04]  /*1e630*/  FMUL R21, R21, UR38 ;  /* 0x0000002615157c20 */ /* 0x000fc80008400000 */
[----:B----4-:R-:W-:-:S05]  /*1e640*/  FFMA R21, R82, UR39, R21 ;  /* 0x0000002752157c23 */ /* 0x010fca0008000015 */
[----:B------:R-:W-:-:S05]  /*1e650*/  F2FP.SATFINITE.E4M3.F32.PACK_AB_MERGE_C R21, RZ, R21, RZ ;  /* 0x00000015ff15723e */ /* 0x000fca00048070ff */
[----:B------:R1:W-:Y:S01]  /*1e660*/  @!P3 STG.E.U8 desc[UR44][R40.64+0x38], R21 ;  /* 0x000038152800b986 */ /* 0x0003e2000c10112c */
[----:B------:R-:W-:Y:S02]  /*1e670*/  ISETP.LT.OR P3, PT, R29, 0x3a, !P2 ;  /* 0x0000003a1d00780c */ /* 0x000fe40005761670 */
[----:B-1----:R-:W-:-:S11]  /*1e680*/  PRMT R21, RZ, 0x7610, R21 ;  /* 0x00007610ff157816 */ /* 0x002fd60000000015 */
[----:B------:R-:W2:Y:S01]  /*1e690*/  @!P3 LDG.E.U8 R21, desc[UR44][R8.64+0x39] ;  /* 0x0000392c0815b981 */ /* 0x000ea2000c1e1100 */
[----:B0-----:R-:W-:-:S04]  /*1e6a0*/  @!P6 IADD3 R78, P1, P4, R24, UR6, R22 ;  /* 0x00000006184eec10 */ /* 0x001fc8000fc3e016 */
[----:B------:R-:W-:Y:S02]  /*1e6b0*/  @!P6 IADD3.X R79, R30, UR5, R23, P1, P4 ;  /* 0x000000051e4fec10 */ /* 0x000fe40008fe8417 */
[----:B------:R-:W0:Y:S01]  /*1e6c0*/  @!P5 LDC.64 R22, c[0x0][0x5c0] ;  /* 0x00017000ff16db82 */ /* 0x000e220000000a00 */
[----:B------:R-:W-:-:S04]  /*1e6d0*/  LOP3.LUT R0, R0, 0xfffffbff, RZ, 0xc0, !PT ;  /* 0xfffffbff00007812 */ /* 0x000fc800078ec0ff */
[----:B------:R-:W-:-:S04]  /*1e6e0*/  @P6 LOP3.LUT R0, R0, 0x400, RZ, 0xfc, !PT ;  /* 0x0000040000006812 */ /* 0x000fc800078efcff */
        /* <DEDUP_REMOVED lines=8> */
[----:B------:R-:W-:-:S13]  /*1e770*/  ISETP.LT.OR P4, PT, R29, 0x39, !P0 ;  /* 0x000000391d00780c */ /* 0x000fda0004781670 */
[----:B------:R-:W0:Y:S01]  /*1e780*/  @!P4 LDC.64 R22, c[0x0][0x5c0] ;  /* 0x00017000ff16cb82 */ /* 0x000e220000000a00 */
[----:B------:R-:W-:Y:S01]  /*1e790*/  LOP3.LUT R0, R0, 0xffffefff, RZ, 0xc0, !PT ;  /* 0xffffefff00007812 */ /* 0x000fe200078ec0ff */
[----:B------:R-:W-:-:S03]  /*1e7a0*/  IMAD.U32 R31, RZ, RZ, UR7 ;  /* 0x00000007ff1f7e24 */ /* 0x000fc6000f8e00ff */
[----:B------:R-:W-:Y:S02]  /*1e7b0*/  @P5 LOP3.LUT R0, R0, 0x1000, RZ, 0xfc, !PT ;  /* 0x0000100000005812 */ /* 0x000fe400078efcff */
[----:B--2---:R-:W-:-:S04]  /*1e7c0*/  LOP3.LUT R21, R21, 0xff, RZ, 0xc0, !PT ;  /* 0x000000ff15157812 */ /* 0x004fc800078ec0ff */
[----:B------:R-:W-:-:S05]  /*1e7d0*/  F2FP.F16.E4M3.UNPACK_B R21, R21 ;  /* 0x00000015ff15723e */ /* 0x000fca00020006ff */
[----:B------:R-:W-:-:S05]  /*1e7e0*/  HADD2.F32 R21, -RZ, R21.H0_H0 ;  /* 0x20000015ff157230 */ /* 0x000fca0000004100 */
[----:B------:R-:W-:-:S04]  /*1e7f0*/  FMUL R21, R21, UR38 ;  /* 0x0000002615157c20 */ /* 0x000fc80008400000 */
[----:B------:R-:W-:Y:S02]  /*1e800*/  FFMA R21, R90, UR39, R21 ;  /* 0x000000275a157c23 */ /* 0x000fe40008000015 */
[----:B------:R-:W2:Y:S03]  /*1e810*/  LDL.LU R90, [R1+0x2e0] ;  /* 0x0002e000015a7983 */ /* 0x000ea60000300800 */
[----:B------:R-:W-:Y:S01]  /*1e820*/  F2FP.SATFINITE.E4M3.F32.PACK_AB_MERGE_C R21, RZ, R21, RZ ;  /* 0x00000015ff15723e */ /* 0x000fe200048070ff */
[----:B------:R-:W-:Y:S01]  /*1e830*/  IMAD.U32 R34, RZ, RZ, UR7 ;  /* 0x00000007ff227e24 */ /* 0x000fe2000f8e00ff */
[----:B------:R-:W3:Y:S04]  /*1e840*/  LDL.LU R94, [R1+0x2e4] ;  /* 0x0002e400015e7983 */ /* 0x000ee80000300800 */
[----:B------:R1:W-:Y:S04]  /*1e850*/  @!P3 STG.E.U8 desc[UR44][R36.64+0x39], R21 ;  /* 0x000039152400b986 */ /* 0x0003e8000c10112c */
[----:B------:R-:W4:Y:S01]  /*1e860*/  LDL.LU R98, [R1+0x2e8] ;  /* 0x0002e80001627983 */ /* 0x000f220000300800 */
[----:B-1----:R-:W-:Y:S01]  /*1e870*/  IMAD.U32 R21, RZ, RZ, UR8 ;  /* 0x00000008ff157e24 */ /* 0x002fe2000f8e00ff */
[----:B------:R-:W-:-:S02]  /*1e880*/  LOP3.LUT P3, RZ, R0, 0x4, RZ, 0xc0, !PT ;  /* 0x0000000400ff7812 */ /* 0x000fc4000786c0ff */
[----:B------:R-:W4:Y:S02]  /*1e890*/  LDL.LU R99, [R1+0x2ec] ;  /* 0x0002ec0001637983 */ /* 0x000f240000300800 */
        /* <DEDUP_REMOVED lines=12> */
[----:B------:R-:W-:-:S05]  /*1e960*/  FFMA R21, R91, UR39, R21 ;  /* 0x000000275b157c23 */ /* 0x000fca0008000015 */
[----:B------:R-:W-:-:S05]  /*1e970*/  F2FP.SATFINITE.E4M3.F32.PACK_AB_MERGE_C R21, RZ, R21, RZ ;  /* 0x00000015ff15723e */ /* 0x000fca00048070ff */
[----:B------:R1:W-:Y:S02]  /*1e980*/  @!P4 STG.E.U8 desc[UR44][R22.64+0x38], R21 ;  /* 0x000038151600c986 */ /* 0x0003e4000c10112c */
[----:B-1----:R-:W-:-:S06]  /*1e990*/  PRMT R21, RZ, 0x7610, R21 ;  /* 0x00007610ff157816 */ /* 0x002fcc0000000015 */
[----:B------:R-:W2:Y:S01]  /*1e9a0*/  @!P1 LDG.E.U8 R21, desc[UR44][R10.64+0x39] ;  /* 0x0000392c0a159981 */ /* 0x000ea2000c1e1100 */
[----:B------:R-:W-:-:S13]  /*1e9b0*/  ISETP.LT.OR P0, PT, R29, 0x59, !P2 ;  /* 0x000000591d00780c */ /* 0x000fda0005701670 */
[----:B------:R-:W1:Y:S01]  /*1e9c0*/  @!P0 LDC.64 R22, c[0x0][0x5c0] ;  /* 0x00017000ff168b82 */ /* 0x000e620000000a00 */
[----:B------:R-:W-:-:S05]  /*1e9d0*/  IMAD.U32 R31, RZ, RZ, UR8 ;  /* 0x00000008ff1f7e24 */ /* 0x000fca000f8e00ff */
        /* <DEDUP_REMOVED lines=16> */
[----:B------:R-:W-:-:S04]  /*1eae0*/  LOP3.LUT R2, R2, 0xffffffef, RZ, 0xc0, !PT ;  /* 0xffffffef02027812 */ /* 0x000fc800078ec0ff */
[----:B------:R-:W-:Y:S02]  /*1eaf0*/  @P0 LOP3.LUT R2, R2, 0x10, RZ, 0xfc, !PT ;  /* 0x0000001002020812 */ /* 0x000fe400078efcff */
[----:B------:R-:W-:-:S13]  /*1eb00*/  ISETP.LT.OR P0, PT, R29, 0x5a, !P2 ;  /* 0x0000005a1d00780c */ /* 0x000fda0005701670 */
[----:B------:R-:W0:Y:S01]  /*1eb10*/  @!P0 LDC.64 R22, c[0x0][0x5c0] ;  /* 0x00017000ff168b82 */ /* 0x000e220000000a00 */
[----:B------:R-:W-:Y:S02]  /*1eb20*/  LOP3.LUT R2, R2, 0xfffffffb, RZ, 0xc0, !PT ;  /* 0xfffffffb02027812 */ /* 0x000fe400078ec0ff */
[----:B------:R-:W-:Y:S02]  /*1eb30*/  LOP3.LUT R3, R3, 0xfdffffff, RZ, 0xc0, !PT ;  /* 0xfdffffff03037812 */ /* 0x000fe400078ec0ff */
[----:B------:R-:W-:Y:S02]  /*1eb40*/  @P0 LOP3.LUT R2, R2, 0x4, RZ, 0xfc, !PT ;  /* 0x0000000402020812 */ /* 0x000fe400078efcff */
[----:B------:R-:W-:Y:S02]  /*1eb50*/  @P2 LOP3.LUT R3, R3, 0x2000000, RZ, 0xfc, !PT ;  /* 0x0200000003032812 */ /* 0x000fe400078efcff */
[----:B0-----:R-:W-:-:S04]  /*1eb60*/  @!P0 IADD3 R90, P1, P4, R24, UR6, R22 ;  /* 0x00000006185a8c10 */ /* 0x001fc8000fc3e016 */
[----:B------:R-:W-:Y:S02]  /*1eb70*/  @!P0 IADD3.X R91, R30, UR5, R23, P1, P4 ;  /* 0x000000051e5b8c10 */ /* 0x000fe40008fe8417 */
[----:B------:R-:W-:Y:S02]  /*1eb80*/  ISETP.GE.AND P0, PT, R28, 0x101, PT ;  /* 0x000001011c00780c */ /* 0x000fe40003f06270 */
[----:B--2---:R-:W-:-:S04]  /*1eb90*/  LOP3.LUT R21, R21, 0xff, RZ, 0xc0, !PT ;  /* 0x000000ff15157812 */ /* 0x004fc800078ec0ff */
[----:B------:R-:W-:-:S05]  /*1eba0*/  F2FP.F16.E4M3.UNPACK_B R21, R21 ;  /* 0x00000015ff15723e */ /* 0x000fca00020006ff */
[----:B------:R-:W-:-:S05]  /*1ebb0*/  HADD2.F32 R21, -RZ, R21.H0_H0 ;  /* 0x20000015ff157230 */ /* 0x000fca0000004100 */
[----:B------:R-:W-:-:S04]  /*1ebc0*/  FMUL R21, R21, UR38 ;  /* 0x0000002615157c20 */ /* 0x000fc80008400000 */
[----:B---3--:R-:W-:-:S05]  /*1ebd0*/  FFMA R21, R94, UR39, R21 ;  /* 0x000000275e157c23 */ /* 0x008fca0008000015 */
[----:B------:R-:W-:-:S05]  /*1ebe0*/  F2FP.SATFINITE.E4M3.F32.PACK_AB_MERGE_C R21, RZ, R21, RZ ;  /* 0x00000015ff15723e */ /* 0x000fca00048070ff */
[----:B------:R0:W-:Y:S02]  /*1ebf0*/  @!P6 STG.E.U8 desc[UR44][R58.64+0x20], R21 ;  /* 0x000020153a00e986 */ /* 0x0001e4000c10112c */
[----:B0-----:R-:W-:-:S06]  /*1ec00*/  PRMT R21, RZ, 0x7610, R21 ;  /* 0x00007610ff157816 */ /* 0x001fcc0000000015 */
[----:B------:R-:W2:Y:S01]  /*1ec10*/  @!P3 LDG.E.U8 R21, desc[UR44][R12.64+0x21] ;  /* 0x0000212c0c15b981 */ /* 0x000ea2000c1e1100 */
        /* <DEDUP_REMOVED lines=12> */
[----:B------:R-:W-:-:S04]  /*1ece0*/  ISETP.GE.AND P2, PT, R28, 0x109, PT ;  /* 0x000001091c00780c */ /* 0x000fc80003f46270 */
[----:B------:R-:W-:-:S13]  /*1ecf0*/  ISETP.LT.OR P4, PT, R29, 0x21, !P2 ;  /* 0x000000211d00780c */ /* 0x000fda0005781670 */
[----:B------:R-:W0:Y:S01]  /*1ed00*/  @!P4 LDC.64 R22, c[0x0][0x5c0] ;  /* 0x00017000ff16cb82 */ /* 0x000e220000000a00 */
[----:B------:R-:W-:Y:S01]  /*1ed10*/  IMAD.U32 R31, RZ, RZ, UR7 ;  /* 0x00000007ff1f7e24 */ /* 0x000fe2000f8e00ff */
[----:B--2---:R-:W-:-:S04]  /*1ed20*/  LOP3.LUT R21, R21, 0xff, RZ, 0xc0, !PT ;  /* 0x000000ff15157812 */ /* 0x004fc800078ec0ff */
[----:B------:R-:W-:-:S05]  /*1ed30*/  F2FP.F16.E4M3.UNPACK_B R21, R21 ;  /* 0x00000015ff15723e */ /* 0x000fca00020006ff */
[----:B------:R-:W-:-:S05]  /*1ed40*/  HADD2.F32 R21, -RZ, R21.H0_H0 ;  /* 0x20000015ff157230 */ /* 0x000fca0000004100 */
[----:B------:R-:W-:-:S04]  /*1ed50*/  FMUL R21, R21, UR38 ;  /* 0x0000002615157c20 */ /* 0x000fc80008400000 */
[----:B----4-:R-:W-:Y:S02]  /*1ed60*/  FFMA R21, R98, UR39, R21 ;  /* 0x0000002762157c23 */ /* 0x010fe40008000015 */
[----:B------:R-:W2:Y:S03]  /*1ed70*/  LDL.LU R98, [R1+0x2f0] ;  /* 0x0002f00001627983 */ /* 0x000ea60000300800 */
[----:B------:R-:W-:Y:S01]  /*1ed80*/  F2FP.SATFINITE.E4M3.F32.PACK_AB_MERGE_C R21, RZ, R21, RZ ;  /* 0x00000015ff15723e */ /* 0x000fe200048070ff */
[----:B------:R-:W-:Y:S01]  /*1ed90*/  IMAD.U32 R34, RZ, RZ, UR7 ;  /* 0x00000007ff227e24 */ /* 0x000fe2000f8e00ff */
[----:B------:R-:W3:Y:S04]  /*1eda0*/  LDL.LU R102, [R1+0x2f4] ;  /* 0x0002f40001667983 */ /* 0x000ee80000300800 */
[----:B------:R1:W-:Y:S04]  /*1edb0*/  @!P3 STG.E.U8 desc[UR44][R56.64+0x21], R21 ;  /* 0x000021153800b986 */ /* 0x0003e8000c10112c */
[----:B------:R-:W4:Y:S01]  /*1edc0*/  LDL.LU R107, [R1+0x2f8] ;  /* 0x0002f800016b7983 */ /* 0x000f220000300800 */
[----:B-1----:R-:W-:Y:S01]  /*1edd0*/  IMAD.U32 R21, RZ, RZ, UR8 ;  /* 0x00000008ff157e24 */ /* 0x002fe2000f8e00ff */
[----:B------:R-:W-:-:S02]  /*1ede0*/  ISETP.LT.OR P3, PT, R29, 0x49, !P0 ;  /* 0x000000491d00780c */ /* 0x000fc40004761670 */
[----:B------:R-:W4:Y:S02]  /*1edf0*/  LDL.LU R106, [R1+0x2fc] ;  /* 0x0002fc00016a7983 */ /* 0x000f240000300800 */
[----:B------:R-:W-:Y:S02]  /*1ee00*/  @!P4 IADD3 R21, P1, P5, R21, UR10, R24 ;  /* 0x0000000a1515cc10 */ /* 0x000fe4000fd3e018 */
[----:B------:R-:W4:Y:S02]  /*1ee10*/  LDL.LU R116, [R1+0x300] ;  /* 0x0003000001747983 */ /* 0x000f240000300800 */
[----:B------:R-:W-:Y:S02]  /*1ee20*/  @!P4 IADD3.X R31, R31, UR9, R30, P1, P5 ;  /* 0x000000091f1fcc10 */ /* 0x000fe40008fea41e */
[----:B------:R-:W4:Y:S01]  /*1ee30*/  LDL.LU R122, [R1+0x304] ;  /* 0x00030400017a7983 */ /* 0x000f220000300800 */
[----:B0-----:R-:W-:Y:S02]  /*1ee40*/  @!P4 IADD3 R22, P1, R21, R22, RZ ;  /* 0x000000161516c210 */ /* 0x001fe40007f3e0ff */
[----:B------:R-:W-:Y:S01]  /*1ee50*/  PRMT R21, RZ, 0x7610, R21 ;  /* 0x00007610ff157816 */ /* 0x000fe20000000015 */
[----:B------:R-:W4:Y:S05]  /*1ee60*/  LDL.LU R123, [R1+0x308] ;  /* 0x00030800017b7983 */ /* 0x000f2a0000300800 */
[----:B------:R-:W2:Y:S01]  /*1ee70*/  @!P4 LDG.E.U8 R21, desc[UR44][R14.64+0x20] ;  /* 0x0000202c0e15c981 */ /* 0x000ea2000c1e1100 */
[----:B------:R-:W-:Y:S01]  /*1ee80*/  @!P4 IMAD.X R23, R31, 0x1, R23, P1 ;  /* 0x000000011f17c824 */ /* 0x000fe200008e0617 */
        /* <DEDUP_REMOVED lines=11> */
[----:B------:R-:W2:Y:S01]  /*1ef40*/  @!P1 LDG.E.U8 R21, desc[UR44][R14.64+0x21] ;  /* 0x0000212c0e159981 */ /* 0x000ea2000c1e1100 */
[----:B------:R-:W-:-:S05]  /*1ef50*/  IMAD.U32 R31, RZ, RZ, UR8 ;  /* 0x00000008ff1f7e24 */ /* 0x000fca000f8e00ff */
[----:B------:R-:W-:-:S04]  /*1ef60*/  @!P1 IADD3 R31, P5, P6, R31, UR10, R24 ;  /* 0x0000000a1f1f9c10 */ /* 0x000fc8000febe018 */
[----:B------:R-:W-:Y:S02]  /*1ef70*/  @!P1 IADD3.X R34, R34, UR9, R30, P5, P6 ;  /* 0x0000000922229c10 */ /* 0x000fe4000afec41e */
[----:B0-----:R-:W-:Y:S02]  /*1ef80*/  @!P1 IADD3 R32, P4, R31, R32, RZ ;  /* 0x000000201f209210 */ /* 0x001fe40007f9e0ff */
[----:B-1----:R-:W-:-:S03]  /*1ef90*/  @!P3 IADD3 R100, P5, P6, R24, UR10, R22 ;  /* 0x0000000a1864bc10 */ /* 0x002fc6000febe016 */
[----:B------:R-:W-:Y:S01]  /*1efa0*/  @!P1 IMAD.X R33, R34, 0x1, R33, P4 ;  /* 0x0000000122219824 */ /* 0x000fe200020e0621 */
        /* <DEDUP_REMOVED lines=11> */
[----:B------:R-:W-:Y:S02]  /*1f060*/  LOP3.LUT P6, RZ, R0, 0x8, RZ, 0xc0, !PT ;  /* 0x0000000800ff7812 */ /* 0x000fe400078cc0ff */
[----:B------:R-:W-:-:S04]  /*1f070*/  LOP3.LUT R2, R2, 0xffff7fff, RZ, 0xc0, !PT ;  /* 0xffff7fff02027812 */ /* 0x000fc800078ec0ff */
[----:B------:R-:W-:Y:S02]  /*1f080*/  @P3 LOP3.LUT R2, R2, 0x8000, RZ, 0xfc, !PT ;  /* 0x0000800002023812 */ /* 0x000fe400078efcff */
[----:B------:R-:W-:-:S13]  /*1f090*/  ISETP.LT.OR P3, PT, R29, 0x4a, !P0 ;  /* 0x0000004a1d00780c */ /* 0x000fda0004761670 */
[----:B------:R-:W0:Y:S01]  /*1f0a0*/  @!P3 LDC.64 R22, c[0x0][0x5c0] ;  /* 0x00017000ff16bb82 */ /* 0x000e220000000a00 */
[----:B------:R-:W-:-:S04]  /*1f0b0*/  LOP3.LUT R2, R2, 0xffffdfff, RZ, 0xc0, !PT ;  /* 0xffffdfff02027812 */ /* 0x000fc800078ec0ff */
[----:B------:R-:W-:Y:S02]  /*1f0c0*/  @P3 LOP3.LUT R2, R2, 0x2000, RZ, 0xfc, !PT ;  /* 0x0000200002023812 */ /* 0x000fe400078efcff */
        /* <DEDUP_REMOVED lines=9> */
[----:B0-----:R-:W-:-:S04]  /*1f160*/  @!P3 IADD3 R98, P1, P4, R24, UR10, R22 ;  /* 0x0000000a1862bc10 */ /* 0x001fc8000fc3e016 */
        /* <DEDUP_REMOVED lines=9> */
[----:B------:R-:W-:Y:S02]  /*1f200*/  ISETP.LT.OR P4, PT, R29, 0x29, !P2 ;  /* 0x000000291d00780c */ /* 0x000fe40005781670 */
[----:B------:R-:W-:-:S11]  /*1f210*/  LOP3.LUT R2, R2, 0xefffffff, RZ, 0xc0, !PT ;  /* 0xefffffff02027812 */ /* 0x000fd600078ec0ff */
[----:B------:R-:W0:Y:S01]  /*1f220*/  @!P4 LDC.64 R22, c[0x0][0x5c0] ;  /* 0x00017000ff16cb82 */ /* 0x000e220000000a00 */
[----:B------:R-:W-:-:S04]  /*1f230*/  @P3 LOP3.LUT R2, R2, 0x10000000, RZ, 0xfc, !PT ;  /* 0x1000000002023812 */ /* 0x000fc800078efcff */
[----:B------:R-:W-:Y:S01]  /*1f240*/  LOP3.LUT R2, R2, 0xf7ffffff, RZ, 0xc0, !PT ;  /* 0xf7ffffff02027812 */ /* 0x000fe200078ec0ff */
[----:B------:R-:W-:-:S03]  /*1f250*/  IMAD.U32 R31, RZ, RZ, UR7 ;  /* 0x00000007ff1f7e24 */ /* 0x000fc6000f8e00ff */
[----:B------:R-:W-:Y:S02]  /*1f260*/  @P5 LOP3.LUT R2, R2, 0x8000000, RZ, 0xfc, !PT ;  /* 0x0800000002025812 */ /* 0x000fe400078efcff */
[----:B--2---:R-:W-:-:S04]  /*1f270*/  LOP3.LUT R21, R21, 0xff, RZ, 0xc0, !PT ;  /* 0x000000ff15157812 */ /* 0x004fc800078ec0ff */
[----:B------:R-:W-:-:S05]  /*1f280*/  F2FP.F16.E4M3.UNPACK_B R21, R21 ;  /* 0x00000015ff15723e */ /* 0x000fca00020006ff */
[----:B------:R-:W-:-:S05]  /*1f290*/  HADD2.F32 R21, -RZ, R21.H0_H0 ;  /* 0x20000015ff157230 */ /* 0x000fca0000004100 */
[----:B------:R-:W-:-:S04]  /*1f2a0*/  FMUL R21, R21, UR38 ;  /* 0x0000002615157c20 */ /* 0x000fc80008400000 */
[----:B----4-:R-:W-:-:S05]  /*1f2b0*/  FFMA R21, R107, UR39, R21 ;  /* 0x000000276b157c23 */ /* 0x010fca0008000015 */
        /* <DEDUP_REMOVED lines=9> */
[C---:B------:R-:W-:Y:S02]  /*1f350*/  ISETP.LT.OR P1, PT, R29.reuse, 0x2a, !P2 ;  /* 0x0000002a1d00780c */ /* 0x040fe40005721670 */
[----:B------:R-:W-:-:S11]  /*1f360*/  ISETP.LT.OR P0, PT, R29, 0x59, !P0 ;  /* 0x000000591d00780c */ /* 0x000fd60004701670 */
        /* <DEDUP_REMOVED lines=11> */
[----:B------:R-:W-:Y:S02]  /*1f420*/  IMAD.U32 R31, RZ, RZ, UR8 ;  /* 0x00000008ff1f7e24 */ /* 0x000fe4000f8e00ff */
[----:B------:R-:W-:-:S03]  /*1f430*/  IMAD.U32 R34, RZ, RZ, UR7 ;  /* 0x00000007ff227e24 */ /* 0x000fc6000f8e00ff */
        /* <DEDUP_REMOVED lines=18> */
[----:B------:R-:W-:Y:S02]  /*1f560*/  LOP3.LUT P0, RZ, R0, 0x4000, RZ, 0xc0, !PT ;  /* 0x0000400000ff7812 */ /* 0x000fe4000780c0ff */
[----:B------:R-:W-:-:S04]  /*1f570*/  ISETP.GE.AND P5, PT, R28, 0x101, PT ;  /* 0x000001011c00780c */ /* 0x000fc80003fa6270 */
[----:B------:R-:W-:-:S13]  /*1f580*/  ISETP.LT.OR P5, PT, R29, 0x5a, !P5 ;  /* 0x0000005a1d00780c */ /* 0x000fda0006fa1670 */
[----:B------:R-:W0:Y:S01]  /*1f590*/  @!P5 LDC.64 R22, c[0x0][0x5c0] ;  /* 0x00017000ff16db82 */ /* 0x000e220000000a00 */
[----:B------:R-:W-:Y:S02]  /*1f5a0*/  LOP3.LUT R20, R20, 0xffffffdf, RZ, 0xc0, !PT ;  /* 0xffffffdf14147812 */ /* 0x000fe400078ec0ff */
[----:B------:R-:W-:Y:S02]  /*1f5b0*/  LOP3.LUT P3, RZ, R3, 0x10000000, RZ, 0xc0, !PT ;  /* 0x1000000003ff7812 */ /* 0x000fe4000786c0ff */
[----:B------:R-:W-:Y:S02]  /*1f5c0*/  @P5 LOP3.LUT R20, R20, 0x20, RZ, 0xfc, !PT ;  /* 0x0000002014145812 */ /* 0x000fe400078efcff */
[----:B0-----:R-:W-:Y:S02]  /*1f5d0*/  @!P5 IADD3 R116, P1, P4, R24, UR10, R22 ;  /* 0x0000000a1874dc10 */ /* 0x001fe4000fc3e016 */
[----:B--2---:R-:W-:-:S04]  /*1f5e0*/  LOP3.LUT R21, R21, 0xff, RZ, 0xc0, !PT ;  /* 0x000000ff15157812 */ /* 0x004fc800078ec0ff */
[----:B------:R-:W-:-:S05]  /*1f5f0*/  F2FP.F16.E4M3.UNPACK_B R21, R21 ;  /* 0x00000015ff15723e */ /* 0x000fca00020006ff */
[----:B------:R-:W-:-:S05]  /*1f600*/  HADD2.F32 R21, -RZ, R21.H0_H0 ;  /* 0x20000015ff157230 */ /* 0x000fca0000004100 */
[----:B------:R-:W-:-:S04]  /*1f610*/  FMUL R21, R21, UR38 ;  /* 0x0000002615157c20 */ /* 0x000fc80008400000 */
[----:B------:R-:W-:Y:S01]  /*1f620*/  FFMA R21, R122, UR39, R21 ;  /* 0x000000277a157c23 */ /* 0x000fe20008000015 */
[----:B------:R-:W-:Y:S01]  /*1f630*/  @!P5 IADD3.X R117, R30, UR9, R23, P1, P4 ;  /* 0x000000091e75dc10 */ /* 0x000fe20008fe8417 */
[----:B------:R-:W-:Y:S01]  /*1f640*/  IMAD.U32 R31, RZ, RZ, UR7 ;  /* 0x00000007ff1f7e24 */ /* 0x000fe2000f8e00ff */
[----:B------:R-:W-:Y:S01]  /*1f650*/  LOP3.LUT R3, R3, 0xffffffdf, RZ, 0xc0, !PT ;  /* 0xffffffdf03037812 */ /* 0x000fe200078ec0ff */
[----:B------:R-:W2:Y:S01]  /*1f660*/  LDL.LU R122, [R1+0x30c] ;  /* 0x00030c00017a7983 */ /* 0x000ea20000300800 */
[----:B------:R-:W-:-:S05]  /*1f670*/  F2FP.SATFINITE.E4M3.F32.PACK_AB_MERGE_C R21, RZ, R21, RZ ;  /* 0x00000015ff15723e */ /* 0x000fca00048070ff */
[----:B------:R0:W-:Y:S02]  /*1f680*/  @!P6 STG.E.U8 desc[UR44][R64.64+0x30], R21 ;  /* 0x000030154000e986 */ /* 0x0001e4000c10112c */
[----:B0-----:R-:W-:-:S06]  /*1f690*/  PRMT R21, RZ, 0x7610, R21 ;  /* 0x00007610ff157816 */ /* 0x001fcc0000000015 */
[----:B------:R-:W3:Y:S01]  /*1f6a0*/  @!P0 LDG.E.U8 R21, desc[UR44][R12.64+0x31] ;  /* 0x0000312c0c158981 */ /* 0x000ee2000c1e1100 */
[----:B------:R-:W-:-:S13]  /*1f6b0*/  ISETP.LT.OR P5, PT, R29, 0x61, !P3 ;  /* 0x000000611d00780c */ /* 0x000fda0005fa1670 */
[----:B------:R-:W0:Y:S01]  /*1f6c0*/  @!P5 LDC.64 R22, c[0x0][0x5c0] ;  /* 0x00017000ff16db82 */ /* 0x000e220000000a00 */
        /* <DEDUP_REMOVED lines=9> */
[----:B------:R-:W-:-:S04]  /*1f760*/  LOP3.LUT R3, R3, 0xffffffef, RZ, 0xc0, !PT ;  /* 0xffffffef03037812 */ /* 0x000fc800078ec0ff */
[----:B------:R-:W-:Y:S02]  /*1f770*/  @P5 LOP3.LUT R3, R3, 0x10, RZ, 0xfc, !PT ;  /* 0x0000001003035812 */ /* 0x000fe400078efcff */
[----:B---3--:R-:W-:-:S04]  /*1f780*/  LOP3.LUT R21, R21, 0xff, RZ, 0xc0, !PT ;  /* 0x000000ff15157812 */ /* 0x008fc800078ec0ff */
[----:B------:R-:W-:-:S05]  /*1f790*/  F2FP.F16.E4M3.UNPACK_B R21, R21 ;  /* 0x00000015ff15723e */ /* 0x000fca00020006ff */
[----:B------:R-:W-:-:S05]  /*1f7a0*/  HADD2.F32 R21, -RZ, R21.H0_H0 ;  /* 0x20000015ff157230 */ /* 0x000fca0000004100 */
[----:B------:R-:W-:-:S04]  /*1f7b0*/  FMUL R21, R21, UR38 ;  /* 0x0000002615157c20 */ /* 0x000fc80008400000 */
[----:B------:R-:W-:Y:S02]  /*1f7c0*/  FFMA R21, R123, UR39, R21 ;  /* 0x000000277b157c23 */ /* 0x000fe40008000015 */
[----:B------:R-:W3:Y:S03]  /*1f7d0*/  LDL.LU R123, [R1+0x310] ;  /* 0x00031000017b7983 */ /* 0x000ee60000300800 */
[----:B------:R-:W-:-:S05]  /*1f7e0*/  F2FP.SATFINITE.E4M3.F32.PACK_AB_MERGE_C R21, RZ, R21, RZ ;  /* 0x00000015ff15723e */ /* 0x000fca00048070ff */
[----:B------:R1:W-:Y:S02]  /*1f7f0*/  @!P0 STG.E.U8 desc[UR44][R62.64+0x31], R21 ;  /* 0x000031153e008986 */ /* 0x0003e4000c10112c */
[----:B-1----:R-:W-:-:S05]  /*1f800*/  IMAD.U32 R21, RZ, RZ, UR8 ;  /* 0x00000008ff157e24 */ /* 0x002fca000f8e00ff */
[----:B------:R-:W-:-:S04]  /*1f810*/  @!P4 IADD3 R21, P1, P5, R21, UR10, R24 ;  /* 0x0000000a1515cc10 */ /* 0x000fc8000fd3e018 */
[----:B------:R-:W-:Y:S02]  /*1f820*/  @!P4 IADD3.X R31, R31, UR9, R30, P1, P5 ;  /* 0x000000091f1fcc10 */ /* 0x000fe40008fea41e */
[----:B0-----:R-:W-:Y:S02]  /*1f830*/  @!P4 IADD3 R22, P1, R21, R22, RZ ;  /* 0x000000161516c210 */ /* 0x001fe40007f3e0ff */
[----:B------:R-:W-:-:S06]  /*1f840*/  PRMT R21, RZ, 0x7610, R21 ;  /* 0x00007610ff157816 */ /* 0x000fcc0000000015 */
[----:B------:R-:W4:Y:S01]  /*1f850*/  @!P4 LDG.E.U8 R21, desc[UR44][R14.64+0x30] ;  /* 0x0000302c0e15c981 */ /* 0x000f22000c1e1100 */
[----:B------:R-:W-:Y:S01]  /*1f860*/  @!P4 IMAD.X R23, R31, 0x1, R23, P1 ;  /* 0x000000011f17c824 */ /* 0x000fe200008e0617 */
[C---:B------:R-:W-:Y:S02]  /*1f870*/  ISETP.LT.OR P1, PT, R29.reuse, 0x32, !P2 ;  /* 0x000000321d00780c */ /* 0x040fe40005721670 */
[----:B------:R-:W-:-:S11]  /*1f880*/  ISETP.LT.OR P0, PT, R29, 0x69, !P3 ;  /* 0x000000691d00780c */ /* 0x000fd60005f01670 */
[----:B------:R-:W0:Y:S01]  /*1f890*/  @!P1 LDC.64 R32, c[0x0][0x5c0] ;  /* 0x00017000ff209b82 */ /* 0x000e220000000a00 */
[----:B----4-:R-:W-:-:S04]  /*1f8a0*/  LOP3.LUT R21, R21, 0xff, RZ, 0xc0, !PT ;  /* 0x000000ff15157812 */ /* 0x010fc800078ec0ff */
[----:B------:R-:W-:-:S05]  /*1f8b0*/  F2FP.F16.E4M3.UNPACK_B R21, R21 ;  /* 0x00000015ff15723e */ /* 0x000fca00020006ff */
[----:B------:R-:W-:-:S05]  /*1f8c0*/  HADD2.F32 R21, -RZ, R21.H0_H0 ;  /* 0x20000015ff157230 */ /* 0x000fca0000004100 */
[----:B------:R-:W-:-:S04]  /*1f8d0*/  FMUL R21, R21, UR38 ;  /* 0x0000002615157c20 */ /* 0x000fc80008400000 */
[----:B--2---:R-:W-:Y:S01]  /*1f8e0*/  FFMA R21, R122, UR39, R21 ;  /* 0x000000277a157c23 */ /* 0x004fe20008000015 */
[----:B------:R-:W-:Y:S01]  /*1f8f0*/  IMAD.U32 R31, RZ, RZ, UR8 ;  /* 0x00000008ff1f7e24 */ /* 0x000fe2000f8e00ff */
[----:B------:R-:W2:Y:S03]  /*1f900*/  LDL.LU R122, [R1+0x314] ;  /* 0x00031400017a7983 */ /* 0x000ea60000300800 */
[----:B------:R-:W-:-:S05]  /*1f910*/  F2FP.SATFINITE.E4M3.F32.PACK_AB_MERGE_C R21, RZ, R21, RZ ;  /* 0x00000015ff15723e */ /* 0x000fca00048070ff */
[----:B------:R1:W-:Y:S02]  /*1f920*/  @!P4 STG.E.U8 desc[UR44][R22.64+0x30], R21 ;  /* 0x000030151600c986 */ /* 0x0003e4000c10112c */
[----:B-1----:R-:W-:Y:S01]  /*1f930*/  PRMT R21, RZ, 0x7610, R21 ;  /* 0x00007610ff157816 */ /* 0x002fe20000000015 */
[----:B------:R-:W1:Y:S05]  /*1f940*/  @!P0 LDC.64 R22, c[0x0][0x5c0] ;  /* 0x00017000ff168b82 */ /* 0x000e6a0000000a00 */
[----:B------:R-:W4:Y:S01]  /*1f950*/  @!P1 LDG.E.U8 R21, desc[UR44][R14.64+0x31] ;  /* 0x0000312c0e159981 */ /* 0x000f22000c1e1100 */
[----:B------:R-:W-:Y:S01]  /*1f960*/  IMAD.U32 R34, RZ, RZ, UR7 ;  /* 0x00000007ff227e24 */ /* 0x000fe2000f8e00ff */
[----:B------:R-:W-:-:S04]  /*1f970*/  @!P1 IADD3 R31, P5, P6, R31, UR10, R24 ;  /* 0x0000000a1f1f9c10 */ /* 0x000fc8000febe018 */
[----:B------:R-:W-:Y:S02]  /*1f980*/  @!P1 IADD3.X R34, R34, UR9, R30, P5, P6 ;  /* 0x0000000922229c10 */ /* 0x000fe4000afec41e */
[----:B0-----:R-:W-:-:S05]  /*1f990*/  @!P1 IADD3 R32, P4, R31, R32, RZ ;  /* 0x000000201f209210 */ /* 0x001fca0007f9e0ff */
[----:B------:R-:W-:Y:S01]  /*1f9a0*/  @!P1 IMAD.X R33, R34, 0x1, R33, P4 ;  /* 0x0000000122219824 */ /* 0x000fe200020e0621 */
[----:B-1----:R-:W-:-:S04]  /*1f9b0*/  @!P0 IADD3 R154, P5, P6, R24, UR8, R22 ;  /* 0x00000008189a8c10 */ /* 0x002fc8000febe016 */
[----:B------:R-:W-:Y:S02]  /*1f9c0*/  @!P0 IADD3.X R155, R30, UR7, R23, P5, P6 ;  /* 0x000000071e9b8c10 */ /* 0x000fe4000afec417 */
[----:B------:R-:W-:Y:S02]  /*1f9d0*/  LOP3.LUT P6, RZ, R0, 0x80, RZ, 0xc0, !PT ;  /* 0x0000008000ff7812 */ /* 0x000fe400078cc0ff */
        /* <DEDUP_REMOVED lines=8> */
[----:B------:R0:W-:Y:S02]  /*1fa60*/  @!P1 STG.E.U8 desc[UR44][R32.64+0x31], R21 ;  /* 0x0000311520009986 */ /* 0x0001e4000c10112c */
[----:B0-----:R-:W-:-:S06]  /*1fa70*/  PRMT R21, RZ, 0x7610, R21 ;  /* 0x00007610ff157816 */ /* 0x001fcc0000000015 */
[----:B------:R-:W4:Y:S01]  /*1fa80*/  @!P6 LDG.E.U8 R21, desc[UR44][R12.64+0x38] ;  /* 0x0000382c0c15e981 */ /* 0x000f22000c1e1100 */
[----:B------:R-:W-:-:S04]  /*1fa90*/  @P0 LOP3.LUT R3, R3, 0x8, RZ, 0xfc, !PT ;  /* 0x0000000803030812 */ /* 0x000fc800078efcff */
[----:B------:R-:W-:Y:S02]  /*1faa0*/  LOP3.LUT P0, RZ, R3, 0x8000000, RZ, 0xc0, !PT ;  /* 0x0800000003ff7812 */ /* 0x000fe4000780c0ff */
[----:B------:R-:W-:-:S13]  /*1fab0*/  ISETP.LT.OR P5, PT, R29, 0x6a, !P3 ;  /* 0x0000006a1d00780c */ /* 0x000fda0005fa1670 */
[----:B------:R-:W0:Y:S01]  /*1fac0*/  @!P5 LDC.64 R22, c[0x0][0x5c0] ;  /* 0x00017000ff16db82 */ /* 0x000e220000000a00 */
[----:B------:R-:W-:-:S04]  /*1fad0*/  LOP3.LUT R3, R3, 0xfffffffd, RZ, 0xc0, !PT ;  /* 0xfffffffd03037812 */ /* 0x000fc800078ec0ff */
[----:B------:R-:W-:Y:S02]  /*1fae0*/  @P5 LOP3.LUT R3, R3, 0x2, RZ, 0xfc, !PT ;  /* 0x0000000203035812 */ /* 0x000fe400078efcff */
[----:B0-----:R-:W-:-:S04]  /*1faf0*/  @!P5 IADD3 R146, P1, P4, R24, UR8, R22 ;  /* 0x000000081892dc10 */ /* 0x001fc8000fc3e016 */
[----:B------:R-:W-:Y:S02]  /*1fb00*/  @!P5 IADD3.X R147, R30, UR7, R23, P1, P4 ;  /* 0x000000071e93dc10 */ /* 0x000fe40008fe8417 */
[----:B----4-:R-:W-:-:S04]  /*1fb10*/  LOP3.LUT R21, R21, 0xff, RZ, 0xc0, !PT ;  /* 0x000000ff15157812 */ /* 0x010fc800078ec0ff */
[----:B------:R-:W-:-:S05]  /*1fb20*/  F2FP.F16.E4M3.UNPACK_B R21, R21 ;  /* 0x00000015ff15723e */ /* 0x000fca00020006ff */
[----:B------:R-:W-:-:S05]  /*1fb30*/  HADD2.F32 R21, -RZ, R21.H0_H0 ;  /* 0x20000015ff157230 */ /* 0x000fca0000004100 */
[----:B------:R-:W-:-:S04]  /*1fb40*/  FMUL R21, R21, UR38 ;  /* 0x0000002615157c20 */ /* 0x000fc80008400000 */
[----:B--2---:R-:W-:Y:S01]  /*1fb50*/  FFMA R21, R122, UR39, R21 ;  /* 0x000000277a157c23 */ /* 0x004fe20008000015 */
[----:B------:R-:W-:Y:S02]  /*1fb60*/  ISETP.LT.OR P5, PT, R29, 0x71, !P3 ;  /* 0x000000711d00780c */ /* 0x000fe40005fa1670 */
[----:B------:R-:W-:Y:S01]  /*1fb70*/  LOP3.LUT R20, R20, 0x7fffffff, RZ, 0xc0, !PT ;  /* 0x7fffffff14147812 */ /* 0x000fe200078ec0ff */
[----:B------:R-:W-:Y:S01]  /*1fb80*/  IMAD.U32 R31, RZ, RZ, UR7 ;  /* 0x00000007ff1f7e24 */ /* 0x000fe2000f8e00ff */
[----:B------:R-:W-:Y:S01]  /*1fb90*/  F2FP.SATFINITE.E4M3.F32.PACK_AB_MERGE_C R21, RZ, R21, RZ ;  /* 0x00000015ff15723e */ /* 0x000fe200048070ff */
[----:B------:R-:W2:Y:S04]  /*1fba0*/  LDL.LU R122, [R1+0x31c] ;  /* 0x00031c00017a7983 */ /* 0x000ea80000300800 */
[----:B------:R0:W-:Y:S04]  /*1fbb0*/  @!P6 STG.E.U8 desc[UR44][R54.64+0x38], R21 ;  /* 0x000038153600e986 */ /* 0x0001e8000c10112c */
[----:B------:R-:W1:Y:S01]  /*1fbc0*/  @!P5 LDC.64 R22, c[0x0][0x5c0] ;  /* 0x00017000ff16db82 */ /* 0x000e620000000a00 */
[----:B0-----:R-:W-:-:S06]  /*1fbd0*/  PRMT R21, RZ, 0x7610, R21 ;  /* 0x00007610ff157816 */ /* 0x001fcc0000000015 */
[----:B------:R-:W4:Y:S01]  /*1fbe0*/  @!P0 LDG.E.U8 R21, desc[UR44][R12.64+0x39] ;  /* 0x0000392c0c158981 */ /* 0x000f22000c1e1100 */
[----:B------:R-:W-:-:S04]  /*1fbf0*/  LOP3.LUT R3, R3, 0xfffffffb, RZ, 0xc0, !PT ;  /* 0xfffffffb03037812 */ /* 0x000fc800078ec0ff */
[----:B------:R-:W-:Y:S02]  /*1fc00*/  @P5 LOP3.LUT R3, R3, 0x4, RZ, 0xfc, !PT ;  /* 0x0000000403035812 */ /* 0x000fe400078efcff */
[----:B-1----:R-:W-:-:S04]  /*1fc10*/  @!P5 IADD3 R158, P1, P4, R24, UR8, R22 ;  /* 0x00000008189edc10 */ /* 0x002fc8000fc3e016 */
[----:B------:R-:W-:Y:S02]  /*1fc20*/  @!P5 IADD3.X R159, R30, UR7, R23, P1, P4 ;  /* 0x000000071e9fdc10 */ /* 0x000fe40008fe8417 */
[----:B------:R-:W-:-:S13]  /*1fc30*/  ISETP.LT.OR P5, PT, R29, 0x72, !P3 ;  /* 0x000000721d00780c */ /* 0x000fda0005fa1670 */
[----:B------:R-:W0:Y:S02]  /*1fc40*/  @!P5 LDC.64 R22, c[0x0][0x5c0] ;  /* 0x00017000ff16db82 */ /* 0x000e240000000a00 */
[----:B0-----:R-:W-:-:S04]  /*1fc50*/  @!P5 IADD3 R160, P1, P4, R24, UR8, R22 ;  /* 0x0000000818a0dc10 */ /* 0x001fc8000fc3e016 */
[----:B------:R-:W-:Y:S02]  /*1fc60*/  @!P5 IADD3.X R161, R30, UR7, R23, P1, P4 ;  /* 0x000000071ea1dc10 */ /* 0x000fe40008fe8417 */
[----:B------:R-:W-:-:S13]  /*1fc70*/  ISETP.LT.OR P1, PT, R29, 0x39, !P2 ;  /* 0x000000391d00780c */ /* 0x000fda0005721670 */
[----:B------:R-:W0:Y:S01]  /*1fc80*/  @!P1 LDC.64 R22, c[0x0][0x5c0] ;  /* 0x00017000ff169b82 */ /* 0x000e220000000a00 */
[----:B------:R-:W-:Y:S02]  /*1fc90*/  @P5 LOP3.LUT R20, R20, 0x80000000, RZ, 0xfc, !PT ;  /* 0x8000000014145812 */ /* 0x000fe400078efcff */
        /* <DEDUP_REMOVED lines=20> */
[----:B--2---:R-:W-:Y:S01]  /*1fde0*/  FFMA R21, R122, UR39, R21 ;  /* 0x000000277a157c23 */ /* 0x004fe20008000015 */
[----:B------:R-:W-:Y:S02]  /*1fdf0*/  IMAD.U32 R31, RZ, RZ, UR8 ;  /* 0x00000008ff1f7e24 */ /* 0x000fe4000f8e00ff */
[----:B------:R-:W-:Y:S01]  /*1fe00*/  IMAD.U32 R32, RZ, RZ, UR7 ;  /* 0x00000007ff207e24 */ /* 0x000fe2000f8e00ff */
[----:B------:R-:W-:Y:S01]  /*1fe10*/  LOP3.LUT P0, RZ, R3, 0x4000000, RZ, 0xc0, !PT ;  /* 0x0400000003ff7812 */ /* 0x000fe2000780c0ff */
[----:B------:R-:W2:Y:S01]  /*1fe20*/  LDL.LU R122, [R1+0x324] ;  /* 0x00032400017a7983 */ /* 0x000ea20000300800 */
[----:B------:R-:W-:-:S05]  /*1fe30*/  F2FP.SATFINITE.E4M3.F32.PACK_AB_MERGE_C R21, RZ, R21, RZ ;  /* 0x00000015ff15723e */ /* 0x000fca00048070ff */
[----:B------:R0:W-:Y:S02]  /*1fe40*/  @!P1 STG.E.U8 desc[UR44][R22.64+0x38], R21 ;  /* 0x0000381516009986 */ /* 0x0001e4000c10112c */
[----:B0-----:R-:W-:Y:S01]  /*1fe50*/  PRMT R21, RZ, 0x7610, R21 ;  /* 0x00007610ff157816 */ /* 0x001fe20000000015 */
[----:B------:R-:W0:Y:S05]  /*1fe60*/  @!P4 LDC.64 R22, c[0x0][0x5c0] ;  /* 0x00017000ff16cb82 */ /* 0x000e2a0000000a00 */
[----:B------:R-:W4:Y:S01]  /*1fe70*/  @!P4 LDG.E.U8 R21, desc[UR44][R14.64+0x39] ;  /* 0x0000392c0e15c981 */ /* 0x000f22000c1e1100 */
[----:B------:R-:W-:-:S04]  /*1fe80*/  @!P4 IADD3 R31, P5, P6, R31, UR10, R24 ;  /* 0x0000000a1f1fcc10 */ /* 0x000fc8000febe018 */
[----:B------:R-:W-:Y:S02]  /*1fe90*/  @!P4 IADD3.X R32, R32, UR9, R30, P5, P6 ;  /* 0x000000092020cc10 */ /* 0x000fe4000afec41e */
[----:B0-----:R-:W-:-:S05]  /*1fea0*/  @!P4 IADD3 R22, P1, R31, R22, RZ ;  /* 0x000000161f16c210 */ /* 0x001fca0007f3e0ff */
[----:B------:R-:W-:Y:S01]  /*1feb0*/  @!P4 IMAD.X R23, R32, 0x1, R23, P1 ;  /* 0x000000012017c824 */ /* 0x000fe200008e0617 */
[----:B------:R-:W-:-:S13]  /*1fec0*/  ISETP.LT.OR P1, PT, R29, 0x21, !P0 ;  /* 0x000000211d00780c */ /* 0x000fda0004721670 */
[----:B------:R-:W0:Y:S01]  /*1fed0*/  @!P1 LDC.64 R32, c[0x0][0x5c0] ;  /* 0x00017000ff209b82 */ /* 0x000e220000000a00 */
        /* <DEDUP_REMOVED lines=9> */
[----:B-1----:R-:W-:Y:S02]  /*1ff70*/  @!P1 IMAD.MOV.U32 R22, RZ, RZ, R24 ;  /* 0x000000ffff169224 */ /* 0x002fe400078e0018 */
[----:B------:R-:W-:Y:S02]  /*1ff80*/  @!P1 IMAD.MOV.U32 R23, RZ, RZ, R30 ;  /* 0x000000ffff179224 */ /* 0x000fe400078e001e */
[----:B------:R-:W-:-:S04]  /*1ff90*/  @!P1 IMAD.WIDE.U32 R22, R4, 0x180, R22 ;  /* 0x0000018004169825 */ /* 0x000fc800078e0016 */
[----:B------:R-:W-:Y:S01]  /*1ffa0*/  @!P1 IMAD R21, R5, 0x180, RZ ;  /* 0x0000018005159824 */ /* 0x000fe200078e02ff */
[----:B0-----:R-:W-:-:S04]  /*1ffb0*/  @!P1 IADD3 R32, P4, R22, R32, RZ ;  /* 0x0000002016209210 */ /* 0x001fc80007f9e0ff */
        /* <DEDUP_REMOVED lines=17> */
[----:B0-----:R-:W-:Y:S02]  /*200d0*/  @!P1 IMAD.MOV.U32 R32, RZ, RZ, R24 ;  /* 0x000000ffff209224 */ /* 0x001fe400078e0018 */
[----:B------:R-:W-:Y:S02]  /*200e0*/  @!P1 IMAD.MOV.U32 R33, RZ, RZ, R30 ;  /* 0x000000ffff219224 */ /* 0x000fe400078e001e */
[----:B------:R-:W-:-:S04]  /*200f0*/  @!P1 IMAD.WIDE.U32 R32, R4, 0x180, R32 ;  /* 0x0000018004209825 */ /* 0x000fc800078e0020 */
[----:B------:R-:W-:Y:S01]  /*20100*/  @!P1 IMAD R21, R5, 0x180, RZ ;  /* 0x0000018005159824 */ /* 0x000fe200078e02ff */
[----:B-1----:R-:W-:-:S04]  /*20110*/  @!P1 IADD3 R32, P4, R32, R22, RZ ;  /* 0x0000001620209210 */ /* 0x002fc80007f9e0ff */
[--C-:B------:R-:W-:Y:S02]  /*20120*/  @!P1 IADD3.X R33, R23, R33, R21.reuse, P4, !PT ;  /* 0x0000002117219210 */ /* 0x100fe400027fe415 */
[----:B------:R-:W-:-:S06]  /*20130*/  PRMT R21, RZ, 0x7610, R21 ;  /* 0x00007610ff157816 */ /* 0x000fcc0000000015 */
[----:B------:R-:W4:Y:S01]  /*20140*/  @!P1 LDG.E.U8 R21, desc[UR44][R16.64+0x21] ;  /* 0x0000212c10159981 */ /* 0x000f22000c1e1100 */
[----:B------:R-:W-:Y:S02]  /*20150*/  LOP3.LUT R3, R3, 0xffbfffff, RZ, 0xc0, !PT ;  /* 0xffbfffff03037812 */ /* 0x000fe400078ec0ff */
[----:B------:R-:W-:Y:S02]  /*20160*/  @P2 LOP3.LUT R20, R20, 0x40000, RZ, 0xfc, !PT ;  /* 0x0004000014142812 */ /* 0x000fe400078efcff */
[----:B------:R-:W-:Y:S02]  /*20170*/  ISETP.LT.OR P2, PT, R29, 0x7a, !P3 ;  /* 0x0000007a1d00780c */ /* 0x000fe40005f41670 */
[----:B------:R-:W-:Y:S02]  /*20180*/  @P3 LOP3.LUT R3, R3, 0x400000, RZ, 0xfc, !PT ;  /* 0x0040000003033812 */ /* 0x000fe400078efcff */
[C---:B------:R-:W-:Y:S02]  /*20190*/  LOP3.LUT P3, RZ, R2.reuse, 0x20, RZ, 0xc0, !PT ;  /* 0x0000002002ff7812 */ /* 0x040fe4000786c0ff */
[----:B------:R-:W-:-:S07]  /*201a0*/  LOP3.LUT P6, RZ, R2, 0x1, RZ, 0xc0, !PT ;  /* 0x0000000102ff7812 */ /* 0x000fce00078cc0ff */
[----:B------:R-:W0:Y:S01]  /*201b0*/  @!P2 LDC.64 R22, c[0x0][0x5c0] ;  /* 0x00017000ff16ab82 */ /* 0x000e220000000a00 */
        /* <DEDUP_REMOVED lines=8> */
[----:B-1----:R-:W-:-:S06]  /*20240*/  PRMT R21, RZ, 0x7610, R21 ;  /* 0x00007610ff157816 */ /* 0x002fcc0000000015 */
[----:B------:R-:W4:Y:S01]  /*20250*/  @!P3 LDG.E.U8 R21, desc[UR44][R18.64+0x20] ;  /* 0x0000202c1215b981 */ /* 0x000f22000c1e1100 */
[----:B------:R-:W-:Y:S02]  /*20260*/  LOP3.LUT R20, R20, 0xfffdffff, RZ, 0xc0, !PT ;  /* 0xfffdffff14147812 */ /* 0x000fe400078ec0ff */
[----:B0-----:R-:W-:Y:S02]  /*20270*/  @!P2 IADD3 R144, P4, P5, R24, UR8, R22 ;  /* 0x000000081890ac10 */ /* 0x001fe4000fd9e016 */
[----:B------:R-:W-:Y:S02]  /*20280*/  @P2 LOP3.LUT R20, R20, 0x20000, RZ, 0xfc, !PT ;  /* 0x0002000014142812 */ /* 0x000fe400078efcff */
[----:B------:R-:W-:Y:S02]  /*20290*/  @!P2 IADD3.X R145, R30, UR7, R23, P4, P5 ;  /* 0x000000071e91ac10 */ /* 0x000fe4000a7ea417 */
[----:B------:R-:W-:-:S04]  /*202a0*/  LOP3.LUT P2, RZ, R3, 0x2000000, RZ, 0xc0, !PT ;  /* 0x0200000003ff7812 */ /* 0x000fc8000784c0ff */
        /* <DEDUP_REMOVED lines=13> */
[----:B0-----:R-:W-:Y:S02]  /*20380*/  @!P5 IADD3 R140, P1, P4, R24, UR6, R22 ;  /* 0x00000006188cdc10 */ /* 0x001fe4000fc3e016 */
        /* <DEDUP_REMOVED lines=49> */
[----:B------:R-:W-:Y:S02]  /*206a0*/  @P3 LOP3.LUT R20, R20, 0x800, RZ, 0xfc, !PT ;  /* 0x0000080014143812 */ /* 0x000fe400078efcff */
[----:B------:R-:W-:Y:S02]  /*206b0*/  LOP3.LUT P3, RZ, R2, 0x8, RZ, 0xc0, !PT ;  /* 0x0000000802ff7812 */ /* 0x000fe4000786c0ff */
[----:B------:R-:W-:-:S11]  /*206c0*/  LOP3.LUT R3, R3, 0xfeffffff, RZ, 0xc0, !PT ;  /* 0xfeffffff03037812 */ /* 0x000fd600078ec0ff */
        /* <DEDUP_REMOVED lines=21> */
[----:B------:R-:W-:Y:S02]  /*20820*/  LOP3.LUT R20, R20, 0xfffffdff, RZ, 0xc0, !PT ;  /* 0xfffffdff14147812 */ /* 0x000fe400078ec0ff */
        /* <DEDUP_REMOVED lines=58> */
[----:B------:R-:W-:Y:S01]  /*20bd0*/  PRMT R21, RZ, 0x7610, R21 ;  /* 0x00007610ff157816 */ /* 0x000fe20000000015 */
[----:B------:R-:W0:Y:S05]  /*20be0*/  @!P6 LDC.64 R22, c[0x0][0x5c0] ;  /* 0x00017000ff16eb82 */ /* 0x000e2a0000000a00 */
[----:B------:R-:W4:Y:S01]  /*20bf0*/  @!P1 LDG.E.U8 R21, desc[UR44][R16.64+0x31] ;  /* 0x0000312c10159981 */ /* 0x000f22000c1e1100 */
[----:B0-----:R-:W-:-:S04]  /*20c00*/  @!P6 IADD3 R130, P4, P5, R24, UR6, R22 ;  /* 0x000000061882ec10 */ /* 0x001fc8000fd9e016 */
[----:B------:R-:W-:Y:S02]  /*20c10*/  @!P6 IADD3.X R131, R30, UR5, R23, P4, P5 ;  /* 0x000000051e83ec10 */ /* 0x000fe4000a7ea417 */
[----:B------:R-:W-:Y:S02]  /*20c20*/  LOP3.LUT P5, RZ, R2, 0x2, RZ, 0xc0, !PT ;  /* 0x0000000202ff7812 */ /* 0x000fe400078ac0ff */
[----:B------:R-:W-:-:S04]  /*20c30*/  LOP3.LUT R20, R20, 0xffffff7f, RZ, 0xc0, !PT ;  /* 0xffffff7f14147812 */ /* 0x000fc800078ec0ff */
[----:B------:R-:W-:Y:S02]  /*20c40*/  @P3 LOP3.LUT R20, R20, 0x80, RZ, 0xfc, !PT ;  /* 0x0000008014143812 */ /* 0x000fe400078efcff */
[----:B------:R-:W-:Y:S02]  /*20c50*/  LOP3.LUT P3, RZ, R0, 0x2000000, RZ, 0xc0, !PT ;  /* 0x0200000000ff7812 */ /* 0x000fe4000786c0ff */
[----:B------:R-:W-:Y:S02]  /*20c60*/  LOP3.LUT R20, R20, 0xffffffef, RZ, 0xc0, !PT ;  /* 0xffffffef14147812 */ /* 0x000fe400078ec0ff */
        /* <DEDUP_REMOVED lines=11> */
[----:B------:R-:W-:Y:S02]  /*20d20*/  @P6 LOP3.LUT R20, R20, 0x10, RZ, 0xfc, !PT ;  /* 0x0000001014146812 */ /* 0x000fe400078efcff */
[----:B------:R-:W-:Y:S02]  /*20d30*/  ISETP.GE.AND P6, PT, R28, 0x101, PT ;  /* 0x000001011c00780c */ /* 0x000fe40003fc6270 */
[----:B------:R-:W-:Y:S02]  /*20d40*/  @P3 LOP3.LUT R3, R3, 0x800000, RZ, 0xfc, !PT ;  /* 0x0080000003033812 */ /* 0x000fe400078efcff */
        /* <DEDUP_REMOVED lines=17> */
[----:B--2---:R-:W-:Y:S01]  /*20e60*/  FFMA R21, R122, UR39, R21 ;  /* 0x000000277a157c23 */ /* 0x004fe20008000015 */
[----:B------:R-:W-:Y:S01]  /*20e70*/  ISETP.LT.OR P1, PT, R29, 0x39, !P0 ;  /* 0x000000391d00780c */ /* 0x000fe20004721670 */
[----:B------:R-:W2:Y:S03]  /*20e80*/  LDL.LU R122, [R1+0x354] ;  /* 0x00035400017a7983 */ /* 0x000ea60000300800 */
[----:B------:R-:W-:Y:S01]  /*20e90*/  F2FP.SATFINITE.E4M3.F32.PACK_AB_MERGE_C R21, RZ, R21, RZ ;  /* 0x00000015ff15723e */ /* 0x000fe200048070ff */
[----:B------:R-:W4:Y:S04]  /*20ea0*/  LDL.LU R163, [R1+0x358] ;  /* 0x0003580001a37983 */ /* 0x000f280000300800 */
[----:B------:R0:W-:Y:S04]  /*20eb0*/  @!P5 STG.E.U8 desc[UR44][R114.64+0x30], R21 ;  /* 0x000030157200d986 */ /* 0x0001e8000c10112c */
[----:B------:R-:W1:Y:S01]  /*20ec0*/  @!P1 LDC.64 R32, c[0x0][0x5c0] ;  /* 0x00017000ff209b82 */ /* 0x000e620000000a00 */
[----:B------:R-:W-:Y:S01]  /*20ed0*/  @!P1 IMAD.MOV.U32 R22, RZ, RZ, R24 ;  /* 0x000000ffff169224 */ /* 0x000fe200078e0018 */
[----:B------:R-:W-:Y:S01]  /*20ee0*/  LOP3.LUT R2, R2, 0xdfffffff, RZ, 0xc0, !PT ;  /* 0xdfffffff02027812 */ /* 0x000fe200078ec0ff */
[----:B------:R-:W-:Y:S01]  /*20ef0*/  @!P1 IMAD.MOV.U32 R23, RZ, RZ, R30 ;  /* 0x000000ffff179224 */ /* 0x000fe200078e001e */
[----:B------:R-:W4:Y:S01]  /*20f00*/  LDL.LU R162, [R1+0x35c] ;  /* 0x00035c0001a27983 */ /* 0x000f220000300800 */
[----:B0-----:R-:W-:-:S06]  /*20f10*/  PRMT R21, RZ, 0x7610, R21 ;  /* 0x00007610ff157816 */ /* 0x001fcc0000000015 */
[----:B------:R-:W3:Y:S01]  /*20f20*/  @!P3 LDG.E.U8 R21, desc[UR44][R18.64+0x31] ;  /* 0x0000312c1215b981 */ /* 0x000ee2000c1e1100 */
[----:B------:R-:W-:-:S03]  /*20f30*/  @!P1 IMAD.WIDE.U32 R22, R4, 0x180, R22 ;  /* 0x0000018004169825 */ /* 0x000fc600078e0016 */
[----:B-1----:R-:W-:Y:S02]  /*20f40*/  @!P1 IADD3 R32, P4, R22, R32, RZ ;  /* 0x0000002016209210 */ /* 0x002fe40007f9e0ff */
[----:B---3--:R-:W-:-:S04]  /*20f50*/  LOP3.LUT R21, R21, 0xff, RZ, 0xc0, !PT ;  /* 0x000000ff15157812 */ /* 0x008fc800078ec0ff */
[----:B------:R-:W-:-:S05]  /*20f60*/  F2FP.F16.E4M3.UNPACK_B R21, R21 ;  /* 0x00000015ff15723e */ /* 0x000fca00020006ff */
[----:B------:R-:W-:-:S05]  /*20f70*/  HADD2.F32 R21, -RZ, R21.H0_H0 ;  /* 0x20000015ff157230 */ /* 0x000fca0000004100 */
[----:B------:R-:W-:-:S04]  /*20f80*/  FMUL R21, R21, UR38 ;  /* 0x0000002615157c20 */ /* 0x000fc80008400000 */
[----:B------:R-:W-:-:S05]  /*20f90*/  FFMA R21, R123, UR39, R21 ;  /* 0x000000277b157c23 */ /* 0x000fca0008000015 */
[----:B------:R-:W-:-:S05]  /*20fa0*/  F2FP.SATFINITE.E4M3.F32.PACK_AB_MERGE_C R21, RZ, R21, RZ ;  /* 0x00000015ff15723e */ /* 0x000fca00048070ff */
[----:B------:R0:W-:Y:S02]  /*20fb0*/  @!P3 STG.E.U8 desc[UR44][R88.64+0x31], R21 ;  /* 0x000031155800b986 */ /* 0x0001e4000c10112c */
[----:B0-----:R-:W-:-:S05]  /*20fc0*/  @!P1 IMAD R21, R5, 0x180, RZ ;  /* 0x0000018005159824 */ /* 0x001fca00078e02ff */
[--C-:B------:R-:W-:Y:S02]  /*20fd0*/  @!P1 IADD3.X R33, R33, R23, R21.reuse, P4, !PT ;  /* 0x0000001721219210 */ /* 0x100fe400027fe415 */
[----:B------:R-:W-:-:S06]  /*20fe0*/  PRMT R21, RZ, 0x7610, R21 ;  /* 0x00007610ff157816 */ /* 0x000fcc0000000015 */
[----:B------:R-:W3:Y:S01]  /*20ff0*/  @!P1 LDG.E.U8 R21, desc[UR44][R16.64+0x38] ;  /* 0x0000382c10159981 */ /* 0x000ee2000c1e1100 */
[----:B------:R-:W-:-:S13]  /*21000*/  ISETP.LT.OR P3, PT, R29, 0x69, !P6 ;  /* 0x000000691d00780c */ /* 0x000fda0007761670 */
[----:B------:R-:W0:Y:S02]  /*21010*/  @!P3 LDC.64 R22, c[0x0][0x5c0] ;  /* 0x00017000ff16bb82 */ /* 0x000e240000000a00 */
[----:B0-----:R-:W-:-:S04]  /*21020*/  @!P3 IADD3 R124, P4, P5, R24, UR10, R22 ;  /* 0x0000000a187cbc10 */ /* 0x001fc8000fd9e016 */
[----:B------:R-:W-:Y:S02]  /*21030*/  @!P3 IADD3.X R125, R30, UR9, R23, P4, P5 ;  /* 0x000000091e7dbc10 */ /* 0x000fe4000a7ea417 */
[----:B---3--:R-:W-:-:S04]  /*21040*/  LOP3.LUT R21, R21, 0xff, RZ, 0xc0, !PT ;  /* 0x000000ff15157812 */ /* 0x008fc800078ec0ff */
[----:B------:R-:W-:-:S05]  /*21050*/  F2FP.F16.E4M3.UNPACK_B R21, R21 ;  /* 0x00000015ff15723e */ /* 0x000fca00020006ff */
[----:B------:R-:W-:-:S05]  /*21060*/  HADD2.F32 R21, -RZ, R21.H0_H0 ;  /* 0x20000015ff157230 */ /* 0x000fca0000004100 */
[----:B------:R-:W-:-:S04]  /*21070*/  FMUL R21, R21, UR38 ;  /* 0x0000002615157c20 */ /* 0x000fc80008400000 */
[----:B--2---:R-:W-:-:S05]  /*21080*/  FFMA R21, R122, UR39, R21 ;  /* 0x000000277a157c23 */ /* 0x004fca0008000015 */
        /* <DEDUP_REMOVED lines=11> */
[----:B------:R-:W2:Y:S01]  /*21140*/  @!P1 LDG.E.U8 R21, desc[UR44][R16.64+0x39] ;  /* 0x0000392c10159981 */ /* 0x000ea2000c1e1100 */
[----:B------:R-:W-:Y:S02]  /*21150*/  @P3 LOP3.LUT R2, R2, 0x20000000, RZ, 0xfc, !PT ;  /* 0x2000000002023812 */ /* 0x000fe400078efcff */
[----:B------:R-:W-:-:S13]  /*21160*/  ISETP.LT.OR P3, PT, R29, 0x6a, !P6 ;  /* 0x0000006a1d00780c */ /* 0x000fda0007761670 */
[----:B------:R-:W0:Y:S02]  /*21170*/  @!P3 LDC.64 R22, c[0x0][0x5c0] ;  /* 0x00017000ff16bb82 */ /* 0x000e240000000a00 */
[----:B0-----:R-:W-:-:S04]  /*21180*/  @!P3 IADD3 R122, P4, P5, R24, UR10, R22 ;  /* 0x0000000a187abc10 */ /* 0x001fc8000fd9e016 */
[----:B------:R-:W-:Y:S02]  /*21190*/  @!P3 IADD3.X R123, R30, UR9, R23, P4, P5 ;  /* 0x000000091e7bbc10 */ /* 0x000fe4000a7ea417 */
[----:B------:R-:W-:Y:S02]  /*211a0*/  LOP3.LUT P5, RZ, R0, 0x80000000, RZ, 0xc0, !PT ;  /* 0x8000000000ff7812 */ /* 0x000fe400078ac0ff */
[----:B--2---:R-:W-:-:S04]  /*211b0*/  LOP3.LUT R21, R21, 0xff, RZ, 0xc0, !PT ;  /* 0x000000ff15157812 */ /* 0x004fc800078ec0ff */
[----:B------:R-:W-:-:S05]  /*211c0*/  F2FP.F16.E4M3.UNPACK_B R21, R21 ;  /* 0x00000015ff15723e */ /* 0x000fca00020006ff */
[----:B------:R-:W-:-:S05]  /*211d0*/  HADD2.F32 R21, -RZ, R21.H0_H0 ;  /* 0x20000015ff157230 */ /* 0x000fca0000004100 */
[----:B------:R-:W-:-:S04]  /*211e0*/  FMUL R21, R21, UR38 ;  /* 0x0000002615157c20 */ /* 0x000fc80008400000 */
[----:B----4-:R-:W-:Y:S01]  /*211f0*/  FFMA R21, R163, UR39, R21 ;  /* 0x00000027a3157c23 */ /* 0x010fe20008000015 */
[----:B------:R-:W-:Y:S01]  /*21200*/  LOP3.LUT R3, R3, 0xfffff7ff, RZ, 0xc0, !PT ;  /* 0xfffff7ff03037812 */ /* 0x000fe200078ec0ff */
[----:B------:R-:W2:Y:S03]  /*21210*/  LDL.LU R163, [R1+0x360] ;  /* 0x0003600001a37983 */ /* 0x000ea60000300800 */
[----:B------:R-:W-:-:S05]  /*21220*/  F2FP.SATFINITE.E4M3.F32.PACK_AB_MERGE_C R21, RZ, R21, RZ ;  /* 0x00000015ff15723e */ /* 0x000fca00048070ff */
[----:B------:R0:W-:Y:S02]  /*21230*/  @!P1 STG.E.U8 desc[UR44][R32.64+0x39], R21 ;  /* 0x0000391520009986 */ /* 0x0001e4000c10112c */
[----:B0-----:R-:W-:-:S06]  /*21240*/  PRMT R21, RZ, 0x7610, R21 ;  /* 0x00007610ff157816 */ /* 0x001fcc0000000015 */
[----:B------:R-:W3:Y:S01]  /*21250*/  @!P5 LDG.E.U8 R21, desc[UR44][R18.64+0x38] ;  /* 0x0000382c1215d981 */ /* 0x000ee2000c1e1100 */
[----:B------:R-:W-:Y:S02]  /*21260*/  @P0 LOP3.LUT R3, R3, 0x800, RZ, 0xfc, !PT ;  /* 0x0000080003030812 */ /* 0x000fe400078efcff */
[----:B------:R-:W-:Y:S02]  /*21270*/  LOP3.LUT P0, RZ, R0, 0x800000, RZ, 0xc0, !PT ;  /* 0x0080000000ff7812 */ /* 0x000fe4000780c0ff */
[----:B------:R-:W-:-:S04]  /*21280*/  LOP3.LUT R2, R2, 0xff7fffff, RZ, 0xc0, !PT ;  /* 0xff7fffff02027812 */ /* 0x000fc800078ec0ff */
[----:B------:R-:W-:Y:S02]  /*21290*/  @P3 LOP3.LUT R2, R2, 0x800000, RZ, 0xfc, !PT ;  /* 0x0080000002023812 */ /* 0x000fe400078efcff */
        /* <DEDUP_REMOVED lines=8> */
[----:B------:R-:W3:Y:S03]  /*21320*/  LDL.LU R162, [R1+0x364] ;  /* 0x0003640001a27983 */ /* 0x000ee60000300800 */
        /* <DEDUP_REMOVED lines=8> */
[----:B------:R-:W0:Y:S01]  /*213b0*/  @!P3 LDC.64 R22, c[0x0][0x5c0] ;  /* 0x00017000ff16bb82 */ /* 0x000e220000000a00 */
[----:B------:R-:W-:Y:S02]  /*213c0*/  ISETP.LT.OR P5, PT, R29, 0x79, !P6 ;  /* 0x000000791d00780c */ /* 0x000fe400077a1670 */
[----:B0-----:R-:W-:-:S04]  /*213d0*/  @!P3 IADD3 R108, P1, P4, R24, UR10, R22 ;  /* 0x0000000a186cbc10 */ /* 0x001fc8000fc3e016 */
[----:B------:R-:W-:-:S07]  /*213e0*/  @!P3 IADD3.X R109, R30, UR9, R23, P1, P4 ;  /* 0x000000091e6dbc10 */ /* 0x000fce0008fe8417 */
[----:B------:R-:W0:Y:S01]  /*213f0*/  @!P5 LDC.64 R22, c[0x0][0x5c0] ;  /* 0x00017000ff16db82 */ /* 0x000e220000000a00 */
[----:B------:R-:W-:-:S04]  /*21400*/  LOP3.LUT R2, R2, 0xffefffff, RZ, 0xc0, !PT ;  /* 0xffefffff02027812 */ /* 0x000fc800078ec0ff */
[----:B------:R-:W-:Y:S02]  /*21410*/  @P3 LOP3.LUT R2, R2, 0x100000, RZ, 0xfc, !PT ;  /* 0x0010000002023812 */ /* 0x000fe400078efcff */
[----:B0-----:R-:W-:-:S04]  /*21420*/  @!P5 IADD3 R110, P1, P4, R24, UR10, R22 ;  /* 0x0000000a186edc10 */ /* 0x001fc8000fc3e016 */
[----:B------:R-:W-:Y:S02]  /*21430*/  @!P5 IADD3.X R111, R30, UR9, R23, P1, P4 ;  /* 0x000000091e6fdc10 */ /* 0x000fe40008fe8417 */
[----:B------:R-:W-:-:S04]  /*21440*/  LOP3.LUT R2, R2, 0xfff7ffff, RZ, 0xc0, !PT ;  /* 0xfff7ffff02027812 */ /* 0x000fc800078ec0ff */
[----:B------:R-:W-:-:S04]  /*21450*/  @P5 LOP3.LUT R2, R2, 0x80000, RZ, 0xfc, !PT ;  /* 0x0008000002025812 */ /* 0x000fc800078efcff */
[----:B------:R-:W-:Y:S02]  /*21460*/  LOP3.LUT R2, R2, 0xfffbffff, RZ, 0xc0, !PT ;  /* 0xfffbffff02027812 */ /* 0x000fe400078ec0ff */
        /* <DEDUP_REMOVED lines=9> */
[----:B------:R-:W1:Y:S01]  /*21500*/  @!P0 LDC.64 R22, c[0x0][0x5c0] ;  /* 0x00017000ff168b82 */ /* 0x000e620000000a00 */
[----:B------:R-:W-:Y:S02]  /*21510*/  @P0 LOP3.LUT R2, R2, 0x40000, RZ, 0xfc, !PT ;  /* 0x0004000002020812 */ /* 0x000fe400078efcff */
[----:B0-----:R-:W-:Y:S02]  /*21520*/  PRMT R21, RZ, 0x7610, R21 ;  /* 0x00007610ff157816 */ /* 0x001fe40000000015 */
[----:B-1----:R-:W-:-:S04]  /*21530*/  @!P0 IADD3 R88, P1, P4, R24, UR10, R22 ;  /* 0x0000000a18588c10 */ /* 0x002fc8000fc3e016 */
[----:B------:R-:W-:Y:S02]  /*21540*/  @!P0 IADD3.X R89, R30, UR9, R23, P1, P4 ;  /* 0x000000091e598c10 */ /* 0x000fe40008fe8417 */
[----:B------:R-:W-:-:S04]  /*21550*/  ISETP.GE.AND P0, PT, R28, 0x1, PT ;  /* 0x000000011c00780c */ /* 0x000fc80003f06270 */
        /* <DEDUP_REMOVED lines=13> */
[----:B------:R0:W-:Y:S01]  /*21630*/  @!P1 STG.E.U8 desc[UR44][R22.64+0x40], R21 ;  /* 0x0000401516009986 */ /* 0x0001e2000c10112c */
[----:B------:R-:W-:Y:S02]  /*21640*/  ISETP.LT.OR P1, PT, R29, 0x42, !P0 ;  /* 0x000000421d00780c */ /* 0x000fe40004721670 */
[----:B0-----:R-:W-:-:S11]  /*21650*/  PRMT R21, RZ, 0x7610, R21 ;  /* 0x00007610ff157816 */ /* 0x001fd60000000015 */
[----:B------:R-:W0:Y:S01]  /*21660*/  @!P1 LDC.64 R22, c[0x0][0x5c0] ;  /* 0x00017000ff169b82 */ /* 0x000e220000000a00 */
[----:B------:R-:W4:Y:S01]  /*21670*/  @!P1 LDG.E.U8 R21, desc[UR44][R26.64+0x41] ;  /* 0x0000412c1a159981 */ /* 0x000f22000c1e1100 */
[----:B------:R-:W-:Y:S02]  /*21680*/  ISETP.LT.OR P5, PT, R29, 0x41, !P3 ;  /* 0x000000411d00780c */ /* 0x000fe40005fa1670 */
[----:B0-----:R-:W-:-:S05]  /*21690*/  @!P1 IADD3 R22, P4, R24, R22, RZ ;  /* 0x0000001618169210 */ /* 0x001fca0007f9e0ff */
[----:B------:R-:W-:Y:S01]  /*216a0*/  @!P1 IMAD.X R23, R30, 0x1, R23, P4 ;  /* 0x000000011e179824 */ /* 0x000fe200020e0617 */
        /* <DEDUP_REMOVED lines=8> */
[----:B0-----:R-:W-:-:S06]  /*21730*/  PRMT R21, RZ, 0x7610, R21 ;  /* 0x00007610ff157816 */ /* 0x001fcc0000000015 */
[----:B------:R-:W4:Y:S01]  /*21740*/  @!P5 LDG.E.U8 R21, desc[UR44][R6.64+0x40] ;  /* 0x0000402c0615d981 */ /* 0x000f22000c1e1100 */
[----:B------:R-:W-:-:S04]  /*21750*/  LOP3.LUT R3, R3, 0xffdfffff, RZ, 0xc0, !PT ;  /* 0xffdfffff03037812 */ /* 0x000fc800078ec0ff */
[----:B------:R-:W-:Y:S02]  /*21760*/  @P6 LOP3.LUT R3, R3, 0x200000, RZ, 0xfc, !PT ;  /* 0x0020000003036812 */ /* 0x000fe400078efcff */
[----:B------:R-:W-:-:S13]  /*21770*/  ISETP.LT.OR P6, PT, R29, 0x81, !P3 ;  /* 0x000000811d00780c */ /* 0x000fda0005fc1670 */
[----:B------:R-:W0:Y:S01]  /*21780*/  @!P6 LDC.64 R22, c[0x0][0x5c0] ;  /* 0x00017000ff16eb82 */ /* 0x000e220000000a00 */
        /* <DEDUP_REMOVED lines=9> */
[----:B------:R-:W-:Y:S02]  /*21820*/  ISETP.LT.OR P5, PT, R29, 0x42, !P3 ;  /* 0x000000421d00780c */ /* 0x000fe40005fa1670 */
[----:B-1----:R-:W-:-:S11]  /*21830*/  PRMT R21, RZ, 0x7610, R21 ;  /* 0x00007610ff157816 */ /* 0x002fd60000000015 */
[----:B------:R-:W4:Y:S01]  /*21840*/  @!P5 LDG.E.U8 R21, desc[UR44][R6.64+0x41] ;  /* 0x0000412c0615d981 */ /* 0x000f22000c1e1100 */
        /* <DEDUP_REMOVED lines=41> */
[----:B0-----:R-:W-:-:S11]  /*21ae0*/  PRMT R21, RZ, 0x7610, R21 ;  /* 0x00007610ff157816 */ /* 0x001fd60000000015 */
[----:B------:R-:W0:Y:S01]  /*21af0*/  @!P1 LDC.64 R22, c[0x0][0x5c0] ;  /* 0x00017000ff169b82 */ /* 0x000e220000000a00 */
[----:B------:R-:W4:Y:S01]  /*21b00*/  @!P1 LDG.E.U8 R21, desc[UR44][R26.64+0x49] ;  /* 0x0000492c1a159981 */ /* 0x000f22000c1e1100 */
[----:B------:R-:W-:Y:S02]  /*21b10*/  @P5 LOP3.LUT R2, R2, 0x40000000, RZ, 0xfc, !PT ;  /* 0x4000000002025812 */ /* 0x000fe400078efcff */
        /* <DEDUP_REMOVED lines=53> */
[----:B0-----:R-:W-:Y:S01]  /*21e70*/  @!P1 IADD3 R22, P3, R24, R22, RZ ;  /* 0x0000001618169210 */ /* 0x001fe20007f7e0ff */
[----:B------:R-:W2:Y:S03]  /*21e80*/  LDL.LU R163, [R1+0x388] ;  /* 0x0003880001a37983 */ /* 0x000ea60000300800 */
[----:B------:R-:W-:-:S05]  /*21e90*/  F2FP.SATFINITE.E4M3.F32.PACK_AB_MERGE_C R21, RZ, R21, RZ ;  /* 0x00000015ff15723e */ /* 0x000fca00048070ff */
[----:B------:R0:W-:Y:S02]  /*21ea0*/  @!P5 STG.E.U8 desc[UR44][R74.64+0x49], R21 ;  /* 0x000049154a00d986 */ /* 0x0001e4000c10112c */
[----:B0-----:R-:W-:-:S06]  /*21eb0*/  PRMT R21, RZ, 0x7610, R21 ;  /* 0x00007610ff157816 */ /* 0x001fcc0000000015 */
[----:B------:R-:W4:Y:S01]  /*21ec0*/  @!P1 LDG.E.U8 R21, desc[UR44][R26.64+0x50] ;  /* 0x0000502c1a159981 */ /* 0x000f22000c1e1100 */
        /* <DEDUP_REMOVED lines=15> */
[----:B------:R-:W-:Y:S02]  /*21fc0*/  LOP3.LUT P6, RZ, R0, 0x200000, RZ, 0xc0, !PT ;  /* 0x0020000000ff7812 */ /* 0x000fe400078cc0ff */
        /* <DEDUP_REMOVED lines=88> */
[----:B------:R-:W-:Y:S02]  /*22550*/  LOP3.LUT P4, RZ, R0, 0x1, RZ, 0xc0, !PT ;  /* 0x0000000100ff7812 */ /* 0x000fe4000788c0ff */
        /* <DEDUP_REMOVED lines=25> */
[----:B------:R0:W-:Y:S04]  /*226f0*/  @!P4 STG.E.U8 desc[UR44][R46.64+0x59], R21 ;  /* 0x000059152e00c986 */ /* 0x0001e8000c10112c */
[----:B------:R-:W1:Y:S01]  /*22700*/  @!P6 LDC.64 R22, c[0x0][0x5c0] ;  /* 0x00017000ff16eb82 */ /* 0x000e620000000a00 */
[----:B0-----:R-:W-:-:S06]  /*22710*/  PRMT R21, RZ, 0x7610, R21 ;  /* 0x00007610ff157816 */ /* 0x001fcc0000000015 */
[----:B------:R-:W4:Y:S01]  /*22720*/  @!P0 LDG.E.U8 R21, desc[UR44][R8.64+0x40] ;  /* 0x0000402c08158981 */ /* 0x000f22000c1e1100 */
[----:B------:R-:W-:Y:S02]  /*22730*/  ISETP.LT.OR P5, PT, R29, 0x99, !P2 ;  /* 0x000000991d00780c */ /* 0x000fe400057a1670 */
[----:B-1----:R-:W-:-:S04]  /*22740*/  @!P6 IADD3 R52, P1, P3, R24, UR6, R22 ;  /* 0x000000061834ec10 */ /* 0x002fc8000fb3e016 */
[----:B------:R-:W-:-:S07]  /*22750*/  @!P6 IADD3.X R53, R30, UR5, R23, P1, P3 ;  /* 0x000000051e35ec10 */ /* 0x000fce0008fe6417 */
[----:B------:R-:W0:Y:S01]  /*22760*/  @!P5 LDC.64 R22, c[0x0][0x5c0] ;  /* 0x00017000ff16db82 */ /* 0x000e220000000a00 */
[----:B------:R-:W-:-:S04]  /*22770*/  LOP3.LUT R2, R2, 0xfffffdff, RZ, 0xc0, !PT ;  /* 0xfffffdff02027812 */ /* 0x000fc800078ec0ff */
[----:B------:R-:W-:-:S04]  /*22780*/  @P6 LOP3.LUT R2, R2, 0x200, RZ, 0xfc, !PT ;  /* 0x0000020002026812 */ /* 0x000fc800078efcff */
[----:B------:R-:W-:-:S04]  /*22790*/  LOP3.LUT R2, R2, 0xfffffeff, RZ, 0xc0, !PT ;  /* 0xfffffeff02027812 */ /* 0x000fc800078ec0ff */
[----:B------:R-:W-:Y:S02]  /*227a0*/  @P5 LOP3.LUT R2, R2, 0x100, RZ, 0xfc, !PT ;  /* 0x0000010002025812 */ /* 0x000fe400078efcff */
[----:B0-----:R-:W-:-:S04]  /*227b0*/  @!P5 IADD3 R50, P1, P3, R24, UR6, R22 ;  /* 0x000000061832dc10 */ /* 0x001fc8000fb3e016 */
[----:B------:R-:W-:Y:S02]  /*227c0*/  @!P5 IADD3.X R51, R30, UR5, R23, P1, P3 ;  /* 0x000000051e33dc10 */ /* 0x000fe40008fe6417 */
[----:B------:R-:W-:Y:S02]  /*227d0*/  LOP3.LUT P5, RZ, R0, 0x100, RZ, 0xc0, !PT ;  /* 0x0000010000ff7812 */ /* 0x000fe400078ac0ff */
        /* <DEDUP_REMOVED lines=15> */
[----:B------:R-:W-:Y:S02]  /*228d0*/  LOP3.LUT P6, RZ, R3, 0x200000, RZ, 0xc0, !PT ;  /* 0x0020000003ff7812 */ /* 0x000fe400078cc0ff */
[----:B------:R-:W-:Y:S02]  /*228e0*/  @P3 LOP3.LUT R2, R2, 0x80, RZ, 0xfc, !PT ;  /* 0x0000008002023812 */ /* 0x000fe400078efcff */
[----:B------:R-:W-:Y:S02]  /*228f0*/  @!P3 IADD3.X R49, R30, UR5, R23, P1, P2 ;  /* 0x000000051e31bc10 */ /* 0x000fe40008fe4417 */
        /* <DEDUP_REMOVED lines=8> */
[----:B------:R-:W-:-:S04]  /*22980*/  LOP3.LUT R2, R2, 0xffffffdf, RZ, 0xc0, !PT ;  /* 0xffffffdf02027812 */ /* 0x000fc800078ec0ff */
[----:B------:R-:W-:Y:S02]  /*22990*/  @P0 LOP3.LUT R2, R2, 0x20, RZ, 0xfc, !PT ;  /* 0x0000002002020812 */ /* 0x000fe400078efcff */
[----:B0-----:R-:W-:-:S04]  /*229a0*/  @!P0 IADD3 R44, P1, P2, R24, UR10, R22 ;  /* 0x0000000a182c8c10 */ /* 0x001fc8000fa3e016 */
[----:B------:R-:W-:Y:S02]  /*229b0*/  @!P0 IADD3.X R45, R30, UR9, R23, P1, P2 ;  /* 0x000000091e2d8c10 */ /* 0x000fe40008fe4417 */
[----:B------:R-:W-:-:S04]  /*229c0*/  ISETP.GE.AND P0, PT, R28, 0x89, PT ;  /* 0x000000891c00780c */ /* 0x000fc80003f06270 */
[----:B------:R-:W-:-:S13]  /*229d0*/  ISETP.LT.OR P2, PT, R29, 0x41, !P0 ;  /* 0x000000411d00780c */ /* 0x000fda0004741670 */
[----:B------:R-:W0:Y:S01]  /*229e0*/  @!P2 LDC.64 R22, c[0x0][0x5c0] ;  /* 0x00017000ff16ab82 */ /* 0x000e220000000a00 */
[----:B------:R-:W-:Y:S02]  /*229f0*/  @!P2 IADD3 R31, P1, P3, R31, UR6, R24 ;  /* 0x000000061f1fac10 */ /* 0x000fe4000fb3e018 */
        /* <DEDUP_REMOVED lines=8> */
[----:B-1----:R-:W-:-:S05]  /*22a80*/  IMAD.U32 R21, RZ, RZ, UR7 ;  /* 0x00000007ff157e24 */ /* 0x002fca000f8e00ff */
[----:B------:R-:W-:Y:S02]  /*22a90*/  @!P2 IADD3.X R21, R21, UR5, R30, P1, P3 ;  /* 0x000000051515ac10 */ /* 0x000fe40008fe641e */
[----:B0-----:R-:W-:-:S05]  /*22aa0*/  @!P2 IADD3 R22, P1, R31, R22, RZ ;  /* 0x000000161f16a210 */ /* 0x001fca0007f3e0ff */
[----:B------:R-:W-:Y:S01]  /*22ab0*/  @!P2 IMAD.X R23, R21, 0x1, R23, P1 ;  /* 0x000000011517a824 */ /* 0x000fe200008e0617 */
[----:B------:R-:W-:-:S06]  /*22ac0*/  PRMT R21, RZ, 0x7610, R21 ;  /* 0x00007610ff157816 */ /* 0x000fcc0000000015 */
[----:B------:R-:W4:Y:S01]  /*22ad0*/  @!P2 LDG.E.U8 R21, desc[UR44][R10.64+0x40] ;  /* 0x0000402c0a15a981 */ /* 0x000f22000c1e1100 */
[----:B------:R-:W-:Y:S01]  /*22ae0*/  ISETP.LT.OR P1, PT, R29, 0x42, !P0 ;  /* 0x000000421d00780c */ /* 0x000fe20004721670 */
[----:B------:R-:W-:-:S12]  /*22af0*/  IMAD.U32 R31, RZ, RZ, UR8 ;  /* 0x00000008ff1f7e24 */ /* 0x000fd8000f8e00ff */
[----:B------:R-:W-:Y:S02]  /*22b00*/  @!P1 IADD3 R31, P3, P4, R31, UR6, R24 ;  /* 0x000000061f1f9c10 */ /* 0x000fe4000fc7e018 */
        /* <DEDUP_REMOVED lines=9> */
[----:B0-----:R-:W0:Y:S01]  /*22ba0*/  @!P1 LDC.64 R32, c[0x0][0x5c0] ;  /* 0x00017000ff209b82 */ /* 0x001e220000000a00 */
[----:B------:R-:W-:-:S05]  /*22bb0*/  IMAD.U32 R21, RZ, RZ, UR7 ;  /* 0x00000007ff157e24 */ /* 0x000fca000f8e00ff */
[----:B------:R-:W-:Y:S02]  /*22bc0*/  @!P1 IADD3.X R21, R21, UR5, R30, P3, P4 ;  /* 0x0000000515159c10 */ /* 0x000fe40009fe841e */
[----:B------:R-:W1:Y:S01]  /*22bd0*/  @!P5 LDC.64 R22, c[0x0][0x5c0] ;  /* 0x00017000ff16db82 */ /* 0x000e620000000a00 */
[----:B0-----:R-:W-:-:S05]  /*22be0*/  @!P1 IADD3 R32, P2, R31, R32, RZ ;  /* 0x000000201f209210 */ /* 0x001fca0007f5e0ff */
[----:B------:R-:W-:Y:S01]  /*22bf0*/  @!P1 IMAD.X R33, R21, 0x1, R33, P2 ;  /* 0x0000000115219824 */ /* 0x000fe200010e0621 */
[----:B------:R-:W-:-:S06]  /*22c00*/  PRMT R21, RZ, 0x7610, R21 ;  /* 0x00007610ff157816 */ /* 0x000fcc0000000015 */
[----:B------:R-:W4:Y:S01]  /*22c10*/  @!P1 LDG.E.U8 R21, desc[UR44][R10.64+0x41] ;  /* 0x0000412c0a159981 */ /* 0x000f22000c1e1100 */
        /* <DEDUP_REMOVED lines=70> */
[----:B------:R-:W-:Y:S01]  /*23080*/  IMAD.U32 R21, RZ, RZ, UR7 ;  /* 0x00000007ff157e24 */ /* 0x000fe2000f8e00ff */
[----:B------:R-:W-:Y:S01]  /*23090*/  LOP3.LUT P5, RZ, R0, 0x1000000, RZ, 0xc0, !PT ;  /* 0x0100000000ff7812 */ /* 0x000fe200078ac0ff */
[----:B------:R-:W3:Y:S02]  /*230a0*/  LDL.LU R162, [R1+0x3c4] ;  /* 0x0003c40001a27983 */ /* 0x000ee40000300800 */
[----:B------:R-:W-:-:S05]  /*230b0*/  F2FP.SATFINITE.E4M3.F32.PACK_AB_MERGE_C R32, RZ, R32, RZ ;  /* 0x00000020ff20723e */ /* 0x000fca00048070ff */
[----:B------:R0:W-:Y:S02]  /*230c0*/  @!P2 STG.E.U8 desc[UR44][R22.64+0x48], R32 ;  /* 0x000048201600a986 */ /* 0x0001e4000c10112c */
[----:B0-----:R-:W0:Y:S01]  /*230d0*/  @!P1 LDC.64 R32, c[0x0][0x5c0] ;  /* 0x00017000ff209b82 */ /* 0x001e220000000a00 */
[----:B------:R-:W-:Y:S02]  /*230e0*/  @!P1 IADD3.X R21, R21, UR5, R30, P3, P4 ;  /* 0x0000000515159c10 */ /* 0x000fe40009fe841e */
[----:B0-----:R-:W-:-:S05]  /*230f0*/  @!P1 IADD3 R32, P2, R31, R32, RZ ;  /* 0x000000201f209210 */ /* 0x001fca0007f5e0ff */
[----:B------:R-:W-:Y:S01]  /*23100*/  @!P1 IMAD.X R33, R21, 0x1, R33, P2 ;  /* 0x0000000115219824 */ /* 0x000fe200010e0621 */
[----:B------:R-:W-:-:S06]  /*23110*/  PRMT R21, RZ, 0x7610, R21 ;  /* 0x00007610ff157816 */ /* 0x000fcc0000000015 */
[----:B------:R-:W4:Y:S02]  /*23120*/  @!P1 LDG.E.U8 R21, desc[UR44][R10.64+0x49] ;  /* 0x0000492c0a159981 */ /* 0x000f24000c1e1100 */
        /* <DEDUP_REMOVED lines=22> */
[----:B------:R-:W-:Y:S01]  /*23290*/  ISETP.LT.OR P3, PT, R29, 0x51, !P0 ;  /* 0x000000511d00780c */ /* 0x000fe20004761670 */
[----:B------:R-:W-:Y:S01]  /*232a0*/  IMAD.U32 R33, RZ, RZ, UR8 ;  /* 0x00000008ff217e24 */ /* 0x000fe2000f8e00ff */
[----:B------:R-:W3:Y:S02]  /*232b0*/  LDL.LU R162, [R1+0x3cc] ;  /* 0x0003cc0001a27983 */ /* 0x000ee40000300800 */
[----:B------:R-:W-:-:S05]  /*232c0*/  F2FP.SATFINITE.E4M3.F32.PACK_AB_MERGE_C R22, RZ, R22, RZ ;  /* 0x00000016ff16723e */ /* 0x000fca00048070ff */
[----:B------:R0:W-:Y:S02]  /*232d0*/  @!P5 STG.E.U8 desc[UR44][R82.64+0x50], R22 ;  /* 0x000050165200d986 */ /* 0x0001e4000c10112c */
[----:B0-----:R-:W-:-:S06]  /*232e0*/  PRMT R22, RZ, 0x7610, R22 ;  /* 0x00007610ff167816 */ /* 0x001fcc0000000016 */
[----:B------:R-:W4:Y:S01]  /*232f0*/  @!P6 LDG.E.U8 R22, desc[UR44][R8.64+0x51] ;  /* 0x0000512c0816e981 */ /* 0x000f22000c1e1100 */
[----:B------:R-:W-:Y:S01]  /*23300*/  IMAD.U32 R31, RZ, RZ, UR7 ;  /* 0x00000007ff1f7e24 */ /* 0x000fe2000f8e00ff */
[----:B------:R-:W-:-:S04]  /*23310*/  @!P3 IADD3 R33, P1, P2, R33, UR6, R24 ;  /* 0x000000062121bc10 */ /* 0x000fc8000fa3e018 */
[----:B------:R-:W-:Y:S02]  /*23320*/  @!P3 IADD3.X R31, R31, UR5, R30, P1, P2 ;  /* 0x000000051f1fbc10 */ /* 0x000fe40008fe441e */
[----:B------:R-:W-:Y:S01]  /*23330*/  ISETP.LT.OR P1, PT, R29, 0x52, !P0 ;  /* 0x000000521d00780c */ /* 0x000fe20004721670 */
[----:B------:R-:W-:Y:S02]  /*23340*/  IMAD.U32 R21, RZ, RZ, UR8 ;  /* 0x00000008ff157e24 */ /* 0x000fe4000f8e00ff */
[----:B------:R-:W-:-:S10]  /*23350*/  IMAD.U32 R32, RZ, RZ, UR7 ;  /* 0x00000007ff207e24 */ /* 0x000fd4000f8e00ff */
        /* <DEDUP_REMOVED lines=9> */
[----:B------:R-:W-:Y:S01]  /*233f0*/  IMAD.U32 R74, RZ, RZ, UR7 ;  /* 0x00000007ff4a7e24 */ /* 0x000fe2000f8e00ff */
        /* <DEDUP_REMOVED lines=9> */
[----:B------:R-:W-:-:S04]  /*23490*/  @!P5 IADD3 R72, P4, P6, R72, UR6, R24 ;  /* 0x000000064848dc10 */ /* 0x000fc8000fe9e018 */
        /* <DEDUP_REMOVED lines=9> */
[----:B---3--:R-:W-:Y:S01]  /*23530*/  FFMA R31, R162, UR39, R31 ;  /* 0x00000027a21f7c23 */ /* 0x008fe2000800001f */
[----:B------:R-:W-:Y:S01]  /*23540*/  LOP3.LUT R3, R3, 0xfff7ffff, RZ, 0xc0, !PT ;  /* 0xfff7ffff03037812 */ /* 0x000fe200078ec0ff */
[----:B------:R-:W-:Y:S01]  /*23550*/  IMAD.U32 R80, RZ, RZ, UR8 ;  /* 0x00000008ff507e24 */ /* 0x000fe2000f8e00ff */
[----:B------:R-:W-:Y:S01]  /*23560*/  LOP3.LUT R0, R0, 0xfffffff7, RZ, 0xc0, !PT ;  /* 0xfffffff700007812 */ /* 0x000fe200078ec0ff */
[----:B------:R-:W-:Y:S01]  /*23570*/  IMAD.U32 R82, RZ, RZ, UR7 ;  /* 0x00000007ff527e24 */ /* 0x000fe2000f8e00ff */
[----:B------:R-:W-:Y:S01]  /*23580*/  F2FP.SATFINITE.E4M3.F32.PACK_AB_MERGE_C R31, RZ, R31, RZ ;  /* 0x0000001fff1f723e */ /* 0x000fe200048070ff */
[----:B------:R-:W-:Y:S01]  /*23590*/  IMAD.U32 R83, RZ, RZ, UR8 ;  /* 0x00000008ff537e24 */ /* 0x000fe2000f8e00ff */
[----:B------:R-:W3:Y:S04]  /*235a0*/  LDL.LU R162, [R1+0x3d4] ;  /* 0x0003d40001a27983 */ /* 0x000ee80000300800 */
[----:B------:R0:W-:Y:S02]  /*235b0*/  @!P3 STG.E.U8 desc[UR44][R22.64+0x50], R31 ;  /* 0x0000501f1600b986 */ /* 0x0001e4000c10112c */
[----:B0-----:R-:W0:Y:S02]  /*235c0*/  @!P1 LDC.64 R22, c[0x0][0x5c0] ;  /* 0x00017000ff169b82 */ /* 0x001e240000000a00 */
[----:B0-----:R-:W-:-:S02]  /*235d0*/  @!P1 IADD3 R22, P3, R21, R22, RZ ;  /* 0x0000001615169210 */ /* 0x001fc40007f7e0ff */
[----:B------:R-:W-:-:S06]  /*235e0*/  PRMT R21, RZ, 0x7610, R21 ;  /* 0x00007610ff157816 */ /* 0x000fcc0000000015 */
[----:B------:R-:W4:Y:S01]  /*235f0*/  @!P1 LDG.E.U8 R21, desc[UR44][R10.64+0x51] ;  /* 0x0000512c0a159981 */ /* 0x000f22000c1e1100 */
[----:B------:R-:W-:Y:S02]  /*23600*/  @P2 LOP3.LUT R3, R3, 0x80000, RZ, 0xfc, !PT ;  /* 0x0008000003032812 */ /* 0x000fe400078efcff */
[----:B------:R-:W-:Y:S02]  /*23610*/  ISETP.GE.AND P2, PT, R28, 0x109, PT ;  /* 0x000001091c00780c */ /* 0x000fe40003f46270 */
[----:B------:R-:W-:-:S04]  /*23620*/  LOP3.LUT R3, R3, 0xffefffff, RZ, 0xc0, !PT ;  /* 0xffefffff03037812 */ /* 0x000fc800078ec0ff */
[----:B------:R-:W-:Y:S02]  /*23630*/  @P0 LOP3.LUT R3, R3, 0x100000, RZ, 0xfc, !PT ;  /* 0x0010000003030812 */ /* 0x000fe400078efcff */
[----:B------:R-:W-:-:S13]  /*23640*/  ISETP.LT.OR P0, PT, R29, 0x41, !P2 ;  /* 0x000000411d00780c */ /* 0x000fda0005701670 */
[----:B------:R-:W-:Y:S02]  /*23650*/  @!P0 IADD3 R80, P4, P6, R80, UR10, R24 ;  /* 0x0000000a50508c10 */ /* 0x000fe4000fe9e018 */
[----:B------:R-:W-:Y:S02]  /*23660*/  @P0 LOP3.LUT R0, R0, 0x8, RZ, 0xfc, !PT ;  /* 0x0000000800000812 */ /* 0x000fe400078efcff */
[----:B------:R-:W-:Y:S02]  /*23670*/  @!P0 IADD3.X R82, R82, UR9, R30, P4, P6 ;  /* 0x0000000952528c10 */ /* 0x000fe4000a7ec41e */
[----:B------:R-:W-:Y:S01]  /*23680*/  ISETP.LT.OR P0, PT, R29, 0x42, !P2 ;  /* 0x000000421d00780c */ /* 0x000fe20005701670 */
[----:B------:R-:W-:Y:S02]  /*23690*/  IMAD.U32 R84, RZ, RZ, UR7 ;  /* 0x00000007ff547e24 */ /* 0x000fe4000f8e00ff */
[----:B------:R-:W-:-:S10]  /*236a0*/  @!P1 IMAD.X R23, R32, 0x1, R23, P3 ;  /* 0x0000000120179824 */ /* 0x000fd400018e0617 */
[----:B------:R-:W-:-:S04]  /*236b0*/  @!P0 IADD3 R83, P4, P6, R83, UR10, R24 ;  /* 0x0000000a53538c10 */ /* 0x000fc8000fe9e018 */
[----:B------:R-:W-:Y:S02]  /*236c0*/  @!P0 IADD3.X R84, R84, UR9, R30, P4, P6 ;  /* 0x0000000954548c10 */ /* 0x000fe4000a7ec41e */
[----:B------:R-:W-:Y:S02]  /*236d0*/  LOP3.LUT P6, RZ, R2, 0x10, RZ, 0xc0, !PT ;  /* 0x0000001002ff7812 */ /* 0x000fe400078cc0ff */
        /* <DEDUP_REMOVED lines=9> */
[----:B------:R-:W-:Y:S01]  /*23770*/  IMAD.U32 R32, RZ, RZ, UR8 ;  /* 0x00000008ff207e24 */ /* 0x000fe2000f8e00ff */
[----:B------:R-:W2:Y:S04]  /*23780*/  LDL.LU R163, [R1+0x3d8] ;  /* 0x0003d80001a37983 */ /* 0x000ea80000300800 */
[----:B------:R0:W-:Y:S02]  /*23790*/  @!P1 STG.E.U8 desc[UR44][R22.64+0x51], R21 ;  /* 0x0000511516009986 */ /* 0x0001e4000c10112c */
[----:B0-----:R-:W-:-:S06]  /*237a0*/  PRMT R22, RZ, 0x7610, R22 ;  /* 0x00007610ff167816 */ /* 0x001fcc0000000016 */
[----:B------:R-:W4:Y:S01]  /*237b0*/  @!P6 LDG.E.U8 R22, desc[UR44][R8.64+0x58] ;  /* 0x0000582c0816e981 */ /* 0x000f22000c1e1100 */
[----:B------:R-:W-:Y:S01]  /*237c0*/  IMAD.U32 R21, RZ, RZ, UR8 ;  /* 0x00000008ff157e24 */ /* 0x000fe2000f8e00ff */
[----:B------:R-:W-:Y:S02]  /*237d0*/  @P0 LOP3.LUT R0, R0, 0x2, RZ, 0xfc, !PT ;  /* 0x0000000200000812 */ /* 0x000fe400078efcff */
[----:B------:R-:W-:Y:S02]  /*237e0*/  LOP3.LUT P0, RZ, R3, 0x100000, RZ, 0xc0, !PT ;  /* 0x0010000003ff7812 */ /* 0x000fe4000780c0ff */
[----:B------:R-:W-:Y:S02]  /*237f0*/  @!P4 IADD3 R21, P1, P3, R21, UR10, R24 ;  /* 0x0000000a1515cc10 */ /* 0x000fe4000fb3e018 */
[----:B------:R-:W-:Y:S02]  /*23800*/  LOP3.LUT R3, R3, 0xfffdffff, RZ, 0xc0, !PT ;  /* 0xfffdffff03037812 */ /* 0x000fe400078ec0ff */
[----:B------:R-:W-:-:S02]  /*23810*/  @!P4 IADD3.X R31, R31, UR9, R30, P1, P3 ;  /* 0x000000091f1fcc10 */ /* 0x000fc40008fe641e */
[----:B------:R-:W-:Y:S02]  /*23820*/  @P4 LOP3.LUT R3, R3, 0x20000, RZ, 0xfc, !PT ;  /* 0x0002000003034812 */ /* 0x000fe400078efcff */
[----:B------:R-:W-:-:S04]  /*23830*/  ISETP.GE.AND P4, PT, R28, 0x109, PT ;  /* 0x000001091c00780c */ /* 0x000fc80003f86270 */
[----:B------:R-:W-:Y:S01]  /*23840*/  ISETP.LT.OR P2, PT, R29, 0x4a, !P4 ;  /* 0x0000004a1d00780c */ /* 0x000fe20006741670 */
[----:B------:R-:W-:-:S12]  /*23850*/  IMAD.U32 R33, RZ, RZ, UR7 ;  /* 0x00000007ff217e24 */ /* 0x000fd8000f8e00ff */
        /* <DEDUP_REMOVED lines=14> */
[----:B------:R0:W-:Y:S01]  /*23940*/  @!P6 STG.E.U8 desc[UR44][R92.64+0x58], R22 ;  /* 0x000058165c00e986 */ /* 0x0001e2000c10112c */
[----:B------:R-:W-:-:S04]  /*23950*/  @!P3 IADD3 R78, P1, P6, R78, UR10, R24 ;  /* 0x0000000a4e4ebc10 */ /* 0x000fc8000fe3e018 */
[----:B------:R-:W-:Y:S02]  /*23960*/  @!P3 IADD3.X R81, R81, UR9, R30, P1, P6 ;  /* 0x000000095151bc10 */ /* 0x000fe40008fec41e */
[----:B------:R-:W-:Y:S02]  /*23970*/  LOP3.LUT P6, RZ, R2, 0x4, RZ, 0xc0, !PT ;  /* 0x0000000402ff7812 */ /* 0x000fe400078cc0ff */
[----:B0-----:R-:W-:-:S11]  /*23980*/  PRMT R22, RZ, 0x7610, R22 ;  /* 0x00007610ff167816 */ /* 0x001fd60000000016 */
[----:B------:R-:W4:Y:S01]  /*23990*/  @!P6 LDG.E.U8 R22, desc[UR44][R8.64+0x59] ;  /* 0x0000592c0816e981 */ /* 0x000f22000c1e1100 */
[----:B------:R-:W-:Y:S02]  /*239a0*/  @P2 LOP3.LUT R0, R0, 0x10, RZ, 0xfc, !PT ;  /* 0x0000001000002812 */ /* 0x000fe400078efcff */
[C---:B------:R-:W-:Y:S02]  /*239b0*/  LOP3.LUT P2, RZ, R3.reuse, 0x80000, RZ, 0xc0, !PT ;  /* 0x0008000003ff7812 */ /* 0x040fe4000784c0ff */
[----:B------:R-:W-:-:S04]  /*239c0*/  LOP3.LUT R3, R3, 0xffff7fff, RZ, 0xc0, !PT ;  /* 0xffff7fff03037812 */ /* 0x000fc800078ec0ff */
[----:B------:R-:W-:Y:S02]  /*239d0*/  @P3 LOP3.LUT R3, R3, 0x8000, RZ, 0xfc, !PT ;  /* 0x0000800003033812 */ /* 0x000fe400078efcff */
[----:B------:R-:W-:Y:S01]  /*239e0*/  ISETP.LT.OR P3, PT, R29, 0x52, !P4 ;  /* 0x000000521d00780c */ /* 0x000fe20006761670 */
[----:B------:R-:W-:Y:S01]  /*239f0*/  IMAD.U32 R79, RZ, RZ, UR7 ;  /* 0x00000007ff4f7e24 */ /* 0x000fe2000f8e00ff */
[----:B----4-:R-:W-:-:S04]  /*23a00*/  LOP3.LUT R22, R22, 0xff, RZ, 0xc0, !PT ;  /* 0x000000ff16167812 */ /* 0x010fc800078ec0ff */
[----:B------:R-:W-:-:S05]  /*23a10*/  F2FP.F16.E4M3.UNPACK_B R22, R22 ;  /* 0x00000016ff16723e */ /* 0x000fca00020006ff */
[----:B------:R-:W-:-:S05]  /*23a20*/  HADD2.F32 R22, -RZ, R22.H0_H0 ;  /* 0x20000016ff167230 */ /* 0x000fca0000004100 */
[----:B------:R-:W-:-:S04]  /*23a30*/  FMUL R22, R22, UR38 ;  /* 0x0000002616167c20 */ /* 0x000fc80008400000 */
[----:B--2---:R-:W-:-:S05]  /*23a40*/  FFMA R22, R163, UR39, R22 ;  /* 0x00000027a3167c23 */ /* 0x004fca0008000016 */
[----:B------:R-:W-:-:S05]  /*23a50*/  F2FP.SATFINITE.E4M3.F32.PACK_AB_MERGE_C R22, RZ, R22, RZ ;  /* 0x00000016ff16723e */ /* 0x000fca00048070ff */
[----:B------:R0:W-:Y:S02]  /*23a60*/  @!P6 STG.E.U8 desc[UR44][R90.64+0x59], R22 ;  /* 0x000059165a00e986 */ /* 0x0001e4000c10112c */
[----:B0-----:R-:W0:Y:S01]  /*23a70*/  @!P2 LDC.64 R22, c[0x0][0x5c0] ;  /* 0x00017000ff16ab82 */ /* 0x001e220000000a00 */
[----:B------:R-:W-:-:S04]  /*23a80*/  @!P3 IADD3 R76, P1, P6, R76, UR10, R24 ;  /* 0x0000000a4c4cbc10 */ /* 0x000fc8000fe3e018 */
[----:B------:R-:W-:Y:S02]  /*23a90*/  @!P3 IADD3.X R79, R79, UR9, R30, P1, P6 ;  /* 0x000000094f4fbc10 */ /* 0x000fe40008fec41e */
[----:B0-----:R-:W-:Y:S02]  /*23aa0*/  @!P2 IADD3 R22, P1, R73, R22, RZ ;  /* 0x000000164916a210 */ /* 0x001fe40007f3e0ff */
[----:B------:R-:W-:-:S06]  /*23ab0*/  PRMT R73, RZ, 0x7610, R73 ;  /* 0x00007610ff497816 */ /* 0x000fcc0000000049 */
[----:B------:R-:W2:Y:S01]  /*23ac0*/  @!P2 LDG.E.U8 R73, desc[UR44][R10.64+0x58] ;  /* 0x0000582c0a49a981 */ /* 0x000ea2000c1e1100 */
[----:B------:R-:W-:Y:S01]  /*23ad0*/  @!P2 IMAD.X R23, R75, 0x1, R23, P1 ;  /* 0x000000014b17a824 */ /* 0x000fe200008e0617 */
[----:B------:R-:W-:Y:S02]  /*23ae0*/  ISETP.LT.OR P1, PT, R29, 0x59, !P4 ;  /* 0x000000591d00780c */ /* 0x000fe40006721670 */
[----:B------:R-:W-:Y:S01]  /*23af0*/  LOP3.LUT R0, R0, 0xffffffdf, RZ, 0xc0, !PT ;  /* 0xffffffdf00007812 */ /* 0x000fe200078ec0ff */
[----:B------:R-:W-:-:S03]  /*23b00*/  IMAD.U32 R77, RZ, RZ, UR7 ;  /* 0x00000007ff4d7e24 */ /* 0x000fc6000f8e00ff */
[----:B------:R-:W-:Y:S02]  /*23b10*/  @P3 LOP3.LUT R0, R0, 0x20, RZ, 0xfc, !PT ;  /* 0x0000002000003812 */ /* 0x000fe400078efcff */
[----:B--2---:R-:W-:-:S04]  /*23b20*/  LOP3.LUT R73, R73, 0xff, RZ, 0xc0, !PT ;  /* 0x000000ff49497812 */ /* 0x004fc800078ec0ff */
[----:B------:R-:W-:-:S05]  /*23b30*/  F2FP.F16.E4M3.UNPACK_B R73, R73 ;  /* 0x00000049ff49723e */ /* 0x000fca00020006ff */
[----:B------:R-:W-:-:S05]  /*23b40*/  HADD2.F32 R73, -RZ, R73.H0_H0 ;  /* 0x20000049ff497230 */ /* 0x000fca0000004100 */
[----:B------:R-:W-:-:S04]  /*23b50*/  FMUL R75, R73, UR38 ;  /* 0x00000026494b7c20 */ /* 0x000fc80008400000 */
[----:B---3--:R-:W-:Y:S01]  /*23b60*/  FFMA R75, R162, UR39, R75 ;  /* 0x00000027a24b7c23 */ /* 0x008fe2000800004b */
[----:B------:R-:W-:Y:S01]  /*23b70*/  IMAD.U32 R73, RZ, RZ, UR8 ;  /* 0x00000008ff497e24 */ /* 0x000fe2000f8e00ff */
[----:B------:R-:W2:Y:S03]  /*23b80*/  LDL.LU R162, [R1+0x3e0] ;  /* 0x0003e00001a27983 */ /* 0x000ea60000300800 */
[----:B------:R-:W-:Y:S01]  /*23b90*/  F2FP.SATFINITE.E4M3.F32.PACK_AB_MERGE_C R75, RZ, R75, RZ ;  /* 0x0000004bff4b723e */ /* 0x000fe200048070ff */
[----:B------:R-:W-:Y:S01]  /*23ba0*/  IMAD.U32 R85, RZ, RZ, UR8 ;  /* 0x00000008ff557e24 */ /* 0x000fe2000f8e00ff */
[----:B------:R-:W-:Y:S01]  /*23bb0*/  @!P1 IADD3 R73, P3, P6, R73, UR10, R24 ;  /* 0x0000000a49499c10 */ /* 0x000fe2000fe7e018 */
[----:B------:R-:W3:Y:S04]  /*23bc0*/  LDL.LU R163, [R1+0x3e4] ;  /* 0x0003e40001a37983 */ /* 0x000ee80000300800 */
[----:B------:R0:W-:Y:S02]  /*23bd0*/  @!P2 STG.E.U8 desc[UR44][R22.64+0x58], R75 ;  /* 0x0000584b1600a986 */ /* 0x0001e4000c10112c */
[----:B0-----:R-:W0:Y:S01]  /*23be0*/  @!P5 LDC.64 R22, c[0x0][0x5c0] ;  /* 0x00017000ff16db82 */ /* 0x001e220000000a00 */
[----:B------:R-:W-:-:S02]  /*23bf0*/  @!P1 IADD3.X R77, R77, UR9, R30, P3, P6 ;  /* 0x000000094d4d9c10 */ /* 0x000fc40009fec41e */
[----:B0-----:R-:W-:-:S05]  /*23c00*/  @!P5 IADD3 R22, P3, R72, R22, RZ ;  /* 0x000000164816d210 */ /* 0x001fca0007f7e0ff */
[----:B------:R-:W-:Y:S01]  /*23c10*/  @!P5 IMAD.X R23, R74, 0x1, R23, P3 ;  /* 0x000000014a17d824 */ /* 0x000fe200018e0617 */
[----:B------:R-:W-:-:S06]  /*23c20*/  PRMT R74, RZ, 0x7610, R74 ;  /* 0x00007610ff4a7816 */ /* 0x000fcc000000004a */
[----:B------:R-:W4:Y:S01]  /*23c30*/  @!P5 LDG.E.U8 R74, desc[UR44][R10.64+0x59] ;  /* 0x0000592c0a4ad981 */ /* 0x000f22000c1e1100 */
[----:B------:R-:W-:-:S04]  /*23c40*/  LOP3.LUT R3, R3, 0xffffefff, RZ, 0xc0, !PT ;  /* 0xffffefff03037812 */ /* 0x000fc800078ec0ff */
[----:B------:R-:W-:Y:S02]  /*23c50*/  @P1 LOP3.LUT R3, R3, 0x1000, RZ, 0xfc, !PT ;  /* 0x0000100003031812 */ /* 0x000fe400078efcff */
[----:B------:R-:W-:-:S04]  /*23c60*/  ISETP.GE.AND P1, PT, R28, 0x109, PT ;  /* 0x000001091c00780c */ /* 0x000fc80003f26270 */
[----:B------:R-:W-:Y:S02]  /*23c70*/  ISETP.LT.OR P2, PT, R29, 0x5a, !P1 ;  /* 0x0000005a1d00780c */ /* 0x000fe40004f41670 */
[----:B------:R-:W-:Y:S01]  /*23c80*/  LOP3.LUT R3, R3, 0xfffbffff, RZ, 0xc0, !PT ;  /* 0xfffbffff03037812 */ /* 0x000fe200078ec0ff */
[----:B------:R-:W-:-:S06]  /*23c90*/  IMAD.U32 R75, RZ, RZ, UR7 ;  /* 0x00000007ff4b7e24 */ /* 0x000fcc000f8e00ff */
[----:B------:R-:W-:-:S04]  /*23ca0*/  @P1 LOP3.LUT R3, R3, 0x40000, RZ, 0xfc, !PT ;  /* 0x0004000003031812 */ /* 0x000fc800078efcff */
[----:B------:R-:W-:-:S04]  /*23cb0*/  @!P2 IADD3 R72, P1, P6, R85, UR10, R24 ;  /* 0x0000000a5548ac10 */ /* 0x000fc8000fe3e018 */
[----:B------:R-:W-:Y:S02]  /*23cc0*/  @!P2 IADD3.X R75, R75, UR9, R30, P1, P6 ;  /* 0x000000094b4bac10 */ /* 0x000fe40008fec41e */
[----:B------:R-:W-:Y:S02]  /*23cd0*/  ISETP.LT.OR P1, PT, R29, 0x61, !P0 ;  /* 0x000000611d00780c */ /* 0x000fe40004721670 */
        /* <DEDUP_REMOVED lines=10> */
[----:B0-----:R-:W-:Y:S02]  /*23d80*/  IMAD.U32 R23, RZ, RZ, UR8 ;  /* 0x00000008ff177e24 */ /* 0x001fe4000f8e00ff */
[----:B------:R-:W-:-:S03]  /*23d90*/  IMAD.U32 R22, RZ, RZ, UR7 ;  /* 0x00000007ff167e24 */ /* 0x000fc6000f8e00ff */
[----:B------:R-:W-:-:S04]  /*23da0*/  @!P1 IADD3 R165, P5, P6, R23, UR6, R24 ;  /* 0x0000000617a59c10 */ /* 0x000fc8000febe018 */
[----:B------:R-:W-:Y:S02]  /*23db0*/  @!P1 IADD3.X R167, R22, UR5, R30, P5, P6 ;  /* 0x0000000516a79c10 */ /* 0x000fe4000afec41e */
[----:B------:R-:W-:-:S06]  /*23dc0*/  PRMT R22, RZ, 0x7610, R22 ;  /* 0x00007610ff167816 */ /* 0x000fcc0000000016 */
[----:B------:R-:W4:Y:S01]  /*23dd0*/  @!P4 LDG.E.U8 R22, desc[UR44][R12.64+0x40] ;  /* 0x0000402c0c16c981 */ /* 0x000f22000c1e1100 */
[----:B------:R-:W-:Y:S02]  /*23de0*/  @P2 LOP3.LUT R3, R3, 0x2000, RZ, 0xfc, !PT ;  /* 0x0000200003032812 */ /* 0x000fe400078efcff */
[----:B------:R-:W-:Y:S02]  /*23df0*/  ISETP.LT.OR P2, PT, R29, 0x62, !P0 ;  /* 0x000000621d00780c */ /* 0x000fe40004741670 */
[C---:B------:R-:W-:Y:S02]  /*23e00*/  LOP3.LUT P3, RZ, R0.reuse, 0x2000, RZ, 0xc0, !PT ;  /* 0x0000200000ff7812 */ /* 0x040fe4000786c0ff */
[----:B------:R-:W-:Y:S01]  /*23e10*/  LOP3.LUT R0, R0, 0xffdfffff, RZ, 0xc0, !PT ;  /* 0xffdfffff00007812 */ /* 0x000fe200078ec0ff */
[----:B------:R-:W-:-:S03]  /*23e20*/  IMAD.U32 R74, RZ, RZ, UR8 ;  /* 0x00000008ff4a7e24 */ /* 0x000fc6000f8e00ff */
[----:B------:R-:W-:Y:S01]  /*23e30*/  @P1 LOP3.LUT R0, R0, 0x200000, RZ, 0xfc, !PT ;  /* 0x0020000000001812 */ /* 0x000fe200078efcff */
[----:B------:R-:W-:-:S03]  /*23e40*/  IMAD.U32 R23, RZ, RZ, UR7 ;  /* 0x00000007ff177e24 */ /* 0x000fc6000f8e00ff */
[C---:B------:R-:W-:Y:S02]  /*23e50*/  LOP3.LUT P1, RZ, R0.reuse, 0x8, RZ, 0xc0, !PT ;  /* 0x0000000800ff7812 */ /* 0x040fe4000782c0ff */
[----:B------:R-:W-:Y:S02]  /*23e60*/  LOP3.LUT R0, R0, 0xfff7ffff, RZ, 0xc0, !PT ;  /* 0xfff7ffff00007812 */ /* 0x000fe400078ec0ff */
[----:B------:R-:W-:Y:S02]  /*23e70*/  @!P2 IADD3 R168, P5, P6, R74, UR6, R24 ;  /* 0x000000064aa8ac10 */ /* 0x000fe4000febe018 */
[----:B------:R-:W-:Y:S02]  /*23e80*/  @P2 LOP3.LUT R0, R0, 0x80000, RZ, 0xfc, !PT ;  /* 0x0008000000002812 */ /* 0x000fe400078efcff */
        /* <DEDUP_REMOVED lines=9> */
[----:B------:R-:W-:Y:S01]  /*23f20*/  PRMT R74, RZ, 0x7610, R74 ;  /* 0x00007610ff4a7816 */ /* 0x000fe2000000004a */
[----:B------:R-:W3:Y:S03]  /*23f30*/  LDL.LU R163, [R1+0x3ec] ;  /* 0x0003ec0001a37983 */ /* 0x000ee60000300800 */
[----:B------:R-:W-:-:S05]  /*23f40*/  F2FP.SATFINITE.E4M3.F32.PACK_AB_MERGE_C R22, RZ, R22, RZ ;  /* 0x00000016ff16723e */ /* 0x000fca00048070ff */
[----:B------:R0:W-:Y:S02]  /*23f50*/  @!P4 STG.E.U8 desc[UR44][R94.64+0x40], R22 ;  /* 0x000040165e00c986 */ /* 0x0001e4000c10112c */
[----:B0-----:R-:W-:-:S05]  /*23f60*/  IMAD.U32 R22, RZ, RZ, UR7 ;  /* 0x00000007ff167e24 */ /* 0x001fca000f8e00ff */
[----:B------:R-:W-:Y:S02]  /*23f70*/  @!P2 IADD3.X R176, R22, UR5, R30, P5, P6 ;  /* 0x0000000516b0ac10 */ /* 0x000fe4000afec41e */
[----:B------:R-:W-:-:S06]  /*23f80*/  PRMT R22, RZ, 0x7610, R22 ;  /* 0x00007610ff167816 */ /* 0x000fcc0000000016 */
[----:B------:R-:W4:Y:S02]  /*23f90*/  @!P3 LDG.E.U8 R22, desc[UR44][R12.64+0x41] ;  /* 0x0000412c0c16b981 */ /* 0x000f24000c1e1100 */
        /* <DEDUP_REMOVED lines=8> */
[----:B------:R0:W-:Y:S04]  /*24020*/  @!P3 STG.E.U8 desc[UR44][R96.64+0x41], R22 ;  /* 0x000041166000b986 */ /* 0x0001e8000c10112c */
[----:B------:R-:W4:Y:S01]  /*24030*/  @!P1 LDG.E.U8 R74, desc[UR44][R14.64+0x40] ;  /* 0x0000402c0e4a9981 */ /* 0x000f22000c1e1100 */
[----:B------:R-:W-:Y:S02]  /*24040*/  @P2 LOP3.LUT R0, R0, 0x20000, RZ, 0xfc, !PT ;  /* 0x0002000000002812 */ /* 0x000fe400078efcff */
[----:B------:R-:W-:Y:S01]  /*24050*/  ISETP.LT.OR P2, PT, R29, 0x6a, !P0 ;  /* 0x0000006a1d00780c */ /* 0x000fe20004741670 */
[----:B0-----:R-:W-:-:S12]  /*24060*/  IMAD.U32 R22, RZ, RZ, UR7 ;  /* 0x00000007ff167e24 */ /* 0x001fd8000f8e00ff */
[----:B------:R-:W-:-:S04]  /*24070*/  @!P2 IADD3 R173, P5, P6, R23, UR6, R24 ;  /* 0x0000000617adac10 */ /* 0x000fc8000febe018 */
[----:B------:R-:W-:Y:S02]  /*24080*/  @!P2 IADD3.X R174, R22, UR5, R30, P5, P6 ;  /* 0x0000000516aeac10 */ /* 0x000fe4000afec41e */
[----:B------:R-:W0:Y:S01]  /*24090*/  @!P1 LDC.64 R22, c[0x0][0x5c0] ;  /* 0x00017000ff169b82 */ /* 0x000e220000000a00 */
[C---:B------:R-:W-:Y:S02]  /*240a0*/  LOP3.LUT P4, RZ, R0.reuse, 0x2, RZ, 0xc0, !PT ;  /* 0x0000000200ff7812 */ /* 0x040fe4000788c0ff */
[----:B------:R-:W-:-:S04]  /*240b0*/  LOP3.LUT R0, R0, 0xfffeffff, RZ, 0xc0, !PT ;  /* 0xfffeffff00007812 */ /* 0x000fc800078ec0ff */
[----:B------:R-:W-:Y:S02]  /*240c0*/  @P2 LOP3.LUT R0, R0, 0x10000, RZ, 0xfc, !PT ;  /* 0x0001000000002812 */ /* 0x000fe400078efcff */
[----:B------:R-:W-:Y:S02]  /*240d0*/  ISETP.LT.OR P2, PT, R29, 0x71, !P0 ;  /* 0x000000711d00780c */ /* 0x000fe40004741670 */
[----:B0-----:R-:W-:-:S05]  /*240e0*/  @!P1 IADD3 R22, P5, R80, R22, RZ ;  /* 0x0000001650169210 */ /* 0x001fca0007fbe0ff */
[----:B------:R-:W-:Y:S02]  /*240f0*/  @!P1 IMAD.X R23, R82, 0x1, R23, P5 ;  /* 0x0000000152179824 */ /* 0x000fe400028e0617 */
[----:B------:R-:W-:Y:S02]  /*24100*/  IMAD.U32 R82, RZ, RZ, UR8 ;  /* 0x00000008ff527e24 */ /* 0x000fe4000f8e00ff */
[----:B------:R-:W-:-:S03]  /*24110*/  IMAD.U32 R80, RZ, RZ, UR7 ;  /* 0x00000007ff507e24 */ /* 0x000fc6000f8e00ff */
[----:B------:R-:W-:-:S04]  /*24120*/  @!P2 IADD3 R180, P5, P6, R82, UR6, R24 ;  /* 0x0000000652b4ac10 */ /* 0x000fc8000febe018 */
[----:B------:R-:W-:Y:S01]  /*24130*/  @!P2 IADD3.X R181, R80, UR5, R30, P5, P6 ;  /* 0x0000000550b5ac10 */ /* 0x000fe2000afec41e */
[----:B------:R-:W-:Y:S01]  /*24140*/  IMAD.U32 R80, RZ, RZ, UR8 ;  /* 0x00000008ff507e24 */ /* 0x000fe2000f8e00ff */
        /* <DEDUP_REMOVED lines=9> */
[----:B------:R-:W-:Y:S01]  /*241e0*/  ISETP.LT.OR P1, PT, R29, 0x72, !P0 ;  /* 0x000000721d00780c */ /* 0x000fe20004721670 */
[----:B0-----:R-:W-:Y:S01]  /*241f0*/  IMAD.U32 R74, RZ, RZ, UR7 ;  /* 0x00000007ff4a7e24 */ /* 0x001fe2000f8e00ff */
[----:B------:R-:W0:Y:S11]  /*24200*/  @!P4 LDC.64 R22, c[0x0][0x5c0] ;  /* 0x00017000ff16cb82 */ /* 0x000e360000000a00 */
[----:B------:R-:W-:-:S04]  /*24210*/  @!P1 IADD3 R182, P5, P6, R80, UR6, R24 ;  /* 0x0000000650b69c10 */ /* 0x000fc8000febe018 */
[----:B------:R-:W-:Y:S02]  /*24220*/  @!P1 IADD3.X R183, R74, UR5, R30, P5, P6 ;  /* 0x000000054ab79c10 */ /* 0x000fe4000afec41e */
[----:B------:R-:W-:-:S06]  /*24230*/  PRMT R74, RZ, 0x7610, R74 ;  /* 0x00007610ff4a7816 */ /* 0x000fcc000000004a */
[----:B------:R-:W4:Y:S01]  /*24240*/  @!P4 LDG.E.U8 R74, desc[UR44][R14.64+0x41] ;  /* 0x0000412c0e4ac981 */ /* 0x000f22000c1e1100 */
[----:B------:R-:W-:Y:S02]  /*24250*/  @P2 LOP3.LUT R0, R0, 0x4000, RZ, 0xfc, !PT ;  /* 0x0000400000002812 */ /* 0x000fe400078efcff */
[----:B0-----:R-:W-:-:S05]  /*24260*/  @!P4 IADD3 R22, P2, R83, R22, RZ ;  /* 0x000000165316c210 */ /* 0x001fca0007f5e0ff */
[----:B------:R-:W-:Y:S01]  /*24270*/  @!P4 IMAD.X R23, R84, 0x1, R23, P2 ;  /* 0x000000015417c824 */ /* 0x000fe200010e0617 */
        /* <DEDUP_REMOVED lines=8> */
[----:B------:R-:W-:Y:S01]  /*24300*/  F2FP.SATFINITE.E4M3.F32.PACK_AB_MERGE_C R74, RZ, R74, RZ ;  /* 0x0000004aff4a723e */ /* 0x000fe200048070ff */
[----:B------:R-:W4:Y:S04]  /*24310*/  LDL.LU R164, [R1+0x3fc] ;  /* 0x0003fc0001a47983 */ /* 0x000f280000300800 */
[----:B------:R0:W-:Y:S01]  /*24320*/  @!P4 STG.E.U8 desc[UR44][R22.64+0x41], R74 ;  /* 0x0000414a1600c986 */ /* 0x0001e2000c10112c */
[----:B------:R-:W-:-:S02]  /*24330*/  ISETP.LT.OR P4, PT, R29, 0x79, !P0 ;  /* 0x000000791d00780c */ /* 0x000fc40004781670 */
[----:B------:R-:W-:Y:S01]  /*24340*/  @P1 LOP3.LUT R0, R0, 0x2000, RZ, 0xfc, !PT ;  /* 0x0000200000001812 */ /* 0x000fe200078efcff */
[----:B------:R-:W4:Y:S01]  /*24350*/  LDL.LU R166, [R1+0x400] ;  /* 0x0004000001a67983 */ /* 0x000f220000300800 */
[----:B0-----:R-:W-:Y:S02]  /*24360*/  IMAD.U32 R23, RZ, RZ, UR8 ;  /* 0x00000008ff177e24 */ /* 0x001fe4000f8e00ff */
[----:B------:R-:W-:-:S07]  /*24370*/  IMAD.U32 R22, RZ, RZ, UR7 ;  /* 0x00000007ff167e24 */ /* 0x000fce000f8e00ff */
[----:B------:R-:W-:-:S04]  /*24380*/  @!P4 IADD3 R184, P5, P6, R23, UR6, R24 ;  /* 0x0000000617b8cc10 */ /* 0x000fc8000febe018 */
[----:B------:R-:W-:Y:S02]  /*24390*/  @!P4 IADD3.X R185, R22, UR5, R30, P5, P6 ;  /* 0x0000000516b9cc10 */ /* 0x000fe4000afec41e */
[----:B------:R-:W-:-:S06]  /*243a0*/  PRMT R22, RZ, 0x7610, R22 ;  /* 0x00007610ff167816 */ /* 0x000fcc0000000016 */
[----:B------:R-:W3:Y:S01]  /*243b0*/  @!P3 LDG.E.U8 R22, desc[UR44][R12.64+0x48] ;  /* 0x0000482c0c16b981 */ /* 0x000ee2000c1e1100 */
[----:B------:R-:W-:-:S04]  /*243c0*/  LOP3.LUT R0, R0, 0xffffefff, RZ, 0xc0, !PT ;  /* 0xffffefff00007812 */ /* 0x000fc800078ec0ff */
[----:B------:R-:W-:Y:S02]  /*243d0*/  @P4 LOP3.LUT R0, R0, 0x1000, RZ, 0xfc, !PT ;  /* 0x0000100000004812 */ /* 0x000fe400078efcff */
[----:B------:R-:W-:Y:S01]  /*243e0*/  ISETP.LT.OR P4, PT, R29, 0x7a, !P0 ;  /* 0x0000007a1d00780c */ /* 0x000fe20004781670 */
[----:B------:R-:W-:Y:S01]  /*243f0*/  IMAD.U32 R74, RZ, RZ, UR8 ;  /* 0x00000008ff4a7e24 */ /* 0x000fe2000f8e00ff */
[----:B------:R-:W-:Y:S01]  /*24400*/  LOP3.LUT R0, R0, 0xfffffbff, RZ, 0xc0, !PT ;  /* 0xfffffbff00007812 */ /* 0x000fe200078ec0ff */
[----:B------:R-:W-:Y:S01]  /*24410*/  IMAD.U32 R23, RZ, RZ, UR7 ;  /* 0x00000007ff177e24 */ /* 0x000fe2000f8e00ff */
[----:B------:R-:W-:-:S09]  /*24420*/  LOP3.LUT P1, RZ, R3, 0x40000, RZ, 0xc0, !PT ;  /* 0x0004000003ff7812 */ /* 0x000fd2000782c0ff */
[----:B------:R-:W-:Y:S02]  /*24430*/  @!P4 IADD3 R172, P5, P6, R74, UR6, R24 ;  /* 0x000000064aaccc10 */ /* 0x000fe4000febe018 */
[----:B------:R-:W-:Y:S02]  /*24440*/  @P4 LOP3.LUT R0, R0, 0x400, RZ, 0xfc, !PT ;  /* 0x0000040000004812 */ /* 0x000fe400078efcff */
[----:B------:R-:W-:Y:S02]  /*24450*/  @!P4 IADD3.X R178, R23, UR5, R30, P5, P6 ;  /* 0x0000000517b2cc10 */ /* 0x000fe4000afec41e */
[C---:B------:R-:W-:Y:S02]  /*24460*/  LOP3.LUT P4, RZ, R3.reuse, 0x20000, RZ, 0xc0, !PT ;  /* 0x0002000003ff7812 */ /* 0x040fe4000788c0ff */
[----:B------:R-:W-:-:S04]  /*24470*/  LOP3.LUT R3, R3, 0xfffeffff, RZ, 0xc0, !PT ;  /* 0xfffeffff03037812 */ /* 0x000fc800078ec0ff */
[----:B------:R-:W-:Y:S02]  /*24480*/  @P0 LOP3.LUT R3, R3, 0x10000, RZ, 0xfc, !PT ;  /* 0x0001000003030812 */ /* 0x000fe400078efcff */
[----:B------:R-:W-:Y:S01]  /*24490*/  ISETP.LT.OR P0, PT, R29, 0x61, !P1 ;  /* 0x000000611d00780c */ /* 0x000fe20004f01670 */
[----:B------:R-:W-:Y:S01]  /*244a0*/  IMAD.U32 R23, RZ, RZ, UR8 ;  /* 0x00000008ff177e24 */ /* 0x000fe2000f8e00ff */
[----:B------:R-:W-:-:S11]  /*244b0*/  LOP3.LUT P2, RZ, R2, 0x2000, RZ, 0xc0, !PT ;  /* 0x0000200002ff7812 */ /* 0x000fd6000784c0ff */
[----:B------:R-:W-:Y:S02]  /*244c0*/  @!P0 IADD3 R170, P5, P6, R23, UR10, R24 ;  /* 0x0000000a17aa8c10 */ /* 0x000fe4000febe018 */
[----:B---3--:R-:W-:-:S04]  /*244d0*/  LOP3.LUT R22, R22, 0xff, RZ, 0xc0, !PT ;  /* 0x000000ff16167812 */ /* 0x008fc800078ec0ff */
[----:B------:R-:W-:-:S05]  /*244e0*/  F2FP.F16.E4M3.UNPACK_B R22, R22 ;  /* 0x00000016ff16723e */ /* 0x000fca00020006ff */
[----:B------:R-:W-:-:S05]  /*244f0*/  HADD2.F32 R22, -RZ, R22.H0_H0 ;  /* 0x20000016ff167230 */ /* 0x000fca0000004100 */
[----:B------:R-:W-:-:S04]  /*24500*/  FMUL R22, R22, UR38 ;  /* 0x0000002616167c20 */ /* 0x000fc80008400000 */
[----:B------:R-:W-:-:S05]  /*24510*/  FFMA R22, R163, UR39, R22 ;  /* 0x00000027a3167c23 */ /* 0x000fca0008000016 */
[----:B------:R-:W-:-:S05]  /*24520*/  F2FP.SATFINITE.E4M3.F32.PACK_AB_MERGE_C R22, RZ, R22, RZ ;  /* 0x00000016ff16723e */ /* 0x000fca00048070ff */
[----:B------:R0:W-:Y:S02]  /*24530*/  @!P3 STG.E.U8 desc[UR44][R100.64+0x48], R22 ;  /* 0x000048166400b986 */ /* 0x0001e4000c10112c */
[----:B0-----:R-:W-:-:S05]  /*24540*/  IMAD.U32 R22, RZ, RZ, UR7 ;  /* 0x00000007ff167e24 */ /* 0x001fca000f8e00ff */
[----:B------:R-:W-:Y:S02]  /*24550*/  @!P0 IADD3.X R171, R22, UR9, R30, P5, P6 ;  /* 0x0000000916ab8c10 */ /* 0x000fe4000afec41e */
[----:B------:R-:W-:-:S06]  /*24560*/  PRMT R22, RZ, 0x7610, R22 ;  /* 0x00007610ff167816 */ /* 0x000fcc0000000016 */
[----:B------:R-:W3:Y:S01]  /*24570*/  @!P2 LDG.E.U8 R22, desc[UR44][R12.64+0x49] ;  /* 0x0000492c0c16a981 */ /* 0x000ee2000c1e1100 */
[----:B------:R-:W-:-:S04]  /*24580*/  LOP3.LUT R0, R0, 0xfffffdff, RZ, 0xc0, !PT ;  /* 0xfffffdff00007812 */ /* 0x000fc800078ec0ff */
[----:B------:R-:W-:Y:S02]  /*24590*/  @P0 LOP3.LUT R0, R0, 0x200, RZ, 0xfc, !PT ;  /* 0x0000020000000812 */ /* 0x000fe400078efcff */
[----:B------:R-:W-:Y:S01]  /*245a0*/  ISETP.LT.OR P0, PT, R29, 0x62, !P1 ;  /* 0x000000621d00780c */ /* 0x000fe20004f01670 */
[----:B------:R-:W-:Y:S01]  /*245b0*/  IMAD.U32 R23, RZ, RZ, UR7 ;  /* 0x00000007ff177e24 */ /* 0x000fe2000f8e00ff */
[----:B---3--:R-:W-:-:S04]  /*245c0*/  LOP3.LUT R22, R22, 0xff, RZ, 0xc0, !PT ;  /* 0x000000ff16167812 */ /* 0x008fc800078ec0ff */
[----:B------:R-:W-:-:S05]  /*245d0*/  F2FP.F16.E4M3.UNPACK_B R22, R22 ;  /* 0x00000016ff16723e */ /* 0x000fca00020006ff */
[----:B------:R-:W-:-:S05]  /*245e0*/  HADD2.F32 R22, -RZ, R22.H0_H0 ;  /* 0x20000016ff167230 */ /* 0x000fca0000004100 */
[----:B------:R-:W-:-:S04]  /*245f0*/  FMUL R22, R22, UR38 ;  /* 0x0000002616167c20 */ /* 0x000fc80008400000 */
[----:B--2---:R-:W-:-:S05]  /*24600*/  FFMA R22, R162, UR39, R22 ;  /* 0x00000027a2167c23 */ /* 0x004fca0008000016 */
[----:B------:R-:W-:-:S05]  /*24610*/  F2FP.SATFINITE.E4M3.F32.PACK_AB_MERGE_C R22, RZ, R22, RZ ;  /* 0x00000016ff16723e */ /* 0x000fca00048070ff */
[----:B------:R0:W-:Y:S02]  /*24620*/  @!P2 STG.E.U8 desc[UR44][R98.64+0x49], R22 ;  /* 0x000049166200a986 */ /* 0x0001e4000c10112c */
[----:B0-----:R-:W-:-:S05]  /*24630*/  IMAD.U32 R22, RZ, RZ, UR8 ;  /* 0x00000008ff167e24 */ /* 0x001fca000f8e00ff */
[----:B------:R-:W-:-:S04]  /*24640*/  @!P0 IADD3 R162, P5, P6, R22, UR10, R24 ;  /* 0x0000000a16a28c10 */ /* 0x000fc8000febe018 */
[----:B------:R-:W-:Y:S02]  /*24650*/  @!P0 IADD3.X R163, R23, UR9, R30, P5, P6 ;  /* 0x0000000917a38c10 */ /* 0x000fe4000afec41e */
[----:B------:R-:W0:Y:S02]  /*24660*/  @!P4 LDC.64 R22, c[0x0][0x5c0] ;  /* 0x00017000ff16cb82 */ /* 0x000e240000000a00 */
[----:B0-----:R-:W-:Y:S02]  /*24670*/  @!P4 IADD3 R22, P5, R21, R22, RZ ;  /* 0x000000161516c210 */ /* 0x001fe40007fbe0ff */
[----:B------:R-:W-:-:S06]  /*24680*/  PRMT R21, RZ, 0x7610, R21 ;  /* 0x00007610ff157816 */ /* 0x000fcc0000000015 */
[----:B------:R-:W2:Y:S01]  /*24690*/  @!P4 LDG.E.U8 R21, desc[UR44][R14.64+0x48] ;  /* 0x0000482c0e15c981 */ /* 0x000ea2000c1e1100 */
[----:B------:R-:W-:Y:S01]  /*246a0*/  LOP3.LUT P3, RZ, R0, 0x10, RZ, 0xc0, !PT ;  /* 0x0000001000ff7812 */ /* 0x000fe2000786c0ff */
[----:B------:R-:W-:Y:S01]  /*246b0*/  @!P4 IMAD.X R23, R31, 0x1, R23, P5 ;  /* 0x000000011f17c824 */ /* 0x000fe200028e0617 */
        /* <DEDUP_REMOVED lines=9> */
[----:B0-----:R-:W-:Y:S01]  /*24750*/  PRMT R21, RZ, 0x7610, R21 ;  /* 0x00007610ff157816 */ /* 0x001fe20000000015 */
[----:B------:R-:W0:Y:S05]  /*24760*/  @!P3 LDC.64 R22, c[0x0][0x5c0] ;  /* 0x00017000ff16bb82 */ /* 0x000e2a0000000a00 */
[----:B------:R-:W3:Y:S01]  /*24770*/  @!P3 LDG.E.U8 R21, desc[UR44][R14.64+0x49] ;  /* 0x0000492c0e15b981 */ /* 0x000ee2000c1e1100 */
[----:B0-----:R-:W-:-:S05]  /*24780*/  @!P3 IADD3 R22, P4, R32, R22, RZ ;  /* 0x000000162016b210 */ /* 0x001fca0007f9e0ff */
[----:B------:R-:W-:Y:S01]  /*24790*/  @!P3 IMAD.X R23, R33, 0x1, R23, P4 ;  /* 0x000000012117b824 */ /* 0x000fe200020e0617 */
[----:B---3--:R-:W-:-:S04]  /*247a0*/  LOP3.LUT R21, R21, 0xff, RZ, 0xc0, !PT ;  /* 0x000000ff15157812 */ /* 0x008fc800078ec0ff */
[----:B------:R-:W-:-:S05]  /*247b0*/  F2FP.F16.E4M3.UNPACK_B R21, R21 ;  /* 0x00000015ff15723e */ /* 0x000fca00020006ff */
[----:B------:R-:W-:-:S05]  /*247c0*/  HADD2.F32 R21, -RZ, R21.H0_H0 ;  /* 0x20000015ff157230 */ /* 0x000fca0000004100 */
[----:B------:R-:W-:-:S04]  /*247d0*/  FMUL R21, R21, UR38 ;  /* 0x0000002615157c20 */ /* 0x000fc80008400000 */
[----:B------:R-:W-:Y:S01]  /*247e0*/  FFMA R21, R166, UR39, R21 ;  /* 0x00000027a6157c23 */ /* 0x000fe20008000015 */
[----:B------:R-:W-:Y:S01]  /*247f0*/  LOP3.LUT R0, R0, 0xfffffeff, RZ, 0xc0, !PT ;  /* 0xfffffeff00007812 */ /* 0x000fe200078ec0ff */
[----:B------:R-:W-:Y:S01]  /*24800*/  IMAD.U32 R83, RZ, RZ, UR8 ;  /* 0x00000008ff537e24 */ /* 0x000fe2000f8e00ff */
[----:B------:R-:W3:Y:S02]  /*24810*/  LDL.LU R166, [R1+0x408] ;  /* 0x0004080001a67983 */ /* 0x000ee40000300800 */
[----:B------:R-:W-:-:S05]  /*24820*/  F2FP.SATFINITE.E4M3.F32.PACK_AB_MERGE_C R21, RZ, R21, RZ ;  /* 0x00000015ff15723e */ /* 0x000fca00048070ff */
[----:B------:R0:W-:Y:S02]  /*24830*/  @!P3 STG.E.U8 desc[UR44][R22.64+0x49], R21 ;  /* 0x000049151600b986 */ /* 0x0001e4000c10112c */
[----:B0-----:R-:W-:-:S06]  /*24840*/  PRMT R21, RZ, 0x7610, R21 ;  /* 0x00007610ff157816 */ /* 0x001fcc0000000015 */
[----:B------:R-:W4:Y:S01]  /*24850*/  @!P2 LDG.E.U8 R21, desc[UR44][R12.64+0x50] ;  /* 0x0000502c0c15a981 */ /* 0x000f22000c1e1100 */
[----:B------:R-:W-:Y:S02]  /*24860*/  @P0 LOP3.LUT R0, R0, 0x100, RZ, 0xfc, !PT ;  /* 0x0000010000000812 */ /* 0x000fe400078efcff */
[C---:B------:R-:W-:Y:S02]  /*24870*/  ISETP.LT.OR P0, PT, R29.reuse, 0x69, !P1 ;  /* 0x000000691d00780c */ /* 0x040fe40004f01670 */
[----:B------:R-:W-:Y:S02]  /*24880*/  ISETP.LT.OR P1, PT, R29, 0x6a, !P1 ;  /* 0x0000006a1d00780c */ /* 0x000fe40004f21670 */
[----:B------:R-:W-:Y:S01]  /*24890*/  LOP3.LUT R0, R0, 0xffffff7f, RZ, 0xc0, !PT ;  /* 0xffffff7f00007812 */ /* 0x000fe200078ec0ff */
[----:B------:R-:W-:Y:S02]  /*248a0*/  IMAD.U32 R91, RZ, RZ, UR7 ;  /* 0x00000007ff5b7e24 */ /* 0x000fe4000f8e00ff */
[----:B------:R-:W-:-:S06]  /*248b0*/  IMAD.U32 R90, RZ, RZ, UR7 ;  /* 0x00000007ff5a7e24 */ /* 0x000fcc000f8e00ff */
[----:B------:R-:W-:Y:S02]  /*248c0*/  @!P0 IADD3 R83, P5, P6, R83, UR10, R24 ;  /* 0x0000000a53538c10 */ /* 0x000fe4000febe018 */
[----:B------:R-:W-:Y:S02]  /*248d0*/  @P0 LOP3.LUT R0, R0, 0x80, RZ, 0xfc, !PT ;  /* 0x0000008000000812 */ /* 0x000fe400078efcff */
[----:B------:R-:W-:Y:S02]  /*248e0*/  @!P0 IADD3.X R91, R91, UR9, R30, P5, P6 ;  /* 0x000000095b5b8c10 */ /* 0x000fe4000afec41e */
[----:B------:R-:W-:Y:S02]  /*248f0*/  LOP3.LUT R0, R0, 0xffffffbf, RZ, 0xc0, !PT ;  /* 0xffffffbf00007812 */ /* 0x000fe400078ec0ff */
[----:B------:R-:W-:Y:S02]  /*24900*/  @!P1 IADD3 R82, P5, P6, R82, UR10, R24 ;  /* 0x0000000a52529c10 */ /* 0x000fe4000febe018 */
[----:B------:R-:W-:-:S02]  /*24910*/  @P1 LOP3.LUT R0, R0, 0x40, RZ, 0xfc, !PT ;  /* 0x0000004000001812 */ /* 0x000fc400078efcff */
[----:B------:R-:W-:Y:S02]  /*24920*/  @!P1 IADD3.X R90, R90, UR9, R30, P5, P6 ;  /* 0x000000095a5a9c10 */ /* 0x000fe4000afec41e */
[----:B------:R-:W-:Y:S02]  /*24930*/  LOP3.LUT P1, RZ, R2, 0x8000000, RZ, 0xc0, !PT ;  /* 0x0800000002ff7812 */ /* 0x000fe4000782c0ff */
[----:B----4-:R-:W-:-:S04]  /*24940*/  LOP3.LUT R21, R21, 0xff, RZ, 0xc0, !PT ;  /* 0x000000ff15157812 */ /* 0x010fc800078ec0ff */
[----:B------:R-:W-:-:S05]  /*24950*/  F2FP.F16.E4M3.UNPACK_B R21, R21 ;  /* 0x00000015ff15723e */ /* 0x000fca00020006ff */
[----:B------:R-:W-:-:S05]  /*24960*/  HADD2.F32 R21, -RZ, R21.H0_H0 ;  /* 0x20000015ff157230 */ /* 0x000fca0000004100 */
[----:B------:R-:W-:-:S04]  /*24970*/  FMUL R21, R21, UR38 ;  /* 0x0000002615157c20 */ /* 0x000fc80008400000 */
[----:B--2---:R-:W-:Y:S01]  /*24980*/  FFMA R21, R164, UR39, R21 ;  /* 0x00000027a4157c23 */ /* 0x004fe20008000015 */
[----:B------:R-:W-:Y:S01]  /*24990*/  ISETP.GE.AND P6, PT, R28, 0x109, PT ;  /* 0x000001091c00780c */ /* 0x000fe20003fc6270 */
[----:B------:R-:W-:Y:S01]  /*249a0*/  IMAD.U32 R84, RZ, RZ, UR7 ;  /* 0x00000007ff547e24 */ /* 0x000fe2000f8e00ff */
[----:B------:R-:W-:Y:S01]  /*249b0*/  LOP3.LUT R0, R0, 0xffffffef, RZ, 0xc0, !PT ;  /* 0xffffffef00007812 */ /* 0x000fe200078ec0ff */
[----:B------:R-:W-:Y:S01]  /*249c0*/  IMAD.U32 R92, RZ, RZ, UR7 ;  /* 0x00000007ff5c7e24 */ /* 0x000fe2000f8e00ff */
[----:B------:R-:W-:Y:S01]  /*249d0*/  F2FP.SATFINITE.E4M3.F32.PACK_AB_MERGE_C R21, RZ, R21, RZ ;  /* 0x00000015ff15723e */ /* 0x000fe200048070ff */
[----:B------:R-:W2:Y:S04]  /*249e0*/  LDL.LU R164, [R1+0x40c] ;  /* 0x00040c0001a47983 */ /* 0x000ea80000300800 */
[----:B------:R0:W-:Y:S02]  /*249f0*/  @!P2 STG.E.U8 desc[UR44][R102.64+0x50], R21 ;  /* 0x000050156600a986 */ /* 0x0001e4000c10112c */
[----:B0-----:R-:W-:-:S06]  /*24a00*/  PRMT R21, RZ, 0x7610, R21 ;  /* 0x00007610ff157816 */ /* 0x001fcc0000000015 */
[----:B------:R-:W4:Y:S01]  /*24a10*/  @!P1 LDG.E.U8 R21, desc[UR44][R12.64+0x51] ;  /* 0x0000512c0c159981 */ /* 0x000f22000c1e1100 */
[----:B------:R-:W-:-:S13]  /*24a20*/  ISETP.LT.OR P3, PT, R29, 0x71, !P6 ;  /* 0x000000711d00780c */ /* 0x000fda0007761670 */
[----:B------:R-:W-:Y:S02]  /*24a30*/  @!P3 IADD3 R80, P4, P5, R80, UR10, R24 ;  /* 0x0000000a5050bc10 */ /* 0x000fe4000fd9e018 */
[----:B------:R-:W-:Y:S02]  /*24a40*/  @P3 LOP3.LUT R0, R0, 0x10, RZ, 0xfc, !PT ;  /* 0x0000001000003812 */ /* 0x000fe400078efcff */
[----:B------:R-:W-:Y:S02]  /*24a50*/  @!P3 IADD3.X R84, R84, UR9, R30, P4, P5 ;  /* 0x000000095454bc10 */ /* 0x000fe4000a7ea41e */
[----:B------:R-:W-:Y:S02]  /*24a60*/  ISETP.LT.OR P3, PT, R29, 0x72, !P6 ;  /* 0x000000721d00780c */ /* 0x000fe40007761670 */
[----:B------:R-:W-:-:S11]  /*24a70*/  LOP3.LUT R0, R0, 0xfffffffb, RZ, 0xc0, !PT ;  /* 0xfffffffb00007812 */ /* 0x000fd600078ec0ff */
[----:B------:R-:W-:Y:S02]  /*24a80*/  @!P3 IADD3 R85, P4, P5, R85, UR10, R24 ;  /* 0x0000000a5555bc10 */ /* 0x000fe4000fd9e018 */
[----:B------:R-:W-:Y:S02]  /*24a90*/  @P3 LOP3.LUT R0, R0, 0x4, RZ, 0xfc, !PT ;  /* 0x0000000400003812 */ /* 0x000fe400078efcff */
[----:B------:R-:W-:Y:S02]  /*24aa0*/  @!P3 IADD3.X R92, R92, UR9, R30, P4, P5 ;  /* 0x000000095c5cbc10 */ /* 0x000fe4000a7ea41e */
[----:B------:R-:W-:Y:S02]  /*24ab0*/  LOP3.LUT P3, RZ, R3, 0x8000, RZ, 0xc0, !PT ;  /* 0x0000800003ff7812 */ /* 0x000fe4000786c0ff */
[----:B----4-:R-:W-:Y:S01]  /*24ac0*/  LOP3.LUT R21, R21, 0xff, RZ, 0xc0, !PT ;  /* 0x000000ff15157812 */ /* 0x010fe200078ec0ff */
[----:B------:R-:W-:Y:S01]  /*24ad0*/  IMAD.U32 R95, RZ, RZ, UR8 ;  /* 0x00000008ff5f7e24 */ /* 0x000fe2000f8e00ff */
[----:B------:R-:W-:Y:S01]  /*24ae0*/  ISETP.LT.OR P2, PT, R29, 0x79, !P6 ;  /* 0x000000791d00780c */ /* 0x000fe20007741670 */
[----:B------:R-:W-:Y:S01]  /*24af0*/  IMAD.U32 R97, RZ, RZ, UR7 ;  /* 0x00000007ff617e24 */ /* 0x000fe2000f8e00ff */
[----:B------:R-:W-:-:S07]  /*24b00*/  F2FP.F16.E4M3.UNPACK_B R21, R21 ;  /* 0x00000015ff15723e */ /* 0x000fce00020006ff */
[----:B------:R-:W0:Y:S01]  /*24b10*/  @!P3 LDC.64 R22, c[0x0][0x5c0] ;  /* 0x00017000ff16bb82 */ /* 0x000e220000000a00 */
[----:B------:R-:W-:-:S05]  /*24b20*/  HADD2.F32 R21, -RZ, R21.H0_H0 ;  /* 0x20000015ff157230 */ /* 0x000fca0000004100 */
[----:B------:R-:W-:-:S04]  /*24b30*/  FMUL R21, R21, UR38 ;  /* 0x0000002615157c20 */ /* 0x000fc80008400000 */
[----:B---3--:R-:W-:Y:S01]  /*24b40*/  FFMA R21, R166, UR39, R21 ;  /* 0x00000027a6157c23 */ /* 0x008fe20008000015 */
[----:B------:R-:W-:Y:S01]  /*24b50*/  LOP3.LUT R0, R0, 0xfffffffd, RZ, 0xc0, !PT ;  /* 0xfffffffd00007812 */ /* 0x000fe200078ec0ff */
[----:B------:R-:W-:Y:S01]  /*24b60*/  IMAD.U32 R93, RZ, RZ, UR8 ;  /* 0x00000008ff5d7e24 */ /* 0x000fe2000f8e00ff */
[----:B------:R-:W-:Y:S01]  /*24b70*/  @!P2 IADD3 R95, P4, P5, R95, UR10, R24 ;  /* 0x0000000a5f5fac10 */ /* 0x000fe2000fd9e018 */
[----:B------:R-:W-:Y:S01]  /*24b80*/  IMAD.U32 R94, RZ, RZ, UR7 ;  /* 0x00000007ff5e7e24 */ /* 0x000fe2000f8e00ff */
[----:B------:R-:W-:Y:S01]  /*24b90*/  F2FP.SATFINITE.E4M3.F32.PACK_AB_MERGE_C R21, RZ, R21, RZ ;  /* 0x00000015ff15723e */ /* 0x000fe200048070ff */
[----:B------:R-:W-:Y:S01]  /*24ba0*/  IMAD.U32 R32, RZ, RZ, UR8 ;  /* 0x00000008ff207e24 */ /* 0x000fe2000f8e00ff */
[----:B------:R-:W-:Y:S01]  /*24bb0*/  LOP3.LUT P0, RZ, R3, 0x10000, RZ, 0xc0, !PT ;  /* 0x0001000003ff7812 */ /* 0x000fe2000780c0ff */
[----:B------:R-:W-:Y:S01]  /*24bc0*/  IMAD.U32 R31, RZ, RZ, UR7 ;  /* 0x00000007ff1f7e24 */ /* 0x000fe2000f8e00ff */
[----:B------:R-:W3:Y:S04]  /*24bd0*/  LDL.LU R166, [R1+0x410] ;  /* 0x0004100001a67983 */ /* 0x000ee80000300800 */
[----:B------:R1:W-:Y:S02]  /*24be0*/  @!P1 STG.E.U8 desc[UR44][R104.64+0x51], R21 ;  /* 0x0000511568009986 */ /* 0x0003e4000c10112c */
[----:B-1----:R-:W-:-:S06]  /*24bf0*/  PRMT R21, RZ, 0x7610, R21 ;  /* 0x00007610ff157816 */ /* 0x002fcc0000000015 */
[----:B------:R-:W4:Y:S01]  /*24c00*/  @!P3 LDG.E.U8 R21, desc[UR44][R14.64+0x50] ;  /* 0x0000502c0e15b981 */ /* 0x000f22000c1e1100 */
[----:B------:R-:W-:Y:S02]  /*24c10*/  @P2 LOP3.LUT R0, R0, 0x2, RZ, 0xfc, !PT ;  /* 0x0000000200002812 */ /* 0x000fe400078efcff */
[----:B------:R-:W-:Y:S02]  /*24c20*/  @!P2 IADD3.X R97, R97, UR9, R30, P4, P5 ;  /* 0x000000096161ac10 */ /* 0x000fe4000a7ea41e */
[----:B------:R-:W-:Y:S02]  /*24c30*/  LOP3.LUT P2, RZ, R0, 0x20, RZ, 0xc0, !PT ;  /* 0x0000002000ff7812 */ /* 0x000fe4000784c0ff */
[----:B------:R-:W-:Y:S02]  /*24c40*/  ISETP.LT.OR P1, PT, R29, 0x7a, !P6 ;  /* 0x0000007a1d00780c */ /* 0x000fe40007721670 */
[----:B------:R-:W-:-:S09]  /*24c50*/  LOP3.LUT R3, R3, 0xffffbfff, RZ, 0xc0, !PT ;  /* 0xffffbfff03037812 */ /* 0x000fd200078ec0ff */
[----:B------:R-:W-:Y:S02]  /*24c60*/  @P2 LOP3.LUT R3, R3, 0x4000, RZ, 0xfc, !PT ;  /* 0x0000400003032812 */ /* 0x000fe400078efcff */
[----:B------:R-:W-:Y:S02]  /*24c70*/  ISETP.LT.OR P2, PT, R29, 0x81, !P0 ;  /* 0x000000811d00780c */ /* 0x000fe40004741670 */
[----:B------:R-:W-:Y:S02]  /*24c80*/  @!P1 IADD3 R93, P4, P5, R93, UR10, R24 ;  /* 0x0000000a5d5d9c10 */ /* 0x000fe4000fd9e018 */
[----:B------:R-:W-:Y:S02]  /*24c90*/  LOP3.LUT R0, R0, 0xfffffffe, RZ, 0xc0, !PT ;  /* 0xfffffffe00007812 */ /* 0x000fe400078ec0ff */
[----:B------:R-:W-:Y:S02]  /*24ca0*/  @!P1 IADD3.X R94, R94, UR9, R30, P4, P5 ;  /* 0x000000095e5e9c10 */ /* 0x000fe4000a7ea41e */
[----:B0-----:R-:W-:-:S02]  /*24cb0*/  @!P3 IADD3 R22, P4, R78, R22, RZ ;  /* 0x000000164e16b210 */ /* 0x001fc40007f9e0ff */
[----:B------:R-:W-:Y:S02]  /*24cc0*/  ISETP.LT.OR P0, PT, R29, 0x82, !P0 ;  /* 0x000000821d00780c */ /* 0x000fe40004701670 */
[----:B------:R-:W-:Y:S01]  /*24cd0*/  @P1 LOP3.LUT R0, R0, 0x1, RZ, 0xfc, !PT ;  /* 0x0000000100001812 */ /* 0x000fe200078efcff */
[----:B------:R-:W-:Y:S01]  /*24ce0*/  @!P3 IMAD.X R23, R81, 0x1, R23, P4 ;  /* 0x000000015117b824 */ /* 0x000fe200020e0617 */
[----:B------:R-:W-:Y:S02]  /*24cf0*/  @!P2 IADD3 R189, P4, P5, R32, UR6, R24 ;  /* 0x0000000620bdac10 */ /* 0x000fe4000fd9e018 */
[----:B------:R-:W-:Y:S02]  /*24d00*/  LOP3.LUT R0, R0, 0xfdffffff, RZ, 0xc0, !PT ;  /* 0xfdffffff00007812 */ /* 0x000fe400078ec0ff */
[----:B------:R-:W-:Y:S01]  /*24d10*/  @!P2 IADD3.X R188, R31, UR5, R30, P4, P5 ;  /* 0x000000051fbcac10 */ /* 0x000fe2000a7ea41e */
[----:B------:R-:W-:Y:S01]  /*24d20*/  IMAD.U32 R31, RZ, RZ, UR8 ;  /* 0x00000008ff1f7e24 */ /* 0x000fe2000f8e00ff */
[----:B------:R-:W-:-:S02]  /*24d30*/  @P2 LOP3.LUT R0, R0, 0x2000000, RZ, 0xfc, !PT ;  /* 0x0200000000002812 */ /* 0x000fc400078efcff */
[----:B------:R-:W-:Y:S02]  /*24d40*/  LOP3.LUT P2, RZ, R3, 0x4000, RZ, 0xc0, !PT ;  /* 0x0000400003ff7812 */ /* 0x000fe4000784c0ff */
[----:B------:R-:W-:Y:S02]  /*24d50*/  @!P0 IADD3 R187, P4, P5, R31, UR6, R24 ;  /* 0x000000061fbb8c10 */ /* 0x000fe4000fd9e018 */
[----:B----4-:R-:W-:-:S04]  /*24d60*/  LOP3.LUT R21, R21, 0xff, RZ, 0xc0, !PT ;  /* 0x000000ff15157812 */ /* 0x010fc800078ec0ff */
[----:B------:R-:W-:-:S05]  /*24d70*/  F2FP.F16.E4M3.UNPACK_B R21, R21 ;  /* 0x00000015ff15723e */ /* 0x000fca00020006ff */
[----:B------:R-:W-:-:S05]  /*24d80*/  HADD2.F32 R21, -RZ, R21.H0_H0 ;  /* 0x20000015ff157230 */ /* 0x000fca0000004100 */
[----:B------:R-:W-:-:S04]  /*24d90*/  FMUL R21, R21, UR38 ;  /* 0x0000002615157c20 */ /* 0x000fc80008400000 */
[----:B--2---:R-:W-:Y:S01]  /*24da0*/  FFMA R21, R164, UR39, R21 ;  /* 0x00000027a4157c23 */ /* 0x004fe20008000015 */
[----:B------:R-:W-:Y:S01]  /*24db0*/  LOP3.LUT P1, RZ, R20, 0x40, RZ, 0xc0, !PT ;  /* 0x0000004014ff7812 */ /* 0x000fe2000782c0ff */
[----:B------:R-:W2:Y:S03]  /*24dc0*/  LDL.LU R164, [R1+0x414] ;  /* 0x0004140001a47983 */ /* 0x000ea60000300800 */
[----:B------:R-:W-:Y:S01]  /*24dd0*/  F2FP.SATFINITE.E4M3.F32.PACK_AB_MERGE_C R21, RZ, R21, RZ ;  /* 0x00000015ff15723e */ /* 0x000fe200048070ff */
[----:B------:R-:W4:Y:S04]  /*24de0*/  LDL.LU R224, [R1+0x418] ;  /* 0x0004180001e07983 */ /* 0x000f280000300800 */
[----:B------:R0:W-:Y:S01]  /*24df0*/  @!P3 STG.E.U8 desc[UR44][R22.64+0x50], R21 ;  /* 0x000050151600b986 */ /* 0x0001e2000c10112c */
[----:B------:R-:W-:Y:S01]  /*24e00*/  LOP3.LUT R0, R0, 0xfeffffff, RZ, 0xc0, !PT ;  /* 0xfeffffff00007812 */ /* 0x000fe200078ec0ff */
[----:B------:R-:W-:-:S02]  /*24e10*/  IMAD.U32 R105, RZ, RZ, UR7 ;  /* 0x00000007ff697e24 */ /* 0x000fc4000f8e00ff */
[----:B------:R-:W4:Y:S01]  /*24e20*/  LDL.LU R223, [R1+0x41c] ;  /* 0x00041c0001df7983 */ /* 0x000f220000300800 */
[----:B0-----:R-:W-:Y:S01]  /*24e30*/  IMAD.U32 R21, RZ, RZ, UR7 ;  /* 0x00000007ff157e24 */ /* 0x001fe2000f8e00ff */
[----:B------:R-:W0:Y:S04]  /*24e40*/  @!P2 LDC.64 R22, c[0x0][0x5c0] ;  /* 0x00017000ff16ab82 */ /* 0x000e280000000a00 */
[----:B------:R-:W-:Y:S02]  /*24e50*/  @!P0 IADD3.X R186, R21, UR5, R30, P4, P5 ;  /* 0x0000000515ba8c10 */ /* 0x000fe4000a7ea41e */
[----:B------:R-:W-:-:S06]  /*24e60*/  PRMT R21, RZ, 0x7610, R21 ;  /* 0x00007610ff157816 */ /* 0x000fcc0000000015 */
[----:B------:R-:W3:Y:S01]  /*24e70*/  @!P2 LDG.E.U8 R21, desc[UR44][R14.64+0x51] ;  /* 0x0000512c0e15a981 */ /* 0x000ee2000c1e1100 */
[----:B------:R-:W-:Y:S02]  /*24e80*/  ISETP.GE.AND P5, PT, R28, 0x89, PT ;  /* 0x000000891c00780c */ /* 0x000fe40003fa6270 */
        /* <DEDUP_REMOVED lines=10> */
[----:B0-----:R-:W-:-:S12]  /*24f30*/  IMAD.U32 R21, RZ, RZ, UR8 ;  /* 0x00000008ff157e24 */ /* 0x001fd8000f8e00ff */
[----:B------:R-:W-:Y:S02]  /*24f40*/  @!P2 IADD3 R179, P3, P4, R21, UR6, R24 ;  /* 0x0000000615b3ac10 */ /* 0x000fe4000fc7e018 */
[----:B------:R-:W-:-:S06]  /*24f50*/  PRMT R21, RZ, 0x7610, R21 ;  /* 0x00007610ff157816 */ /* 0x000fcc0000000015 */
[----:B------:R-:W3:Y:S01]  /*24f60*/  @!P1 LDG.E.U8 R21, desc[UR44][R12.64+0x58] ;  /* 0x0000582c0c159981 */ /* 0x000ee2000c1e1100 */
[----:B------:R-:W-:Y:S02]  /*24f70*/  @P0 LOP3.LUT R0, R0, 0x1000000, RZ, 0xfc, !PT ;  /* 0x0100000000000812 */ /* 0x000fe400078efcff */
[----:B------:R-:W-:Y:S02]  /*24f80*/  LOP3.LUT P0, RZ, R20, 0x20, RZ, 0xc0, !PT ;  /* 0x0000002014ff7812 */ /* 0x000fe4000780c0ff */
        /* <DEDUP_REMOVED lines=9> */
[----:B------:R-:W-:Y:S01]  /*25020*/  IMAD.U32 R22, RZ, RZ, UR7 ;  /* 0x00000007ff167e24 */ /* 0x000fe2000f8e00ff */
[----:B------:R-:W-:-:S04]  /*25030*/  LOP3.LUT R0, R0, 0xff7fffff, RZ, 0xc0, !PT ;  /* 0xff7fffff00007812 */ /* 0x000fc800078ec0ff */
[----:B------:R-:W-:Y:S02]  /*25040*/  @P2 LOP3.LUT R0, R0, 0x800000, RZ, 0xfc, !PT ;  /* 0x0080000000002812 */ /* 0x000fe400078efcff */
[----:B------:R-:W-:Y:S02]  /*25050*/  @!P2 IADD3.X R177, R22, UR5, R30, P3, P4 ;  /* 0x0000000516b1ac10 */ /* 0x000fe40009fe841e */
[C---:B------:R-:W-:Y:S02]  /*25060*/  ISETP.LT.OR P2, PT, R29.reuse, 0x8a, !P5 ;  /* 0x0000008a1d00780c */ /* 0x040fe40006f41670 */
[----:B------:R-:W-:Y:S01]  /*25070*/  ISETP.LT.OR P1, PT, R29, 0x91, !P5 ;  /* 0x000000911d00780c */ /* 0x000fe20006f21670 */
[----:B------:R-:W-:Y:S01]  /*25080*/  IMAD.U32 R22, RZ, RZ, UR8 ;  /* 0x00000008ff167e24 */ /* 0x000fe2000f8e00ff */
        /* <DEDUP_REMOVED lines=10> */
[----:B------:R-:W-:-:S13]  /*25130*/  LOP3.LUT P1, RZ, R3, 0x1000, RZ, 0xc0, !PT ;  /* 0x0000100003ff7812 */ /* 0x000fda000782c0ff */
[----:B------:R-:W0:Y:S01]  /*25140*/  @!P1 LDC.64 R22, c[0x0][0x5c0] ;  /* 0x00017000ff169b82 */ /* 0x000e220000000a00 */
[----:B--2---:R-:W-:-:S04]  /*25150*/  LOP3.LUT R21, R21, 0xff, RZ, 0xc0, !PT ;  /* 0x000000ff15157812 */ /* 0x004fc800078ec0ff */
[----:B------:R-:W-:-:S05]  /*25160*/  F2FP.F16.E4M3.UNPACK_B R21, R21 ;  /* 0x00000015ff15723e */ /* 0x000fca00020006ff */
[----:B------:R-:W-:-:S05]  /*25170*/  HADD2.F32 R21, -RZ, R21.H0_H0 ;  /* 0x20000015ff157230 */ /* 0x000fca0000004100 */
[----:B------:R-:W-:-:S04]  /*25180*/  FMUL R21, R21, UR38 ;  /* 0x0000002615157c20 */ /* 0x000fc80008400000 */
[----:B----4-:R-:W-:Y:S01]  /*25190*/  FFMA R21, R224, UR39, R21 ;  /* 0x00000027e0157c23 */ /* 0x010fe20008000015 */
[----:B------:R-:W-:Y:S02]  /*251a0*/  IMAD.U32 R104, RZ, RZ, UR8 ;  /* 0x00000008ff687e24 */ /* 0x000fe4000f8e00ff */
[----:B------:R-:W-:Y:S01]  /*251b0*/  IMAD.U32 R103, RZ, RZ, UR7 ;  /* 0x00000007ff677e24 */ /* 0x000fe2000f8e00ff */
[----:B------:R-:W-:Y:S01]  /*251c0*/  LOP3.LUT P2, RZ, R3, 0x2000, RZ, 0xc0, !PT ;  /* 0x0000200003ff7812 */ /* 0x000fe2000784c0ff */
[----:B------:R-:W2:Y:S01]  /*251d0*/  LDL.LU R224, [R1+0x420] ;  /* 0x0004200001e07983 */ /* 0x000ea20000300800 */
[----:B------:R-:W-:-:S05]  /*251e0*/  F2FP.SATFINITE.E4M3.F32.PACK_AB_MERGE_C R21, RZ, R21, RZ ;  /* 0x00000015ff15723e */ /* 0x000fca00048070ff */
[----:B------:R1:W-:Y:S02]  /*251f0*/  @!P0 STG.E.U8 desc[UR44][R116.64+0x59], R21 ;  /* 0x0000591574008986 */ /* 0x0003e4000c10112c */
[----:B-1----:R-:W-:-:S06]  /*25200*/  PRMT R21, RZ, 0x7610, R21 ;  /* 0x00007610ff157816 */ /* 0x002fcc0000000015 */
[----:B------:R-:W3:Y:S01]  /*25210*/  @!P1 LDG.E.U8 R21, desc[UR44][R14.64+0x58] ;  /* 0x0000582c0e159981 */ /* 0x000ee2000c1e1100 */
[----:B------:R-:W-:-:S13]  /*25220*/  ISETP.LT.OR P0, PT, R29, 0x92, !P5 ;  /* 0x000000921d00780c */ /* 0x000fda0006f01670 */
[----:B------:R-:W-:-:S04]  /*25230*/  @!P0 IADD3 R104, P3, P4, R104, UR6, R24 ;  /* 0x0000000668688c10 */ /* 0x000fc8000fc7e018 */
[----:B------:R-:W-:Y:S02]  /*25240*/  @!P0 IADD3.X R103, R103, UR5, R30, P3, P4 ;  /* 0x0000000567678c10 */ /* 0x000fe40009fe841e */
        /* <DEDUP_REMOVED lines=15> */
[----:B------:R-:W-:Y:S02]  /*25340*/  @P0 LOP3.LUT R0, R0, 0x40000, RZ, 0xfc, !PT ;  /* 0x0004000000000812 */ /* 0x000fe400078efcff */
[----:B------:R-:W-:Y:S01]  /*25350*/  ISETP.LT.OR P0, PT, R29, 0x99, !P5 ;  /* 0x000000991d00780c */ /* 0x000fe20006f01670 */
[----:B------:R-:W-:Y:S01]  /*25360*/  IMAD.U32 R101, RZ, RZ, UR7 ;  /* 0x00000007ff657e24 */ /* 0x000fe2000f8e00ff */
[----:B------:R-:W-:-:S11]  /*25370*/  LOP3.LUT R0, R0, 0xffff7fff, RZ, 0xc0, !PT ;  /* 0xffff7fff00007812 */ /* 0x000fd600078ec0ff */
[----:B------:R-:W-:Y:S02]  /*25380*/  @!P0 IADD3 R102, P3, P4, R102, UR6, R24 ;  /* 0x0000000666668c10 */ /* 0x000fe4000fc7e018 */
[----:B------:R-:W-:Y:S02]  /*25390*/  @P0 LOP3.LUT R0, R0, 0x8000, RZ, 0xfc, !PT ;  /* 0x0000800000000812 */ /* 0x000fe400078efcff */
[----:B0-----:R-:W-:Y:S02]  /*253a0*/  @!P2 IADD3 R22, P1, R72, R22, RZ ;  /* 0x000000164816a210 */ /* 0x001fe40007f3e0ff */
[----:B------:R-:W-:Y:S02]  /*253b0*/  @!P0 IADD3.X R101, R101, UR5, R30, P3, P4 ;  /* 0x0000000565658c10 */ /* 0x000fe40009fe841e */
[----:B------:R-:W-:Y:S01]  /*253c0*/  LOP3.LUT P0, RZ, R3, 0x800, RZ, 0xc0, !PT ;  /* 0x0000080003ff7812 */ /* 0x000fe2000780c0ff */
[----:B------:R-:W-:-:S03]  /*253d0*/  @!P2 IMAD.X R23, R75, 0x1, R23, P1 ;  /* 0x000000014b17a824 */ /* 0x000fc600008e0617 */
[----:B------:R-:W-:-:S13]  /*253e0*/  ISETP.LT.OR P1, PT, R29, 0x41, !P0 ;  /* 0x000000411d00780c */ /* 0x000fda0004721670 */
[----:B------:R-:W0:Y:S01]  /*253f0*/  @!P1 LDC.64 R32, c[0x0][0x5c0] ;  /* 0x00017000ff209b82 */ /* 0x000e220000000a00 */
[----:B----4-:R-:W-:-:S04]  /*25400*/  LOP3.LUT R21, R21, 0xff, RZ, 0xc0, !PT ;  /* 0x000000ff15157812 */ /* 0x010fc800078ec0ff */
[----:B------:R-:W-:-:S05]  /*25410*/  F2FP.F16.E4M3.UNPACK_B R21, R21 ;  /* 0x00000015ff15723e */ /* 0x000fca00020006ff */
[----:B------:R-:W-:-:S05]  /*25420*/  HADD2.F32 R21, -RZ, R21.H0_H0 ;  /* 0x20000015ff157230 */ /* 0x000fca0000004100 */
[----:B------:R-:W-:-:S04]  /*25430*/  FMUL R21, R21, UR38 ;  /* 0x0000002615157c20 */ /* 0x000fc80008400000 */
[----:B--2---:R-:W-:Y:S01]  /*25440*/  FFMA R21, R224, UR39, R21 ;  /* 0x00000027e0157c23 */ /* 0x004fe20008000015 */
[----:B------:R-:W-:Y:S01]  /*25450*/  ISETP.LT.OR P5, PT, R29, 0x9a, !P5 ;  /* 0x0000009a1d00780c */ /* 0x000fe20006fa1670 */
[----:B------:R-:W-:Y:S01]  /*25460*/  IMAD.U32 R100, RZ, RZ, UR8 ;  /* 0x00000008ff647e24 */ /* 0x000fe2000f8e00ff */
[----:B------:R-:W2:Y:S02]  /*25470*/  LDL.LU R224, [R1+0x428] ;  /* 0x0004280001e07983 */ /* 0x000ea40000300800 */
        /* <DEDUP_REMOVED lines=8> */
[----:B------:R-:W-:-:S06]  /*25500*/  PRMT R21, RZ, 0x7610, R21 ;  /* 0x00007610ff157816 */ /* 0x000fcc0000000015 */
[----:B------:R-:W4:Y:S01]  /*25510*/  @!P1 LDG.E.U8 R21, desc[UR44][R16.64+0x40] ;  /* 0x0000402c10159981 */ /* 0x000f22000c1e1100 */
[----:B------:R-:W-:Y:S01]  /*25520*/  IMAD.U32 R98, RZ, RZ, UR7 ;  /* 0x00000007ff627e24 */ /* 0x000fe2000f8e00ff */
[----:B------:R-:W-:-:S04]  /*25530*/  @!P5 IADD3 R100, P2, P3, R100, UR6, R24 ;  /* 0x000000066464dc10 */ /* 0x000fc8000fb5e018 */
[----:B------:R-:W-:Y:S02]  /*25540*/  @!P5 IADD3.X R98, R98, UR5, R30, P2, P3 ;  /* 0x000000056262dc10 */ /* 0x000fe400097e641e */
        /* <DEDUP_REMOVED lines=28> */
[----:B------:R0:W-:Y:S02]  /*25710*/  @!P1 STG.E.U8 desc[UR44][R22.64+0x41], R21 ;  /* 0x0000411516009986 */ /* 0x0001e4000c10112c */
[----:B0-----:R-:W-:-:S06]  /*25720*/  PRMT R21, RZ, 0x7610, R21 ;  /* 0x00007610ff157816 */ /* 0x001fcc0000000015 */
[----:B------:R-:W4:Y:S01]  /*25730*/  @!P4 LDG.E.U8 R21, desc[UR44][R18.64+0x40] ;  /* 0x0000402c1215c981 */ /* 0x000f22000c1e1100 */
[----:B------:R-:W-:Y:S02]  /*25740*/  @P5 LOP3.LUT R0, R0, 0x800, RZ, 0xfc, !PT ;  /* 0x0000080000005812 */ /* 0x000fe400078efcff */
[----:B------:R-:W-:Y:S01]  /*25750*/  ISETP.LT.OR P5, PT, R29, 0x81, !P6 ;  /* 0x000000811d00780c */ /* 0x000fe200077a1670 */
[----:B------:R-:W-:Y:S01]  /*25760*/  IMAD.U32 R81, RZ, RZ, UR7 ;  /* 0x00000007ff517e24 */ /* 0x000fe2000f8e00ff */
[----:B------:R-:W-:-:S11]  /*25770*/  LOP3.LUT R0, R0, 0xffffffdf, RZ, 0xc0, !PT ;  /* 0xffffffdf00007812 */ /* 0x000fd600078ec0ff */
[----:B------:R-:W-:Y:S02]  /*25780*/  @!P5 IADD3 R96, P2, P3, R96, UR10, R24 ;  /* 0x0000000a6060dc10 */ /* 0x000fe4000fb5e018 */
[----:B------:R-:W-:Y:S02]  /*25790*/  @P5 LOP3.LUT R0, R0, 0x20, RZ, 0xfc, !PT ;  /* 0x0000002000005812 */ /* 0x000fe400078efcff */
        /* <DEDUP_REMOVED lines=9> */
[----:B------:R-:W-:Y:S01]  /*25830*/  LOP3.LUT R0, R0, 0xfffffff7, RZ, 0xc0, !PT ;  /* 0xfffffff700007812 */ /* 0x000fe200078ec0ff */
[----:B------:R-:W-:Y:S01]  /*25840*/  IMAD.U32 R78, RZ, RZ, UR7 ;  /* 0x00000007ff4e7e24 */ /* 0x000fe2000f8e00ff */
[----:B------:R-:W-:Y:S01]  /*25850*/  F2FP.SATFINITE.E4M3.F32.PACK_AB_MERGE_C R21, RZ, R21, RZ ;  /* 0x00000015ff15723e */ /* 0x000fe200048070ff */
[----:B------:R-:W-:Y:S01]  /*25860*/  IMAD.U32 R77, RZ, RZ, UR8 ;  /* 0x00000008ff4d7e24 */ /* 0x000fe2000f8e00ff */
[----:B------:R-:W3:Y:S04]  /*25870*/  LDL.LU R223, [R1+0x434] ;  /* 0x0004340001df7983 */ /* 0x000ee80000300800 */
[----:B------:R0:W-:Y:S02]  /*25880*/  @!P4 STG.E.U8 desc[UR44][R204.64+0x40], R21 ;  /* 0x00004015cc00c986 */ /* 0x0001e4000c10112c */
[----:B0-----:R-:W-:-:S06]  /*25890*/  PRMT R21, RZ, 0x7610, R21 ;  /* 0x00007610ff157816 */ /* 0x001fcc0000000015 */
[----:B------:R-:W4:Y:S01]  /*258a0*/  @!P5 LDG.E.U8 R21, desc[UR44][R18.64+0x41] ;  /* 0x0000412c1215d981 */ /* 0x000f22000c1e1100 */
[----:B------:R-:W-:Y:S02]  /*258b0*/  @!P3 IADD3 R79, P1, P2, R79, UR10, R24 ;  /* 0x0000000a4f4fbc10 */ /* 0x000fe4000fa3e018 */
[----:B------:R-:W-:Y:S02]  /*258c0*/  @P3 LOP3.LUT R0, R0, 0x8, RZ, 0xfc, !PT ;  /* 0x0000000800003812 */ /* 0x000fe400078efcff */
[----:B------:R-:W-:Y:S02]  /*258d0*/  @!P3 IADD3.X R78, R78, UR9, R30, P1, P2 ;  /* 0x000000094e4ebc10 */ /* 0x000fe40008fe441e */
[----:B------:R-:W-:Y:S01]  /*258e0*/  ISETP.LT.OR P3, PT, R29, 0x89, !P6 ;  /* 0x000000891d00780c */ /* 0x000fe20007761670 */
[----:B------:R-:W-:-:S12]  /*258f0*/  IMAD.U32 R76, RZ, RZ, UR7 ;  /* 0x00000007ff4c7e24 */ /* 0x000fd8000f8e00ff */
[----:B------:R-:W-:-:S04]  /*25900*/  @!P3 IADD3 R77, P1, P2, R77, UR10, R24 ;  /* 0x0000000a4d4dbc10 */ /* 0x000fc8000fa3e018 */
        /* <DEDUP_REMOVED lines=11> */
[----:B--2---:R-:W-:Y:S01]  /*259c0*/  FFMA R21, R224, UR39, R21 ;  /* 0x00000027e0157c23 */ /* 0x004fe20008000015 */
[----:B------:R-:W-:Y:S01]  /*259d0*/  IMAD.U32 R75, RZ, RZ, UR8 ;  /* 0x00000008ff4b7e24 */ /* 0x000fe2000f8e00ff */
[----:B------:R-:W2:Y:S03]  /*259e0*/  LDL.LU R224, [R1+0x438] ;  /* 0x0004380001e07983 */ /* 0x000ea60000300800 */
[----:B------:R-:W-:Y:S01]  /*259f0*/  F2FP.SATFINITE.E4M3.F32.PACK_AB_MERGE_C R21, RZ, R21, RZ ;  /* 0x00000015ff15723e */ /* 0x000fe200048070ff */
[----:B------:R-:W-:Y:S01]  /*25a00*/  IMAD.U32 R74, RZ, RZ, UR7 ;  /* 0x00000007ff4a7e24 */ /* 0x000fe2000f8e00ff */
[----:B------:R-:W-:Y:S01]  /*25a10*/  LOP3.LUT R3, R3, 0xffffff7f, RZ, 0xc0, !PT ;  /* 0xffffff7f03037812 */ /* 0x000fe200078ec0ff */
[----:B------:R-:W4:Y:S04]  /*25a20*/  LDL.LU R225, [R1+0x43c] ;  /* 0x00043c0001e17983 */ /* 0x000f280000300800 */
[----:B------:R0:W-:Y:S02]  /*25a30*/  @!P5 STG.E.U8 desc[UR44][R198.64+0x41], R21 ;  /* 0x00004115c600d986 */ /* 0x0001e4000c10112c */
[----:B0-----:R-:W-:-:S05]  /*25a40*/  @!P1 IMAD R21, R5, 0x180, RZ ;  /* 0x0000018005159824 */ /* 0x001fca00078e02ff */
[--C-:B------:R-:W-:Y:S02]  /*25a50*/  @!P1 IADD3.X R23, R33, R23, R21.reuse, P2, !PT ;  /* 0x0000001721179210 */ /* 0x100fe400017fe415 */
[----:B------:R-:W-:-:S06]  /*25a60*/  PRMT R21, RZ, 0x7610, R21 ;  /* 0x00007610ff157816 */ /* 0x000fcc0000000015 */
[----:B------:R-:W3:Y:S01]  /*25a70*/  @!P1 LDG.E.U8 R21, desc[UR44][R16.64+0x48] ;  /* 0x0000482c10159981 */ /* 0x000ee2000c1e1100 */
[----:B------:R-:W-:-:S13]  /*25a80*/  ISETP.LT.OR P2, PT, R29, 0x8a, !P6 ;  /* 0x0000008a1d00780c */ /* 0x000fda0007741670 */
[----:B------:R-:W-:-:S04]  /*25a90*/  @!P2 IADD3 R75, P4, P5, R75, UR10, R24 ;  /* 0x0000000a4b4bac10 */ /* 0x000fc8000fd9e018 */
[----:B------:R-:W-:Y:S02]  /*25aa0*/  @!P2 IADD3.X R74, R74, UR9, R30, P4, P5 ;  /* 0x000000094a4aac10 */ /* 0x000fe4000a7ea41e */
[----:B------:R-:W-:-:S13]  /*25ab0*/  ISETP.LT.OR P4, PT, R29, 0x4a, !P0 ;  /* 0x0000004a1d00780c */ /* 0x000fda0004781670 */
[----:B------:R-:W0:Y:S01]  /*25ac0*/  @!P4 LDC.64 R32, c[0x0][0x5c0] ;  /* 0x00017000ff20cb82 */ /* 0x000e220000000a00 */
[----:B---3--:R-:W-:-:S04]  /*25ad0*/  LOP3.LUT R21, R21, 0xff, RZ, 0xc0, !PT ;  /* 0x000000ff15157812 */ /* 0x008fc800078ec0ff */
[----:B------:R-:W-:-:S05]  /*25ae0*/  F2FP.F16.E4M3.UNPACK_B R21, R21 ;  /* 0x00000015ff15723e */ /* 0x000fca00020006ff */
[----:B------:R-:W-:-:S05]  /*25af0*/  HADD2.F32 R21, -RZ, R21.H0_H0 ;  /* 0x20000015ff157230 */ /* 0x000fca0000004100 */
[----:B------:R-:W-:-:S04]  /*25b00*/  FMUL R21, R21, UR38 ;  /* 0x0000002615157c20 */ /* 0x000fc80008400000 */
[----:B------:R-:W-:Y:S01]  /*25b10*/  FFMA R21, R223, UR39, R21 ;  /* 0x00000027df157c23 */ /* 0x000fe20008000015 */
[----:B------:R-:W-:Y:S01]  /*25b20*/  @P3 LOP3.LUT R3, R3, 0x80, RZ, 0xfc, !PT ;  /* 0x0000008003033812 */ /* 0x000fe200078efcff */
        /* <DEDUP_REMOVED lines=10> */
[----:B------:R-:W2:Y:S01]  /*25bd0*/  @!P4 LDG.E.U8 R21, desc[UR44][R16.64+0x49] ;  /* 0x0000492c1015c981 */ /* 0x000ea2000c1e1100 */
[----:B------:R-:W-:-:S04]  /*25be0*/  LOP3.LUT R3, R3, 0xfffffeff, RZ, 0xc0, !PT ;  /* 0xfffffeff03037812 */ /* 0x000fc800078ec0ff */
[----:B------:R-:W-:Y:S02]  /*25bf0*/  @P2 LOP3.LUT R3, R3, 0x100, RZ, 0xfc, !PT ;  /* 0x0000010003032812 */ /* 0x000fe400078efcff */
[----:B------:R-:W-:Y:S02]  /*25c00*/  LOP3.LUT P2, RZ, R20, 0x40000000, RZ, 0xc0, !PT ;  /* 0x4000000014ff7812 */ /* 0x000fe4000784c0ff */
[----:B--2---:R-:W-:-:S04]  /*25c10*/  LOP3.LUT R21, R21, 0xff, RZ, 0xc0, !PT ;  /* 0x000000ff15157812 */ /* 0x004fc800078ec0ff */
[----:B------:R-:W-:-:S05]  /*25c20*/  F2FP.F16.E4M3.UNPACK_B R21, R21 ;  /* 0x00000015ff15723e */ /* 0x000fca00020006ff */
[----:B------:R-:W-:-:S05]  /*25c30*/  HADD2.F32 R21, -RZ, R21.H0_H0 ;  /* 0x20000015ff157230 */ /* 0x000fca0000004100 */
[----:B------:R-:W-:-:S04]  /*25c40*/  FMUL R21, R21, UR38 ;  /* 0x0000002615157c20 */ /* 0x000fc80008400000 */
[----:B------:R-:W-:Y:S01]  /*25c50*/  FFMA R21, R224, UR39, R21 ;  /* 0x00000027e0157c23 */ /* 0x000fe20008000015 */
[----:B------:R-:W-:Y:S01]  /*25c60*/  LOP3.LUT P3, RZ, R20, 0x200000, RZ, 0xc0, !PT ;  /* 0x0020000014ff7812 */ /* 0x000fe2000786c0ff */
[----:B------:R-:W-:Y:S01]  /*25c70*/  IMAD.U32 R73, RZ, RZ, UR8 ;  /* 0x00000008ff497e24 */ /* 0x000fe2000f8e00ff */
[----:B------:R-:W-:Y:S01]  /*25c80*/  ISETP.LT.OR P1, PT, R29, 0x91, !P6 ;  /* 0x000000911d00780c */ /* 0x000fe20007721670 */
[----:B------:R-:W-:Y:S01]  /*25c90*/  IMAD.U32 R72, RZ, RZ, UR7 ;  /* 0x00000007ff487e24 */ /* 0x000fe2000f8e00ff */
[----:B------:R-:W-:Y:S01]  /*25ca0*/  F2FP.SATFINITE.E4M3.F32.PACK_AB_MERGE_C R21, RZ, R21, RZ ;  /* 0x00000015ff15723e */ /* 0x000fe200048070ff */
[----:B------:R-:W2:Y:S04]  /*25cb0*/  LDL.LU R224, [R1+0x444] ;  /* 0x0004440001e07983 */ /* 0x000ea80000300800 */
[----:B------:R0:W-:Y:S02]  /*25cc0*/  @!P4 STG.E.U8 desc[UR44][R22.64+0x49], R21 ;  /* 0x000049151600c986 */ /* 0x0001e4000c10112c */
[----:B0-----:R-:W-:-:S06]  /*25cd0*/  PRMT R22, RZ, 0x7610, R22 ;  /* 0x00007610ff167816 */ /* 0x001fcc0000000016 */
[----:B------:R-:W4:Y:S02]  /*25ce0*/  @!P2 LDG.E.U8 R22, desc[UR44][R18.64+0x48] ;  /* 0x0000482c1216a981 */ /* 0x000f24000c1e1100 */
[----:B----4-:R-:W-:-:S04]  /*25cf0*/  LOP3.LUT R22, R22, 0xff, RZ, 0xc0, !PT ;  /* 0x000000ff16167812 */ /* 0x010fc800078ec0ff */
[----:B------:R-:W-:-:S05]  /*25d00*/  F2FP.F16.E4M3.UNPACK_B R22, R22 ;  /* 0x00000016ff16723e */ /* 0x000fca00020006ff */
[----:B------:R-:W-:-:S05]  /*25d10*/  HADD2.F32 R22, -RZ, R22.H0_H0 ;  /* 0x20000016ff167230 */ /* 0x000fca0000004100 */
[----:B------:R-:W-:-:S04]  /*25d20*/  FMUL R22, R22, UR38 ;  /* 0x0000002616167c20 */ /* 0x000fc80008400000 */
[----:B------:R-:W-:-:S05]  /*25d30*/  FFMA R22, R225, UR39, R22 ;  /* 0x00000027e1167c23 */ /* 0x000fca0008000016 */
[----:B------:R-:W-:-:S05]  /*25d40*/  F2FP.SATFINITE.E4M3.F32.PACK_AB_MERGE_C R22, RZ, R22, RZ ;  /* 0x00000016ff16723e */ /* 0x000fca00048070ff */
[----:B------:R0:W-:Y:S02]  /*25d50*/  @!P2 STG.E.U8 desc[UR44][R202.64+0x48], R22 ;  /* 0x00004816ca00a986 */ /* 0x0001e4000c10112c */
[----:B0-----:R-:W-:-:S06]  /*25d60*/  PRMT R22, RZ, 0x7610, R22 ;  /* 0x00007610ff167816 */ /* 0x001fcc0000000016 */
[----:B------:R-:W4:Y:S01]  /*25d70*/  @!P3 LDG.E.U8 R22, desc[UR44][R18.64+0x49] ;  /* 0x0000492c1216b981 */ /* 0x000f22000c1e1100 */
[----:B------:R-:W-:-:S04]  /*25d80*/  @!P1 IADD3 R73, P5, P6, R73, UR10, R24 ;  /* 0x0000000a49499c10 */ /* 0x000fc8000febe018 */
[----:B------:R-:W-:Y:S02]  /*25d90*/  @!P1 IADD3.X R72, R72, UR9, R30, P5, P6 ;  /* 0x0000000948489c10 */ /* 0x000fe4000afec41e */
[----:B------:R-:W-:-:S04]  /*25da0*/  ISETP.GE.AND P6, PT, R28, 0x109, PT ;  /* 0x000001091c00780c */ /* 0x000fc80003fc6270 */
[----:B------:R-:W-:Y:S01]  /*25db0*/  ISETP.LT.OR P4, PT, R29, 0x92, !P6 ;  /* 0x000000921d00780c */ /* 0x000fe20007781670 */
[----:B------:R-:W-:-:S12]  /*25dc0*/  IMAD.U32 R21, RZ, RZ, UR7 ;  /* 0x00000007ff157e24 */ /* 0x000fd8000f8e00ff */
[----:B------:R-:W-:-:S04]  /*25dd0*/  @!P4 IADD3 R31, P5, P6, R31, UR10, R24 ;  /* 0x0000000a1f1fcc10 */ /* 0x000fc8000febe018 */
[----:B------:R-:W-:Y:S02]  /*25de0*/  @!P4 IADD3.X R21, R21, UR9, R30, P5, P6 ;  /* 0x000000091515cc10 */ /* 0x000fe4000afec41e */
[----:B------:R-:W-:-:S13]  /*25df0*/  ISETP.LT.OR P5, PT, R29, 0x51, !P0 ;  /* 0x000000511d00780c */ /* 0x000fda00047a1670 */
[----:B------:R-:W0:Y:S01]  /*25e00*/  @!P5 LDC.64 R32, c[0x0][0x5c0] ;  /* 0x00017000ff20db82 */ /* 0x000e220000000a00 */
[----:B------:R-:W-:Y:S01]  /*25e10*/  @!P5 IMAD.MOV.U32 R23, RZ, RZ, R30 ;  /* 0x000000ffff17d224 */ /* 0x000fe200078e001e */
[----:B----4-:R-:W-:-:S04]  /*25e20*/  LOP3.LUT R22, R22, 0xff, RZ, 0xc0, !PT ;  /* 0x000000ff16167812 */ /* 0x010fc800078ec0ff */
[----:B------:R-:W-:-:S05]  /*25e30*/  F2FP.F16.E4M3.UNPACK_B R22, R22 ;  /* 0x00000016ff16723e */ /* 0x000fca00020006ff */
[----:B------:R-:W-:-:S05]  /*25e40*/  HADD2.F32 R22, -RZ, R22.H0_H0 ;  /* 0x20000016ff167230 */ /* 0x000fca0000004100 */
[----:B------:R-:W-:-:S04]  /*25e50*/  FMUL R22, R22, UR38 ;  /* 0x0000002616167c20 */ /* 0x000fc80008400000 */
[----:B---3--:R-:W-:Y:S01]  /*25e60*/  FFMA R22, R223, UR39, R22 ;  /* 0x00000027df167c23 */ /* 0x008fe20008000016 */
[----:B------:R-:W-:Y:S01]  /*25e70*/  @!P5 IMAD R99, R5, 0x180, RZ ;  /* 0x000001800563d824 */ /* 0x000fe200078e02ff */
[----:B------:R-:W3:Y:S03]  /*25e80*/  LDL.LU R223, [R1+0x448] ;  /* 0x0004480001df7983 */ /* 0x000ee60000300800 */
[----:B------:R-:W-:Y:S01]  /*25e90*/  F2FP.SATFINITE.E4M3.F32.PACK_AB_MERGE_C R22, RZ, R22, RZ ;  /* 0x00000016ff16723e */ /* 0x000fe200048070ff */
[----:B------:R-:W4:Y:S04]  /*25ea0*/  LDL.LU R225, [R1+0x44c] ;  /* 0x00044c0001e17983 */ /* 0x000f280000300800 */
[----:B------:R1:W-:Y:S02]  /*25eb0*/  @!P3 STG.E.U8 desc[UR44][R196.64+0x49], R22 ;  /* 0x00004916c400b986 */ /* 0x0003e4000c10112c */
[----:B-1----:R-:W-:-:S04]  /*25ec0*/  @!P5 IMAD.MOV.U32 R22, RZ, RZ, R24 ;  /* 0x000000ffff16d224 */ /* 0x002fc800078e0018 */
[----:B------:R-:W-:-:S03]  /*25ed0*/  @!P5 IMAD.WIDE.U32 R22, R4, 0x180, R22 ;  /* 0x000001800416d825 */ /* 0x000fc600078e0016 */
[----:B0-----:R-:W-:Y:S02]  /*25ee0*/  @!P5 IADD3 R22, P6, R22, R32, RZ ;  /* 0x000000201616d210 */ /* 0x001fe40007fde0ff */
[----:B------:R-:W-:-:S06]  /*25ef0*/  PRMT R32, RZ, 0x7610, R32 ;  /* 0x00007610ff207816 */ /* 0x000fcc0000000020 */
[----:B------:R-:W2:Y:S01]  /*25f00*/  @!P5 LDG.E.U8 R32, desc[UR44][R16.64+0x50] ;  /* 0x0000502c1020d981 */ /* 0x000ea2000c1e1100 */
[----:B------:R-:W-:Y:S02]  /*25f10*/  @!P5 IADD3.X R23, R33, R23, R99, P6, !PT ;  /* 0x000000172117d210 */ /* 0x000fe400037fe463 */
[----:B--2---:R-:W-:-:S04]  /*25f20*/  LOP3.LUT R32, R32, 0xff, RZ, 0xc0, !PT ;  /* 0x000000ff20207812 */ /* 0x004fc800078ec0ff */
[----:B------:R-:W-:-:S05]  /*25f30*/  F2FP.F16.E4M3.UNPACK_B R32, R32 ;  /* 0x00000020ff20723e */ /* 0x000fca00020006ff */
[----:B------:R-:W-:-:S05]  /*25f40*/  HADD2.F32 R32, -RZ, R32.H0_H0 ;  /* 0x20000020ff207230 */ /* 0x000fca0000004100 */
[----:B------:R-:W-:-:S04]  /*25f50*/  FMUL R32, R32, UR38 ;  /* 0x0000002620207c20 */ /* 0x000fc80008400000 */
[----:B------:R-:W-:Y:S01]  /*25f60*/  FFMA R32, R224, UR39, R32 ;  /* 0x00000027e0207c23 */ /* 0x000fe20008000020 */
[----:B------:R-:W-:Y:S01]  /*25f70*/  LOP3.LUT P2, RZ, R20, 0x100000, RZ, 0xc0, !PT ;  /* 0x0010000014ff7812 */ /* 0x000fe2000784c0ff */
[----:B------:R-:W2:Y:S03]  /*25f80*/  LDL.LU R224, [R1+0x450] ;  /* 0x0004500001e07983 */ /* 0x000ea60000300800 */
[----:B------:R-:W-:-:S05]  /*25f90*/  F2FP.SATFINITE.E4M3.F32.PACK_AB_MERGE_C R32, RZ, R32, RZ ;  /* 0x00000020ff20723e */ /* 0x000fca00048070ff */
[----:B------:R0:W-:Y:S01]  /*25fa0*/  @!P5 STG.E.U8 desc[UR44][R22.64+0x50], R32 ;  /* 0x000050201600d986 */ /* 0x0001e2000c10112c */
[----:B------:R-:W-:-:S13]  /*25fb0*/  ISETP.LT.OR P5, PT, R29, 0x52, !P0 ;  /* 0x000000521d00780c */ /* 0x000fda00047a1670 */
[----:B0-----:R-:W0:Y:S01]  /*25fc0*/  @!P5 LDC.64 R32, c[0x0][0x5c0] ;  /* 0x00017000ff20db82 */ /* 0x001e220000000a00 */
[----:B------:R-:W-:Y:S02]  /*25fd0*/  @!P5 IMAD.MOV.U32 R22, RZ, RZ, R24 ;  /* 0x000000ffff16d224 */ /* 0x000fe400078e0018 */
[----:B------:R-:W-:Y:S02]  /*25fe0*/  @!P5 IMAD.MOV.U32 R23, RZ, RZ, R30 ;  /* 0x000000ffff17d224 */ /* 0x000fe400078e001e */
[----:B------:R-:W-:-:S03]  /*25ff0*/  @!P5 IMAD.WIDE.U32 R22, R4, 0x180, R22 ;  /* 0x000001800416d825 */ /* 0x000fc600078e0016 */
[----:B0-----:R-:W-:Y:S02]  /*26000*/  @!P5 IADD3 R22, P6, R22, R32, RZ ;  /* 0x000000201616d210 */ /* 0x001fe40007fde0ff */
[----:B------:R-:W-:-:S06]  /*26010*/  PRMT R32, RZ, 0x7610, R32 ;  /* 0x00007610ff207816 */ /* 0x000fcc0000000020 */
[----:B------:R-:W3:Y:S01]  /*26020*/  @!P5 LDG.E.U8 R32, desc[UR44][R16.64+0x51] ;  /* 0x0000512c1020d981 */ /* 0x000ee2000c1e1100 */
[----:B------:R-:W-:-:S05]  /*26030*/  @!P5 IMAD R99, R5, 0x180, RZ ;  /* 0x000001800563d824 */ /* 0x000fca00078e02ff */
[----:B------:R-:W-:Y:S02]  /*26040*/  @!P5 IADD3.X R23, R33, R23, R99, P6, !PT ;  /* 0x000000172117d210 */ /* 0x000fe400037fe463 */
[----:B---3--:R-:W-:-:S04]  /*26050*/  LOP3.LUT R32, R32, 0xff, RZ, 0xc0, !PT ;  /* 0x000000ff20207812 */ /* 0x008fc800078ec0ff */
[----:B------:R-:W-:-:S05]  /*26060*/  F2FP.F16.E4M3.UNPACK_B R32, R32 ;  /* 0x00000020ff20723e */ /* 0x000fca00020006ff */
[----:B------:R-:W-:-:S05]  /*26070*/  HADD2.F32 R32, -RZ, R32.H0_H0 ;  /* 0x20000020ff207230 */ /* 0x000fca0000004100 */
[----:B------:R-:W-:-:S04]  /*26080*/  FMUL R32, R32, UR38 ;  /* 0x0000002620207c20 */ /* 0x000fc80008400000 */
[----:B------:R-:W-:Y:S01]  /*26090*/  FFMA R32, R223, UR39, R32 ;  /* 0x00000027df207c23 */ /* 0x000fe20008000020 */
[----:B------:R-:W-:Y:S01]  /*260a0*/  LOP3.LUT P3, RZ, R20, 0x4000, RZ, 0xc0, !PT ;  /* 0x0000400014ff7812 */ /* 0x000fe2000786c0ff */
[----:B------:R-:W3:Y:S03]  /*260b0*/  LDL.LU R223, [R1+0x454] ;  /* 0x0004540001df7983 */ /* 0x000ee60000300800 */
[----:B------:R-:W-:-:S05]  /*260c0*/  F2FP.SATFINITE.E4M3.F32.PACK_AB_MERGE_C R32, RZ, R32, RZ ;  /* 0x00000020ff20723e */ /* 0x000fca00048070ff */
[----:B------:R0:W-:Y:S02]  /*260d0*/  @!P5 STG.E.U8 desc[UR44][R22.64+0x51], R32 ;  /* 0x000051201600d986 */ /* 0x0001e4000c10112c */
[----:B0-----:R-:W-:-:S06]  /*260e0*/  PRMT R22, RZ, 0x7610, R22 ;  /* 0x00007610ff167816 */ /* 0x001fcc0000000016 */
[----:B------:R-:W4:Y:S02]  /*260f0*/  @!P2 LDG.E.U8 R22, desc[UR44][R18.64+0x50] ;  /* 0x0000502c1216a981 */ /* 0x000f24000c1e1100 */
[----:B----4-:R-:W-:-:S04]  /*26100*/  LOP3.LUT R22, R22, 0xff, RZ, 0xc0, !PT ;  /* 0x000000ff16167812 */ /* 0x010fc800078ec0ff */
[----:B------:R-:W-:-:S05]  /*26110*/  F2FP.F16.E4M3.UNPACK_B R22, R22 ;  /* 0x00000016ff16723e */ /* 0x000fca00020006ff */
[----:B------:R-:W-:-:S05]  /*26120*/  HADD2.F32 R22, -RZ, R22.H0_H0 ;  /* 0x20000016ff167230 */ /* 0x000fca0000004100 */
[----:B------:R-:W-:-:S04]  /*26130*/  FMUL R22, R22, UR38 ;  /* 0x0000002616167c20 */ /* 0x000fc80008400000 */
[----:B------:R-:W-:Y:S01]  /*26140*/  FFMA R22, R225, UR39, R22 ;  /* 0x00000027e1167c23 */ /* 0x000fe20008000016 */
[----:B------:R-:W-:Y:S01]  /*26150*/  ISETP.LT.OR P5, PT, R29, 0x59, !P0 ;  /* 0x000000591d00780c */ /* 0x000fe200047a1670 */
[----:B------:R-:W4:Y:S03]  /*26160*/  LDL.LU R225, [R1+0x458] ;  /* 0x0004580001e17983 */ /* 0x000f260000300800 */
[----:B------:R-:W-:-:S05]  /*26170*/  F2FP.SATFINITE.E4M3.F32.PACK_AB_MERGE_C R22, RZ, R22, RZ ;  /* 0x00000016ff16723e */ /* 0x000fca00048070ff */
[----:B------:R0:W-:Y:S04]  /*26180*/  @!P2 STG.E.U8 desc[UR44][R200.64+0x50], R22 ;  /* 0x00005016c800a986 */ /* 0x0001e8000c10112c */
[----:B------:R-:W1:Y:S01]  /*26190*/  @!P5 LDC.64 R32, c[0x0][0x5c0] ;  /* 0x00017000ff20db82 */ /* 0x000e620000000a00 */
[----:B0-----:R-:W-:-:S06]  /*261a0*/  PRMT R22, RZ, 0x7610, R22 ;  /* 0x00007610ff167816 */ /* 0x001fcc0000000016 */
[----:B------:R-:W2:Y:S01]  /*261b0*/  @!P3 LDG.E.U8 R22, desc[UR44][R18.64+0x51] ;  /* 0x0000512c1216b981 */ /* 0x000ea2000c1e1100 */
[----:B------:R-:W-:Y:S01]  /*261c0*/  @!P5 IMAD.MOV.U32 R23, RZ, RZ, R30 ;  /* 0x000000ffff17d224 */ /* 0x000fe200078e001e */
[----:B--2---:R-:W-:-:S04]  /*261d0*/  LOP3.LUT R22, R22, 0xff, RZ, 0xc0, !PT ;  /* 0x000000ff16167812 */ /* 0x004fc800078ec0ff */
[----:B------:R-:W-:-:S05]  /*261e0*/  F2FP.F16.E4M3.UNPACK_B R22, R22 ;  /* 0x00000016ff16723e */ /* 0x000fca00020006ff */
[----:B------:R-:W-:-:S05]  /*261f0*/  HADD2.F32 R22, -RZ, R22.H0_H0 ;  /* 0x20000016ff167230 */ /* 0x000fca0000004100 */
[----:B------:R-:W-:-:S04]  /*26200*/  FMUL R22, R22, UR38 ;  /* 0x0000002616167c20 */ /* 0x000fc80008400000 */
[----:B------:R-:W-:Y:S01]  /*26210*/  FFMA R22, R224, UR39, R22 ;  /* 0x00000027e0167c23 */ /* 0x000fe20008000016 */
[----:B------:R-:W-:Y:S01]  /*26220*/  @!P5 IMAD R99, R5, 0x180, RZ ;  /* 0x000001800563d824 */ /* 0x000fe200078e02ff */
[----:B------:R-:W-:Y:S01]  /*26230*/  LOP3.LUT P2, RZ, R20, 0x8000, RZ, 0xc0, !PT ;  /* 0x0000800014ff7812 */ /* 0x000fe2000784c0ff */
[----:B------:R-:W2:Y:S02]  /*26240*/  LDL.LU R224, [R1+0x45c] ;  /* 0x00045c0001e07983 */ /* 0x000ea40000300800 */
[----:B------:R-:W-:-:S05]  /*26250*/  F2FP.SATFINITE.E4M3.F32.PACK_AB_MERGE_C R22, RZ, R22, RZ ;  /* 0x00000016ff16723e */ /* 0x000fca00048070ff */
[----:B------:R0:W-:Y:S02]  /*26260*/  @!P3 STG.E.U8 desc[UR44][R190.64+0x51], R22 ;  /* 0x00005116be00b986 */ /* 0x0001e4000c10112c */
[----:B0-----:R-:W-:-:S04]  /*26270*/  @!P5 IMAD.MOV.U32 R22, RZ, RZ, R24 ;  /* 0x000000ffff16d224 */ /* 0x001fc800078e0018 */
[----:B------:R-:W-:-:S03]  /*26280*/  @!P5 IMAD.WIDE.U32 R22, R4, 0x180, R22 ;  /* 0x000001800416d825 */ /* 0x000fc600078e0016 */
[----:B-1----:R-:W-:Y:S02]  /*26290*/  @!P5 IADD3 R22, P6, R22, R32, RZ ;  /* 0x000000201616d210 */ /* 0x002fe40007fde0ff */
[----:B------:R-:W-:-:S06]  /*262a0*/  PRMT R32, RZ, 0x7610, R32 ;  /* 0x00007610ff207816 */ /* 0x000fcc0000000020 */
[----:B------:R-:W3:Y:S01]  /*262b0*/  @!P5 LDG.E.U8 R32, desc[UR44][R16.64+0x58] ;  /* 0x0000582c1020d981 */ /* 0x000ee2000c1e1100 */
        /* <DEDUP_REMOVED lines=17> */
[----:B------:R-:W4:Y:S01]  /*263d0*/  @!P5 LDG.E.U8 R32, desc[UR44][R16.64+0x59] ;  /* 0x0000592c1020d981 */ /* 0x000f22000c1e1100 */
[----:B------:R-:W-:-:S05]  /*263e0*/  @!P5 IMAD R99, R5, 0x180, RZ ;  /* 0x000001800563d824 */ /* 0x000fca00078e02ff */
[----:B------:R-:W-:Y:S02]  /*263f0*/  @!P5 IADD3.X R23, R33, R23, R99, P6, !PT ;  /* 0x000000172117d210 */ /* 0x000fe400037fe463 */
[----:B----4-:R-:W-:-:S04]  /*26400*/  LOP3.LUT R32, R32, 0xff, RZ, 0xc0, !PT ;  /* 0x000000ff20207812 */ /* 0x010fc800078ec0ff */
[----:B------:R-:W-:-:S05]  /*26410*/  F2FP.F16.E4M3.UNPACK_B R32, R32 ;  /* 0x00000020ff20723e */ /* 0x000fca00020006ff */
[----:B------:R-:W-:-:S05]  /*26420*/  HADD2.F32 R32, -RZ, R32.H0_H0 ;  /* 0x20000020ff207230 */ /* 0x000fca0000004100 */
[----:B------:R-:W-:-:S04]  /*26430*/  FMUL R32, R32, UR38 ;  /* 0x0000002620207c20 */ /* 0x000fc80008400000 */
[----:B------:R-:W-:Y:S02]  /*26440*/  FFMA R32, R225, UR39, R32 ;  /* 0x00000027e1207c23 */ /* 0x000fe40008000020 */
[----:B------:R-:W4:Y:S03]  /*26450*/  LDL.LU R225, [R1+0x464] ;  /* 0x0004640001e17983 */ /* 0x000f260000300800 */
        /* <DEDUP_REMOVED lines=8> */
[----:B------:R-:W-:Y:S01]  /*264e0*/  FFMA R22, R224, UR39, R22 ;  /* 0x00000027e0167c23 */ /* 0x000fe20008000016 */
[----:B------:R-:W-:Y:S01]  /*264f0*/  PRMT R32, RZ, 0x7610, R32 ;  /* 0x00007610ff207816 */ /* 0x000fe20000000020 */
[----:B------:R-:W2:Y:S03]  /*26500*/  LDL.LU R224, [R1+0x468] ;  /* 0x0004680001e07983 */ /* 0x000ea60000300800 */
[----:B------:R-:W-:-:S05]  /*26510*/  F2FP.SATFINITE.E4M3.F32.PACK_AB_MERGE_C R22, RZ, R22, RZ ;  /* 0x00000016ff16723e */ /* 0x000fca00048070ff */
[----:B------:R0:W-:Y:S02]  /*26520*/  @!P2 STG.E.U8 desc[UR44][R194.64+0x58], R22 ;  /* 0x00005816c200a986 */ /* 0x0001e4000c10112c */
[----:B0-----:R-:W-:-:S06]  /*26530*/  PRMT R22, RZ, 0x7610, R22 ;  /* 0x00007610ff167816 */ /* 0x001fcc0000000016 */
[----:B------:R-:W3:Y:S01]  /*26540*/  @!P3 LDG.E.U8 R22, desc[UR44][R18.64+0x59] ;  /* 0x0000592c1216b981 */ /* 0x000ee2000c1e1100 */
[----:B------:R-:W-:-:S04]  /*26550*/  ISETP.GE.AND P2, PT, R28, 0x1, PT ;  /* 0x000000011c00780c */ /* 0x000fc80003f46270 */
[----:B------:R-:W-:Y:S02]  /*26560*/  ISETP.LT.OR P5, PT, R29, 0x61, !P2 ;  /* 0x000000611d00780c */ /* 0x000fe400057a1670 */
        /* <DEDUP_REMOVED lines=8> */
[----:B------:R0:W-:Y:S04]  /*265f0*/  @!P3 STG.E.U8 desc[UR44][R192.64+0x59], R22 ;  /* 0x00005916c000b986 */ /* 0x0001e8000c10112c */
        /* <DEDUP_REMOVED lines=8> */
[----:B------:R-:W-:Y:S01]  /*26680*/  FFMA R32, R225, UR39, R32 ;  /* 0x00000027e1207c23 */ /* 0x000fe20008000020 */
[----:B------:R-:W-:Y:S01]  /*26690*/  @P1 LOP3.LUT R3, R3, 0x200, RZ, 0xfc, !PT ;  /* 0x0000020003031812 */ /* 0x000fe200078efcff */
[----:B------:R-:W4:Y:S03]  /*266a0*/  LDL.LU R225, [R1+0x470] ;  /* 0x0004700001e17983 */ /* 0x000f260000300800 */
[----:B------:R-:W-:-:S05]  /*266b0*/  F2FP.SATFINITE.E4M3.F32.PACK_AB_MERGE_C R32, RZ, R32, RZ ;  /* 0x00000020ff20723e */ /* 0x000fca00048070ff */
[----:B------:R0:W-:Y:S01]  /*266c0*/  @!P5 STG.E.U8 desc[UR44][R22.64+0x60], R32 ;  /* 0x000060201600d986 */ /* 0x0001e2000c10112c */
[----:B------:R-:W-:Y:S02]  /*266d0*/  ISETP.LT.OR P5, PT, R29, 0x62, !P2 ;  /* 0x000000621d00780c */ /* 0x000fe400057a1670 */
[----:B0-----:R-:W-:-:S11]  /*266e0*/  PRMT R32, RZ, 0x7610, R32 ;  /* 0x00007610ff207816 */ /* 0x001fd60000000020 */
[----:B------:R-:W0:Y:S01]  /*266f0*/  @!P5 LDC.64 R22, c[0x0][0x5c0] ;  /* 0x00017000ff16db82 */ /* 0x000e220000000a00 */
[----:B------:R-:W2:Y:S01]  /*26700*/  @!P5 LDG.E.U8 R32, desc[UR44][R26.64+0x61] ;  /* 0x0000612c1a20d981 */ /* 0x000ea2000c1e1100 */
[----:B------:R-:W-:-:S04]  /*26710*/  LOP3.LUT R3, R3, 0xfffffbff, RZ, 0xc0, !PT ;  /* 0xfffffbff03037812 */ /* 0x000fc800078ec0ff */
[----:B------:R-:W-:-:S04]  /*26720*/  @P4 LOP3.LUT R3, R3, 0x400, RZ, 0xfc, !PT ;  /* 0x0000040003034812 */ /* 0x000fc800078efcff */
[----:B------:R-:W-:Y:S02]  /*26730*/  LOP3.LUT P1, RZ, R3, 0x20, RZ, 0xc0, !PT ;  /* 0x0000002003ff7812 */ /* 0x000fe4000782c0ff */
[----:B0-----:R-:W-:-:S05]  /*26740*/  @!P5 IADD3 R22, P6, R24, R22, RZ ;  /* 0x000000161816d210 */ /* 0x001fca0007fde0ff */
[----:B------:R-:W-:Y:S01]  /*26750*/  @!P5 IMAD.X R23, R30, 0x1, R23, P6 ;  /* 0x000000011e17d824 */ /* 0x000fe200030e0617 */
        /* <DEDUP_REMOVED lines=8> */
[----:B------:R0:W-:Y:S02]  /*267e0*/  @!P5 STG.E.U8 desc[UR44][R22.64+0x61], R32 ;  /* 0x000061201600d986 */ /* 0x0001e4000c10112c */
[----:B0-----:R-:W-:-:S06]  /*267f0*/  PRMT R22, RZ, 0x7610, R22 ;  /* 0x00007610ff167816 */ /* 0x001fcc0000000016 */
[----:B------:R-:W3:Y:S02]  /*26800*/  @!P1 LDG.E.U8 R22, desc[UR44][R6.64+0x60] ;  /* 0x0000602c06169981 */ /* 0x000ee4000c1e1100 */
[----:B---3--:R-:W-:-:S04]  /*26810*/  LOP3.LUT R22, R22, 0xff, RZ, 0xc0, !PT ;  /* 0x000000ff16167812 */ /* 0x008fc800078ec0ff */
[----:B------:R-:W-:-:S05]  /*26820*/  F2FP.F16.E4M3.UNPACK_B R22, R22 ;  /* 0x00000016ff16723e */ /* 0x000fca00020006ff */
[----:B------:R-:W-:-:S05]  /*26830*/  HADD2.F32 R22, -RZ, R22.H0_H0 ;  /* 0x20000016ff167230 */ /* 0x000fca0000004100 */
[----:B------:R-:W-:-:S04]  /*26840*/  FMUL R22, R22, UR38 ;  /* 0x0000002616167c20 */ /* 0x000fc80008400000 */
[----:B------:R-:W-:Y:S01]  /*26850*/  FFMA R22, R223, UR39, R22 ;  /* 0x00000027df167c23 */ /* 0x000fe20008000016 */
[----:B------:R-:W-:Y:S01]  /*26860*/  ISETP.LT.OR P5, PT, R29, 0x69, !P2 ;  /* 0x000000691d00780c */ /* 0x000fe200057a1670 */
[----:B------:R-:W3:Y:S03]  /*26870*/  LDL.LU R223, [R1+0x478] ;  /* 0x0004780001df7983 */ /* 0x000ee60000300800 */
[----:B------:R-:W-:-:S05]  /*26880*/  F2FP.SATFINITE.E4M3.F32.PACK_AB_MERGE_C R22, RZ, R22, RZ ;  /* 0x00000016ff16723e */ /* 0x000fca00048070ff */
[----:B------:R0:W-:Y:S02]  /*26890*/  @!P1 STG.E.U8 desc[UR44][R152.64+0x60], R22 ;  /* 0x0000601698009986 */ /* 0x0001e4000c10112c */
[----:B0-----:R-:W-:-:S06]  /*268a0*/  PRMT R22, RZ, 0x7610, R22 ;  /* 0x00007610ff167816 */ /* 0x001fcc0000000016 */
[----:B------:R-:W4:Y:S01]  /*268b0*/  @!P3 LDG.E.U8 R22, desc[UR44][R6.64+0x61] ;  /* 0x0000612c0616b981 */ /* 0x000f22000c1e1100 */
[----:B------:R-:W-:Y:S02]  /*268c0*/  PRMT R32, RZ, 0x7610, R32 ;  /* 0x00007610ff207816 */ /* 0x000fe40000000020 */
[----:B----4-:R-:W-:-:S04]  /*268d0*/  LOP3.LUT R22, R22, 0xff, RZ, 0xc0, !PT ;  /* 0x000000ff16167812 */ /* 0x010fc800078ec0ff */
[----:B------:R-:W-:-:S05]  /*268e0*/  F2FP.F16.E4M3.UNPACK_B R22, R22 ;  /* 0x00000016ff16723e */ /* 0x000fca00020006ff */
[----:B------:R-:W-:-:S05]  /*268f0*/  HADD2.F32 R22, -RZ, R22.H0_H0 ;  /* 0x20000016ff167230 */ /* 0x000fca0000004100 */
[----:B------:R-:W-:-:S04]  /*26900*/  FMUL R22, R22, UR38 ;  /* 0x0000002616167c20 */ /* 0x000fc80008400000 */
[----:B------:R-:W-:Y:S01]  /*26910*/  FFMA R22, R225, UR39, R22 ;  /* 0x00000027e1167c23 */ /* 0x000fe20008000016 */
[----:B------:R-:W-:Y:S01]  /*26920*/  LOP3.LUT P1, RZ, R3, 0x8, RZ, 0xc0, !PT ;  /* 0x0000000803ff7812 */ /* 0x000fe2000782c0ff */
[----:B------:R-:W4:Y:S03]  /*26930*/  LDL.LU R225, [R1+0x47c] ;  /* 0x00047c0001e17983 */ /* 0x000f260000300800 */
[----:B------:R-:W-:-:S05]  /*26940*/  F2FP.SATFINITE.E4M3.F32.PACK_AB_MERGE_C R22, RZ, R22, RZ ;  /* 0x00000016ff16723e */ /* 0x000fca00048070ff */
[----:B------:R0:W-:Y:S04]  /*26950*/  @!P3 STG.E.U8 desc[UR44][R156.64+0x61], R22 ;  /* 0x000061169c00b986 */ /* 0x0001e8000c10112c */
[----:B------:R-:W2:Y:S01]  /*26960*/  @!P5 LDG.E.U8 R32, desc[UR44][R26.64+0x68] ;  /* 0x0000682c1a20d981 */ /* 0x000ea2000c1e1100 */
[----:B0-----:R-:W0:Y:S02]  /*26970*/  @!P5 LDC.64 R22, c[0x0][0x5c0] ;  /* 0x00017000ff16db82 */ /* 0x001e240000000a00 */
        /* <DEDUP_REMOVED lines=11> */
[----:B------:R-:W-:Y:S02]  /*26a30*/  ISETP.LT.OR P5, PT, R29, 0x6a, !P2 ;  /* 0x0000006a1d00780c */ /* 0x000fe400057a1670 */
[----:B0-----:R-:W-:-:S11]  /*26a40*/  PRMT R32, RZ, 0x7610, R32 ;  /* 0x00007610ff207816 */ /* 0x001fd60000000020 */
        /* <DEDUP_REMOVED lines=22> */
[----:B------:R0:W-:Y:S02]  /*26bb0*/  @!P1 STG.E.U8 desc[UR44][R154.64+0x68], R22 ;  /* 0x000068169a009986 */ /* 0x0001e4000c10112c */
[----:B0-----:R-:W-:-:S06]  /*26bc0*/  PRMT R22, RZ, 0x7610, R22 ;  /* 0x00007610ff167816 */ /* 0x001fcc0000000016 */
[----:B------:R-:W2:Y:S01]  /*26bd0*/  @!P3 LDG.E.U8 R22, desc[UR44][R6.64+0x69] ;  /* 0x0000692c0616b981 */ /* 0x000ea2000c1e1100 */
[----:B------:R-:W-:Y:S02]  /*26be0*/  PRMT R32, RZ, 0x7610, R32 ;  /* 0x00007610ff207816 */ /* 0x000fe40000000020 */
        /* <DEDUP_REMOVED lines=8> */
[----:B------:R0:W-:Y:S04]  /*26c70*/  @!P3 STG.E.U8 desc[UR44][R146.64+0x69], R22 ;  /* 0x000069169200b986 */ /* 0x0001e8000c10112c */
[----:B------:R-:W3:Y:S01]  /*26c80*/  @!P5 LDG.E.U8 R32, desc[UR44][R26.64+0x70] ;  /* 0x0000702c1a20d981 */ /* 0x000ee2000c1e1100 */
[----:B0-----:R-:W0:Y:S02]  /*26c90*/  @!P5 LDC.64 R22, c[0x0][0x5c0] ;  /* 0x00017000ff16db82 */ /* 0x001e240000000a00 */
[----:B0-----:R-:W-:-:S05]  /*26ca0*/  @!P5 IADD3 R22, P6, R24, R22, RZ ;  /* 0x000000161816d210 */ /* 0x001fca0007fde0ff */
[----:B------:R-:W-:Y:S01]  /*26cb0*/  @!P5 IMAD.X R23, R30, 0x1, R23, P6 ;  /* 0x000000011e17d824 */ /* 0x000fe200030e0617 */
        /* <DEDUP_REMOVED lines=30> */
[----:B------:R-:W-:Y:S01]  /*26ea0*/  ISETP.LT.OR P5, PT, R29, 0x79, !P2 ;  /* 0x000000791d00780c */ /* 0x000fe200057a1670 */
[----:B------:R-:W2:Y:S03]  /*26eb0*/  LDL.LU R224, [R1+0x498] ;  /* 0x0004980001e07983 */ /* 0x000ea60000300800 */
[----:B------:R-:W-:-:S05]  /*26ec0*/  F2FP.SATFINITE.E4M3.F32.PACK_AB_MERGE_C R22, RZ, R22, RZ ;  /* 0x00000016ff16723e */ /* 0x000fca00048070ff */
[----:B------:R0:W-:Y:S02]  /*26ed0*/  @!P1 STG.E.U8 desc[UR44][R158.64+0x70], R22 ;  /* 0x000070169e009986 */ /* 0x0001e4000c10112c */
[----:B0-----:R-:W-:-:S06]  /*26ee0*/  PRMT R22, RZ, 0x7610, R22 ;  /* 0x00007610ff167816 */ /* 0x001fcc0000000016 */
[----:B------:R-:W3:Y:S01]  /*26ef0*/  @!P3 LDG.E.U8 R22, desc[UR44][R6.64+0x71] ;  /* 0x0000712c0616b981 */ /* 0x000ee2000c1e1100 */
[----:B------:R-:W-:Y:S02]  /*26f00*/  PRMT R32, RZ, 0x7610, R32 ;  /* 0x00007610ff207816 */ /* 0x000fe40000000020 */
        /* <DEDUP_REMOVED lines=21> */
[----:B------:R0:W-:Y:S01]  /*27060*/  @!P5 STG.E.U8 desc[UR44][R22.64+0x78], R32 ;  /* 0x000078201600d986 */ /* 0x0001e2000c10112c */
[----:B------:R-:W-:Y:S02]  /*27070*/  ISETP.LT.OR P5, PT, R29, 0x7a, !P2 ;  /* 0x0000007a1d00780c */ /* 0x000fe400057a1670 */
[----:B0-----:R-:W-:-:S11]  /*27080*/  PRMT R32, RZ, 0x7610, R32 ;  /* 0x00007610ff207816 */ /* 0x001fd60000000020 */
[----:B------:R-:W0:Y:S01]  /*27090*/  @!P5 LDC.64 R22, c[0x0][0x5c0] ;  /* 0x00017000ff16db82 */ /* 0x000e220000000a00 */
[----:B------:R-:W2:Y:S01]  /*270a0*/  @!P5 LDG.E.U8 R32, desc[UR44][R26.64+0x79] ;  /* 0x0000792c1a20d981 */ /* 0x000ea2000c1e1100 */
[----:B0-----:R-:W-:-:S05]  /*270b0*/  @!P5 IADD3 R22, P6, R24, R22, RZ ;  /* 0x000000161816d210 */ /* 0x001fca0007fde0ff */
[----:B------:R-:W-:Y:S01]  /*270c0*/  @!P5 IMAD.X R23, R30, 0x1, R23, P6 ;  /* 0x000000011e17d824 */ /* 0x000fe200030e0617 */
[----:B--2---:R-:W-:-:S04]  /*270d0*/  LOP3.LUT R32, R32, 0xff, RZ, 0xc0, !PT ;  /* 0x000000ff20207812 */ /* 0x004fc800078ec0ff */
[----:B------:R-:W-:-:S05]  /*270e0*/  F2FP.F16.E4M3.UNPACK_B R32, R32 ;  /* 0x00000020ff20723e */ /* 0x000fca00020006ff */
[----:B------:R-:W-:-:S05]  /*270f0*/  HADD2.F32 R32, -RZ, R32.H0_H0 ;  /* 0x20000020ff207230 */ /* 0x000fca0000004100 */
[----:B------:R-:W-:-:S04]  /*27100*/  FMUL R32, R32, UR38 ;  /* 0x0000002620207c20 */ /* 0x000fc80008400000 */
[----:B------:R-:W-:Y:S02]  /*27110*/  FFMA R32, R224, UR39, R32 ;  /* 0x00000027e0207c23 */ /* 0x000fe40008000020 */
        /* <DEDUP_REMOVED lines=61> */
[----:B0-----:R-:W-:Y:S01]  /*274f0*/  PRMT R32, RZ, 0x7610, R32 ;  /* 0x00007610ff207816 */ /* 0x001fe20000000020 */
[----:B------:R-:W0:Y:S05]  /*27500*/  @!P3 LDC.64 R22, c[0x0][0x5c0] ;  /* 0x00017000ff16bb82 */ /* 0x000e2a0000000a00 */
[----:B------:R-:W2:Y:S01]  /*27510*/  @!P3 LDG.E.U8 R32, desc[UR44][R10.64+0x61] ;  /* 0x0000612c0a20b981 */ /* 0x000ea2000c1e1100 */
[----:B0-----:R-:W-:-:S05]  /*27520*/  @!P3 IADD3 R22, P5, R168, R22, RZ ;  /* 0x00000016a816b210 */ /* 0x001fca0007fbe0ff */
[----:B------:R-:W-:Y:S01]  /*27530*/  @!P3 IMAD.X R23, R169, 0x1, R23, P5 ;  /* 0x00000001a917b824 */ /* 0x000fe200028e0617 */
[----:B------:R-:W-:Y:S02]  /*27540*/  LOP3.LUT P5, RZ, R20, 0x800, RZ, 0xc0, !PT ;  /* 0x0000080014ff7812 */ /* 0x000fe400078ac0ff */
        /* <DEDUP_REMOVED lines=16> */
[----:B------:R-:W-:Y:S01]  /*27650*/  PRMT R32, RZ, 0x7610, R32 ;  /* 0x00007610ff207816 */ /* 0x000fe20000000020 */
        /* <DEDUP_REMOVED lines=32> */
[----:B------:R-:W-:Y:S02]  /*27860*/  LOP3.LUT P5, RZ, R20, 0x200, RZ, 0xc0, !PT ;  /* 0x0000020014ff7812 */ /* 0x000fe400078ac0ff */
        /* <DEDUP_REMOVED lines=16> */
[----:B------:R-:W-:Y:S01]  /*27970*/  PRMT R32, RZ, 0x7610, R32 ;  /* 0x00007610ff207816 */ /* 0x000fe20000000020 */
        /* <DEDUP_REMOVED lines=27> */
[----:B0-----:R-:W-:Y:S01]  /*27b30*/  PRMT R32, RZ, 0x7610, R32 ;  /* 0x00007610ff207816 */ /* 0x001fe20000000020 */
[----:B------:R-:W0:Y:S05]  /*27b40*/  @!P3 LDC.64 R22, c[0x0][0x5c0] ;  /* 0x00017000ff16bb82 */ /* 0x000e2a0000000a00 */
[----:B------:R-:W4:Y:S01]  /*27b50*/  @!P3 LDG.E.U8 R32, desc[UR44][R10.64+0x71] ;  /* 0x0000712c0a20b981 */ /* 0x000f22000c1e1100 */
[----:B0-----:R-:W-:-:S05]  /*27b60*/  @!P3 IADD3 R22, P5, R182, R22, RZ ;  /* 0x00000016b616b210 */ /* 0x001fca0007fbe0ff */
[----:B------:R-:W-:Y:S01]  /*27b70*/  @!P3 IMAD.X R23, R183, 0x1, R23, P5 ;  /* 0x00000001b717b824 */ /* 0x000fe200028e0617 */
[----:B------:R-:W-:Y:S02]  /*27b80*/  LOP3.LUT P5, RZ, R20, 0x80, RZ, 0xc0, !PT ;  /* 0x0000008014ff7812 */ /* 0x000fe400078ac0ff */
        /* <DEDUP_REMOVED lines=121> */
[----:B------:R-:W-:Y:S01]  /*28320*/  PRMT R32, RZ, 0x7610, R32 ;  /* 0x00007610ff207816 */ /* 0x000fe20000000020 */
[----:B0-----:R-:W0:Y:S01]  /*28330*/  @!P1 LDC.64 R22, c[0x0][0x5c0] ;  /* 0x00017000ff169b82 */ /* 0x001e220000000a00 */
        /* <DEDUP_REMOVED lines=19> */
[----:B-1----:R-:W-:Y:S02]  /*28470*/  F2FP.SATFINITE.E4M3.F32.PACK_AB_MERGE_C R33, RZ, R32, RZ ;  /* 0x00000020ff21723e */ /* 0x002fe400048070ff */
[----:B------:R-:W-:-:S03]  /*28480*/  PRMT R32, RZ, 0x7610, R32 ;  /* 0x00007610ff207816 */ /* 0x000fc60000000020 */
[----:B------:R0:W-:Y:S04]  /*28490*/  @!P1 STG.E.U8 desc[UR44][R22.64+0x68], R33 ;  /* 0x0000682116009986 */ /* 0x0001e8000c10112c */
[----:B------:R-:W4:Y:S01]  /*284a0*/  @!P3 LDG.E.U8 R32, desc[UR44][R14.64+0x69] ;  /* 0x0000692c0e20b981 */ /* 0x000f22000c1e1100 */
[----:B0-----:R-:W0:Y:S02]  /*284b0*/  @!P3 LDC.64 R22, c[0x0][0x5c0] ;  /* 0x00017000ff16bb82 */ /* 0x001e240000000a00 */
        /* <DEDUP_REMOVED lines=10> */
[----:B------:R-:W-:Y:S02]  /*28560*/  F2FP.SATFINITE.E4M3.F32.PACK_AB_MERGE_C R33, RZ, R32, RZ ;  /* 0x00000020ff21723e */ /* 0x000fe400048070ff */
[----:B------:R-:W-:-:S03]  /*28570*/  PRMT R32, RZ, 0x7610, R32 ;  /* 0x00007610ff207816 */ /* 0x000fc60000000020 */
[----:B------:R0:W-:Y:S04]  /*28580*/  @!P3 STG.E.U8 desc[UR44][R22.64+0x69], R33 ;  /* 0x000069211600b986 */ /* 0x0001e8000c10112c */
[----:B------:R-:W2:Y:S01]  /*28590*/  @!P5 LDG.E.U8 R32, desc[UR44][R12.64+0x70] ;  /* 0x0000702c0c20d981 */ /* 0x000ea2000c1e1100 */
        /* <DEDUP_REMOVED lines=8> */
[----:B------:R-:W-:Y:S02]  /*28620*/  F2FP.SATFINITE.E4M3.F32.PACK_AB_MERGE_C R83, RZ, R32, RZ ;  /* 0x00000020ff53723e */ /* 0x000fe400048070ff */
[----:B------:R-:W-:-:S03]  /*28630*/  PRMT R32, RZ, 0x7610, R32 ;  /* 0x00007610ff207816 */ /* 0x000fc60000000020 */
[----:B------:R-:W-:Y:S04]  /*28640*/  @!P5 STG.E.U8 desc[UR44][R118.64+0x70], R83 ;  /* 0x000070537600d986 */ /* 0x000fe8000c10112c */
[----:B------:R-:W3:Y:S02]  /*28650*/  @!P6 LDG.E.U8 R32, desc[UR44][R12.64+0x71] ;  /* 0x0000712c0c20e981 */ /* 0x000ee4000c1e1100 */
[----:B---3--:R-:W-:-:S04]  /*28660*/  LOP3.LUT R32, R32, 0xff, RZ, 0xc0, !PT ;  /* 0x000000ff20207812 */ /* 0x008fc800078ec0ff */
[----:B------:R-:W-:-:S05]  /*28670*/  F2FP.F16.E4M3.UNPACK_B R32, R32 ;  /* 0x00000020ff20723e */ /* 0x000fca00020006ff */
[----:B------:R-:W-:-:S05]  /*28680*/  HADD2.F32 R32, -RZ, R32.H0_H0 ;  /* 0x20000020ff207230 */ /* 0x000fca0000004100 */
[----:B------:R-:W-:-:S04]  /*28690*/  FMUL R32, R32, UR38 ;  /* 0x0000002620207c20 */ /* 0x000fc80008400000 */
[----:B------:R-:W-:Y:S01]  /*286a0*/  FFMA R32, R223, UR39, R32 ;  /* 0x00000027df207c23 */ /* 0x000fe20008000020 */
[----:B0-----:R-:W-:Y:S01]  /*286b0*/  @!P1 IADD3 R22, P5, R80, R22, RZ ;  /* 0x0000001650169210 */ /* 0x001fe20007fbe0ff */
[----:B------:R-:W3:Y:S03]  /*286c0*/  LDL.LU R223, [R1+0x514] ;  /* 0x0005140001df7983 */ /* 0x000ee60000300800 */
[----:B------:R-:W-:Y:S02]  /*286d0*/  F2FP.SATFINITE.E4M3.F32.PACK_AB_MERGE_C R33, RZ, R32, RZ ;  /* 0x00000020ff21723e */ /* 0x000fe400048070ff */
[----:B------:R-:W-:-:S03]  /*286e0*/  PRMT R32, RZ, 0x7610, R32 ;  /* 0x00007610ff207816 */ /* 0x000fc60000000020 */
[----:B------:R0:W-:Y:S04]  /*286f0*/  @!P6 STG.E.U8 desc[UR44][R108.64+0x71], R33 ;  /* 0x000071216c00e986 */ /* 0x0001e8000c10112c */
[----:B------:R-:W4:Y:S01]  /*28700*/  @!P1 LDG.E.U8 R32, desc[UR44][R14.64+0x70] ;  /* 0x0000702c0e209981 */ /* 0x000f22000c1e1100 */
        /* <DEDUP_REMOVED lines=8> */
[----:B0-----:R-:W-:Y:S02]  /*28790*/  F2FP.SATFINITE.E4M3.F32.PACK_AB_MERGE_C R33, RZ, R32, RZ ;  /* 0x00000020ff21723e */ /* 0x001fe400048070ff */
[----:B------:R-:W-:-:S03]  /*287a0*/  PRMT R32, RZ, 0x7610, R32 ;  /* 0x00007610ff207816 */ /* 0x000fc60000000020 */
[----:B------:R0:W-:Y:S04]  /*287b0*/  @!P1 STG.E.U8 desc[UR44][R22.64+0x70], R33 ;  /* 0x0000702116009986 */ /* 0x0001e8000c10112c */
[----:B------:R-:W2:Y:S01]  /*287c0*/  @!P3 LDG.E.U8 R32, desc[UR44][R14.64+0x71] ;  /* 0x0000712c0e20b981 */ /* 0x000ea2000c1e1100 */
[----:B0-----:R-:W0:Y:S02]  /*287d0*/  @!P3 LDC.64 R22, c[0x0][0x5c0] ;  /* 0x00017000ff16bb82 */ /* 0x001e240000000a00 */
        /* <DEDUP_REMOVED lines=12> */
[----:B------:R0:W-:Y:S04]  /*288a0*/  @!P3 STG.E.U8 desc[UR44][R22.64+0x71], R33 ;  /* 0x000071211600b986 */ /* 0x0001e8000c10112c */
[----:B------:R-:W3:Y:S01]  /*288b0*/  @!P5 LDG.E.U8 R32, desc[UR44][R12.64+0x78] ;  /* 0x0000782c0c20d981 */ /* 0x000ee2000c1e1100 */
[----:B0-----:R-:W0:Y:S01]  /*288c0*/  @!P1 LDC.64 R22, c[0x0][0x5c0] ;  /* 0x00017000ff169b82 */ /* 0x001e220000000a00 */
[----:B---3--:R-:W-:-:S04]  /*288d0*/  LOP3.LUT R32, R32, 0xff, RZ, 0xc0, !PT ;  /* 0x000000ff20207812 */ /* 0x008fc800078ec0ff */
[----:B------:R-:W-:-:S05]  /*288e0*/  F2FP.F16.E4M3.UNPACK_B R32, R32 ;  /* 0x00000020ff20723e */ /* 0x000fca00020006ff */
[----:B------:R-:W-:-:S05]  /*288f0*/  HADD2.F32 R32, -RZ, R32.H0_H0 ;  /* 0x20000020ff207230 */ /* 0x000fca0000004100 */
[----:B------:R-:W-:-:S04]  /*28900*/  FMUL R32, R32, UR38 ;  /* 0x0000002620207c20 */ /* 0x000fc80008400000 */
[----:B------:R-:W-:Y:S01]  /*28910*/  FFMA R32, R223, UR39, R32 ;  /* 0x00000027df207c23 */ /* 0x000fe20008000020 */
[----:B------:R-:W-:Y:S01]  /*28920*/  LOP3.LUT P3, RZ, R0, 0x1, RZ, 0xc0, !PT ;  /* 0x0000000100ff7812 */ /* 0x000fe2000786c0ff */
[----:B------:R-:W3:Y:S03]  /*28930*/  LDL.LU R223, [R1+0x520] ;  /* 0x0005200001df7983 */ /* 0x000ee60000300800 */
[----:B------:R-:W-:Y:S02]  /*28940*/  F2FP.SATFINITE.E4M3.F32.PACK_AB_MERGE_C R83, RZ, R32, RZ ;  /* 0x00000020ff53723e */ /* 0x000fe400048070ff */
[----:B------:R-:W-:-:S03]  /*28950*/  PRMT R32, RZ, 0x7610, R32 ;  /* 0x00007610ff207816 */ /* 0x000fc60000000020 */
[----:B------:R-:W-:Y:S04]  /*28960*/  @!P5 STG.E.U8 desc[UR44][R110.64+0x78], R83 ;  /* 0x000078536e00d986 */ /* 0x000fe8000c10112c */
[----:B------:R-:W4:Y:S02]  /*28970*/  @!P6 LDG.E.U8 R32, desc[UR44][R12.64+0x79] ;  /* 0x0000792c0c20e981 */ /* 0x000f24000c1e1100 */
[----:B----4-:R-:W-:-:S04]  /*28980*/  LOP3.LUT R32, R32, 0xff, RZ, 0xc0, !PT ;  /* 0x000000ff20207812 */ /* 0x010fc800078ec0ff */
[----:B------:R-:W-:-:S05]  /*28990*/  F2FP.F16.E4M3.UNPACK_B R32, R32 ;  /* 0x00000020ff20723e */ /* 0x000fca00020006ff */
[----:B------:R-:W-:-:S05]  /*289a0*/  HADD2.F32 R32, -RZ, R32.H0_H0 ;  /* 0x20000020ff207230 */ /* 0x000fca0000004100 */
[----:B------:R-:W-:-:S04]  /*289b0*/  FMUL R32, R32, UR38 ;  /* 0x0000002620207c20 */ /* 0x000fc80008400000 */
[----:B------:R-:W-:-:S05]  /*289c0*/  FFMA R32, R225, UR39, R32 ;  /* 0x00000027e1207c23 */ /* 0x000fca0008000020 */
[----:B------:R-:W-:Y:S02]  /*289d0*/  F2FP.SATFINITE.E4M3.F32.PACK_AB_MERGE_C R33, RZ, R32, RZ ;  /* 0x00000020ff21723e */ /* 0x000fe400048070ff */
[----:B------:R-:W-:-:S03]  /*289e0*/  PRMT R32, RZ, 0x7610, R32 ;  /* 0x00007610ff207816 */ /* 0x000fc60000000020 */
[----:B------:R1:W-:Y:S04]  /*289f0*/  @!P6 STG.E.U8 desc[UR44][R88.64+0x79], R33 ;  /* 0x000079215800e986 */ /* 0x0003e8000c10112c */
[----:B------:R-:W4:Y:S01]  /*28a00*/  @!P1 LDG.E.U8 R32, desc[UR44][R14.64+0x78] ;  /* 0x0000782c0e209981 */ /* 0x000f22000c1e1100 */
        /* <DEDUP_REMOVED lines=8> */
[----:B-1----:R-:W-:Y:S02]  /*28a90*/  F2FP.SATFINITE.E4M3.F32.PACK_AB_MERGE_C R33, RZ, R32, RZ ;  /* 0x00000020ff21723e */ /* 0x002fe400048070ff */
[----:B------:R-:W-:-:S03]  /*28aa0*/  PRMT R32, RZ, 0x7610, R32 ;  /* 0x00007610ff207816 */ /* 0x000fc60000000020 */
[----:B------:R0:W-:Y:S04]  /*28ab0*/  @!P1 STG.E.U8 desc[UR44][R22.64+0x78], R33 ;  /* 0x0000782116009986 */ /* 0x0001e8000c10112c */
[----:B------:R-:W4:Y:S01]  /*28ac0*/  @!P3 LDG.E.U8 R32, desc[UR44][R14.64+0x79] ;  /* 0x0000792c0e20b981 */ /* 0x000f22000c1e1100 */
[----:B0-----:R-:W0:Y:S02]  /*28ad0*/  @!P3 LDC.64 R22, c[0x0][0x5c0] ;  /* 0x00017000ff16bb82 */ /* 0x001e240000000a00 */
[----:B0-----:R-:W-:-:S05]  /*28ae0*/  @!P3 IADD3 R22, P5, R93, R22, RZ ;  /* 0x000000165d16b210 */ /* 0x001fca0007fbe0ff */
[----:B------:R-:W-:Y:S01]  /*28af0*/  @!P3 IMAD.X R23, R94, 0x1, R23, P5 ;  /* 0x000000015e17b824 */ /* 0x000fe200028e0617 */
[----:B------:R-:W-:-:S13]  /*28b00*/  ISETP.LT.OR P5, PT, R29, 0x61, !P0 ;  /* 0x000000611d00780c */ /* 0x000fda00047a1670 */
        /* <DEDUP_REMOVED lines=11> */
[----:B0-----:R-:W0:Y:S01]  /*28bc0*/  @!P5 LDC.64 R22, c[0x0][0x5c0] ;  /* 0x00017000ff16db82 */ /* 0x001e220000000a00 */
[----:B------:R-:W-:-:S04]  /*28bd0*/  @!P5 IMAD.MOV.U32 R32, RZ, RZ, R24 ;  /* 0x000000ffff20d224 */ /* 0x000fc800078e0018 */
        /* <DEDUP_REMOVED lines=33> */
[----:B------:R0:W-:Y:S04]  /*28df0*/  @!P5 STG.E.U8 desc[UR44][R22.64+0x61], R33 ;  /* 0x000061211600d986 */ /* 0x0001e8000c10112c */
        /* <DEDUP_REMOVED lines=10> */
[----:B------:R-:W-:-:S13]  /*28ea0*/  ISETP.LT.OR P5, PT, R29, 0x69, !P0 ;  /* 0x000000691d00780c */ /* 0x000fda00047a1670 */
[----:B0-----:R-:W0:Y:S01]  /*28eb0*/  @!P5 LDC.64 R22, c[0x0][0x5c0] ;  /* 0x00017000ff16db82 */ /* 0x001e220000000a00 */
[----:B------:R-:W-:Y:S01]  /*28ec0*/  @!P5 IMAD.MOV.U32 R33, RZ, RZ, R30 ;  /* 0x000000ffff21d224 */ /* 0x000fe200078e001e */
[----:B----4-:R-:W-:-:S04]  /*28ed0*/  LOP3.LUT R32, R32, 0xff, RZ, 0xc0, !PT ;  /* 0x000000ff20207812 */ /* 0x010fc800078ec0ff */
[----:B------:R-:W-:-:S05]  /*28ee0*/  F2FP.F16.E4M3.UNPACK_B R32, R32 ;  /* 0x00000020ff20723e */ /* 0x000fca00020006ff */
[----:B------:R-:W-:-:S05]  /*28ef0*/  HADD2.F32 R32, -RZ, R32.H0_H0 ;  /* 0x20000020ff207230 */ /* 0x000fca0000004100 */
[----:B------:R-:W-:-:S04]  /*28f00*/  FMUL R32, R32, UR38 ;  /* 0x0000002620207c20 */ /* 0x000fc80008400000 */
[----:B--2---:R-:W-:Y:S01]  /*28f10*/  FFMA R32, R224, UR39, R32 ;  /* 0x00000027e0207c23 */ /* 0x004fe20008000020 */
[----:B------:R-:W-:Y:S01]  /*28f20*/  @!P5 IMAD R80, R5, 0x180, RZ ;  /* 0x000001800550d824 */ /* 0x000fe200078e02ff */
[----:B------:R-:W2:Y:S03]  /*28f30*/  LDL.LU R224, [R1+0x538] ;  /* 0x0005380001e07983 */ /* 0x000ea60000300800 */
[----:B------:R-:W-:Y:S01]  /*28f40*/  F2FP.SATFINITE.E4M3.F32.PACK_AB_MERGE_C R85, RZ, R32, RZ ;  /* 0x00000020ff55723e */ /* 0x000fe200048070ff */
[----:B------:R-:W-:Y:S01]  /*28f50*/  @!P5 IMAD.MOV.U32 R32, RZ, RZ, R24 ;  /* 0x000000ffff20d224 */ /* 0x000fe200078e0018 */
[----:B------:R-:W-:Y:S01]  /*28f60*/  LOP3.LUT P1, RZ, R20, 0x8000000, RZ, 0xc0, !PT ;  /* 0x0800000014ff7812 */ /* 0x000fe2000782c0ff */
[----:B------:R-:W4:Y:S02]  /*28f70*/  LDL.LU R225, [R1+0x53c] ;  /* 0x00053c0001e17983 */ /* 0x000f240000300800 */
[----:B------:R-:W-:-:S03]  /*28f80*/  @!P5 IMAD.WIDE.U32 R32, R4, 0x180, R32 ;  /* 0x000001800420d825 */ /* 0x000fc600078e0020 */
[----:B0-----:R-:W-:Y:S02]  /*28f90*/  @!P5 IADD3 R22, P6, R32, R22, RZ ;  /* 0x000000162016d210 */ /* 0x001fe40007fde0ff */
[----:B------:R-:W-:Y:S01]  /*28fa0*/  PRMT R32, RZ, 0x7610, R32 ;  /* 0x00007610ff207816 */ /* 0x000fe20000000020 */
[----:B------:R-:W-:Y:S05]  /*28fb0*/  @!P3 STG.E.U8 desc[UR44][R218.64+0x61], R85 ;  /* 0x00006155da00b986 */ /* 0x000fea000c10112c */
        /* <DEDUP_REMOVED lines=9> */
[----:B-1----:R-:W-:-:S05]  /*29050*/  F2FP.SATFINITE.E4M3.F32.PACK_AB_MERGE_C R83, RZ, R32, RZ ;  /* 0x00000020ff53723e */ /* 0x002fca00048070ff */
        /* <DEDUP_REMOVED lines=8> */
[----:B------:R-:W2:Y:S01]  /*290e0*/  @!P5 LDG.E.U8 R32, desc[UR44][R16.64+0x69] ;  /* 0x0000692c1020d981 */ /* 0x000ea2000c1e1100 */
[----:B------:R-:W-:-:S05]  /*290f0*/  @!P5 IMAD R80, R5, 0x180, RZ ;  /* 0x000001800550d824 */ /* 0x000fca00078e02ff */
[----:B------:R-:W-:Y:S02]  /*29100*/  @!P5 IADD3.X R23, R23, R33, R80, P6, !PT ;  /* 0x000000211717d210 */ /* 0x000fe400037fe450 */
[----:B--2---:R-:W-:-:S04]  /*29110*/  LOP3.LUT R32, R32, 0xff, RZ, 0xc0, !PT ;  /* 0x000000ff20207812 */ /* 0x004fc800078ec0ff */
[----:B------:R-:W-:-:S05]  /*29120*/  F2FP.F16.E4M3.UNPACK_B R32, R32 ;  /* 0x00000020ff20723e */ /* 0x000fca00020006ff */
[----:B------:R-:W-:-:S05]  /*29130*/  HADD2.F32 R32, -RZ, R32.H0_H0 ;  /* 0x20000020ff207230 */ /* 0x000fca0000004100 */
[----:B------:R-:W-:-:S04]  /*29140*/  FMUL R32, R32, UR38 ;  /* 0x0000002620207c20 */ /* 0x000fc80008400000 */
[----:B------:R-:W-:Y:S02]  /*29150*/  FFMA R32, R224, UR39, R32 ;  /* 0x00000027e0207c23 */ /* 0x000fe40008000020 */
[----:B------:R-:W2:Y:S03]  /*29160*/  LDL.LU R224, [R1+0x544] ;  /* 0x0005440001e07983 */ /* 0x000ea60000300800 */
        /* <DEDUP_REMOVED lines=56> */
[----:B------:R-:W-:Y:S02]  /*294f0*/  FFMA R32, R223, UR39, R32 ;  /* 0x00000027df207c23 */ /* 0x000fe40008000020 */
        /* <DEDUP_REMOVED lines=70> */
[----:B------:R-:W-:Y:S02]  /*29960*/  F2FP.SATFINITE.E4M3.F32.PACK_AB_MERGE_C R83, RZ, R32, RZ ;  /* 0x00000020ff53723e */ /* 0x000fe400048070ff */
[----:B------:R-:W-:-:S03]  /*29970*/  PRMT R32, RZ, 0x7610, R32 ;  /* 0x00007610ff207816 */ /* 0x000fc60000000020 */
[----:B------:R-:W-:Y:S04]  /*29980*/  @!P1 STG.E.U8 desc[UR44][R208.64+0x78], R83 ;  /* 0x00007853d0009986 */ /* 0x000fe8000c10112c */
[----:B------:R-:W3:Y:S01]  /*29990*/  @!P3 LDG.E.U8 R32, desc[UR44][R18.64+0x79] ;  /* 0x0000792c1220b981 */ /* 0x000ee2000c1e1100 */
[----:B0-----:R-:W0:Y:S01]  /*299a0*/  @!P5 LDC.64 R22, c[0x0][0x5c0] ;  /* 0x00017000ff16db82 */ /* 0x001e220000000a00 */
        /* <DEDUP_REMOVED lines=10> */
[----:B------:R-:W2:Y:S01]  /*29a50*/  @!P5 LDG.E.U8 R32, desc[UR44][R26.64+0x80] ;  /* 0x0000802c1a20d981 */ /* 0x000ea2000c1e1100 */
        /* <DEDUP_REMOVED lines=8> */
[----:B0-----:R-:W-:-:S05]  /*29ae0*/  F2FP.SATFINITE.E4M3.F32.PACK_AB_MERGE_C R33, RZ, R32, RZ ;  /* 0x00000020ff21723e */ /* 0x001fca00048070ff */
[----:B------:R0:W-:Y:S01]  /*29af0*/  @!P5 STG.E.U8 desc[UR44][R22.64+0x80], R33 ;  /* 0x000080211600d986 */ /* 0x0001e2000c10112c */
[----:B------:R-:W-:Y:S02]  /*29b00*/  ISETP.LT.OR P5, PT, R29, 0x82, !P2 ;  /* 0x000000821d00780c */ /* 0x000fe400057a1670 */
[----:B------:R-:W-:-:S11]  /*29b10*/  PRMT R32, RZ, 0x7610, R32 ;  /* 0x00007610ff207816 */ /* 0x000fd60000000020 */
        /* <DEDUP_REMOVED lines=23> */
[----:B------:R-:W-:Y:S01]  /*29c90*/  @!P1 STG.E.U8 desc[UR44][R120.64+0x80], R83 ;  /* 0x0000805378009986 */ /* 0x000fe2000c10112c */
[----:B------:R-:W-:Y:S02]  /*29ca0*/  LOP3.LUT P1, RZ, R20, 0x2, RZ, 0xc0, !PT ;  /* 0x0000000214ff7812 */ /* 0x000fe4000782c0ff */
[----:B------:R-:W-:Y:S01]  /*29cb0*/  PRMT R20, RZ, 0x7610, R20 ;  /* 0x00007610ff147816 */ /* 0x000fe20000000014 */
[----:B0-----:R-:W0:Y:S05]  /*29cc0*/  @!P5 LDC.64 R22, c[0x0][0x5c0] ;  /* 0x00017000ff16db82 */ /* 0x001e2a0000000a00 */
[----:B------:R-:W2:Y:S02]  /*29cd0*/  @!P3 LDG.E.U8 R20, desc[UR44][R6.64+0x81] ;  /* 0x0000812c0614b981 */ /* 0x000ea4000c1e1100 */
[----:B--2---:R-:W-:-:S04]  /*29ce0*/  LOP3.LUT R20, R20, 0xff, RZ, 0xc0, !PT ;  /* 0x000000ff14147812 */ /* 0x004fc800078ec0ff */
[----:B------:R-:W-:-:S05]  /*29cf0*/  F2FP.F16.E4M3.UNPACK_B R20, R20 ;  /* 0x00000014ff14723e */ /* 0x000fca00020006ff */
[----:B------:R-:W-:-:S05]  /*29d00*/  HADD2.F32 R20, -RZ, R20.H0_H0 ;  /* 0x20000014ff147230 */ /* 0x000fca0000004100 */
[----:B------:R-:W-:-:S04]  /*29d10*/  FMUL R20, R20, UR38 ;  /* 0x0000002614147c20 */ /* 0x000fc80008400000 */
[----:B------:R-:W-:Y:S01]  /*29d20*/  FFMA R20, R224, UR39, R20 ;  /* 0x00000027e0147c23 */ /* 0x000fe20008000014 */
[----:B0-----:R-:W-:Y:S01]  /*29d30*/  @!P5 IADD3 R22, P6, R24, R22, RZ ;  /* 0x000000161816d210 */ /* 0x001fe20007fde0ff */
[----:B------:R-:W2:Y:S03]  /*29d40*/  LDL.LU R224, [R1+0x57c] ;  /* 0x00057c0001e07983 */ /* 0x000ea60000300800 */
        /* <DEDUP_REMOVED lines=12> */
[----:B0-----:R-:W-:-:S05]  /*29e10*/  F2FP.SATFINITE.E4M3.F32.PACK_AB_MERGE_C R33, RZ, R20, RZ ;  /* 0x00000014ff21723e */ /* 0x001fca00048070ff */
[----:B------:R0:W-:Y:S01]  /*29e20*/  @!P5 STG.E.U8 desc[UR44][R22.64+0x88], R33 ;  /* 0x000088211600d986 */ /* 0x0001e2000c10112c */
[----:B------:R-:W-:Y:S02]  /*29e30*/  ISETP.LT.OR P5, PT, R29, 0x8a, !P2 ;  /* 0x0000008a1d00780c */ /* 0x000fe400057a1670 */
[----:B------:R-:W-:-:S11]  /*29e40*/  PRMT R20, RZ, 0x7610, R20 ;  /* 0x00007610ff147816 */ /* 0x000fd60000000014 */
        /* <DEDUP_REMOVED lines=21> */
[----:B------:R-:W-:Y:S02]  /*29fa0*/  F2FP.SATFINITE.E4M3.F32.PACK_AB_MERGE_C R83, RZ, R20, RZ ;  /* 0x00000014ff53723e */ /* 0x000fe400048070ff */
[----:B------:R-:W-:-:S03]  /*29fb0*/  PRMT R20, RZ, 0x7610, R20 ;  /* 0x00007610ff147816 */ /* 0x000fc60000000014 */
[----:B------:R-:W-:Y:S04]  /*29fc0*/  @!P1 STG.E.U8 desc[UR44][R112.64+0x88], R83 ;  /* 0x0000885370009986 */ /* 0x000fe8000c10112c */
[----:B------:R-:W4:Y:S01]  /*29fd0*/  @!P3 LDG.E.U8 R20, desc[UR44][R6.64+0x89] ;  /* 0x0000892c0614b981 */ /* 0x000f22000c1e1100 */
[----:B0-----:R-:W0:Y:S01]  /*29fe0*/  @!P5 LDC.64 R22, c[0x0][0x5c0] ;  /* 0x00017000ff16db82 */ /* 0x001e220000000a00 */
[----:B----4-:R-:W-:-:S04]  /*29ff0*/  LOP3.LUT R20, R20, 0xff, RZ, 0xc0, !PT ;  /* 0x000000ff14147812 */ /* 0x010fc800078ec0ff */
[----:B------:R-:W-:-:S05]  /*2a000*/  F2FP.F16.E4M3.UNPACK_B R20, R20 ;  /* 0x00000014ff14723e */ /* 0x000fca00020006ff */
[----:B------:R-:W-:-:S05]  /*2a010*/  HADD2.F32 R20, -RZ, R20.H0_H0 ;  /* 0x20000014ff147230 */ /* 0x000fca0000004100 */
[----:B------:R-:W-:-:S04]  /*2a020*/  FMUL R20, R20, UR38 ;  /* 0x0000002614147c20 */ /* 0x000fc80008400000 */
[----:B------:R-:W-:Y:S01]  /*2a030*/  FFMA R20, R225, UR39, R20 ;  /* 0x00000027e1147c23 */ /* 0x000fe20008000014 */
[----:B0-----:R-:W-:Y:S01]  /*2a040*/  @!P5 IADD3 R22, P6, R24, R22, RZ ;  /* 0x000000161816d210 */ /* 0x001fe20007fde0ff */
[----:B------:R-:W4:Y:S03]  /*2a050*/  LDL.LU R225, [R1+0x58c] ;  /* 0x00058c0001e17983 */ /* 0x000f260000300800 */
[----:B------:R-:W-:Y:S02]  /*2a060*/  F2FP.SATFINITE.E4M3.F32.PACK_AB_MERGE_C R33, RZ, R20, RZ ;  /* 0x00000014ff21723e */ /* 0x000fe400048070ff */
[----:B------:R-:W-:-:S03]  /*2a070*/  PRMT R20, RZ, 0x7610, R20 ;  /* 0x00007610ff147816 */ /* 0x000fc60000000014 */
[----:B------:R0:W-:Y:S04]  /*2a080*/  @!P3 STG.E.U8 desc[UR44][R86.64+0x89], R33 ;  /* 0x000089215600b986 */ /* 0x0001e8000c10112c */
[----:B------:R-:W3:Y:S01]  /*2a090*/  @!P5 LDG.E.U8 R20, desc[UR44][R26.64+0x90] ;  /* 0x0000902c1a14d981 */ /* 0x000ee2000c1e1100 */
        /* <DEDUP_REMOVED lines=8> */
[----:B0-----:R-:W-:-:S05]  /*2a120*/  F2FP.SATFINITE.E4M3.F32.PACK_AB_MERGE_C R33, RZ, R20, RZ ;  /* 0x00000014ff21723e */ /* 0x001fca00048070ff */
[----:B------:R0:W-:Y:S01]  /*2a130*/  @!P5 STG.E.U8 desc[UR44][R22.64+0x90], R33 ;  /* 0x000090211600d986 */ /* 0x0001e2000c10112c */
[----:B------:R-:W-:Y:S02]  /*2a140*/  ISETP.LT.OR P5, PT, R29, 0x92, !P2 ;  /* 0x000000921d00780c */ /* 0x000fe400057a1670 */
[----:B------:R-:W-:-:S11]  /*2a150*/  PRMT R20, RZ, 0x7610, R20 ;  /* 0x00007610ff147816 */ /* 0x000fd60000000014 */
        /* <DEDUP_REMOVED lines=83> */
[----:B0-----:R-:W-:Y:S02]  /*2a690*/  F2FP.SATFINITE.E4M3.F32.PACK_AB_MERGE_C R23, RZ, R20, RZ ;  /* 0x00000014ff17723e */ /* 0x001fe400048070ff */
[----:B------:R-:W-:-:S03]  /*2a6a0*/  PRMT R20, RZ, 0x7610, R20 ;  /* 0x00007610ff147816 */ /* 0x000fc60000000014 */
[----:B------:R0:W-:Y:S04]  /*2a6b0*/  @!P3 STG.E.U8 desc[UR44][R64.64+0x99], R23 ;  /* 0x000099174000b986 */ /* 0x0001e8000c10112c */
        /* <DEDUP_REMOVED lines=11> */
[----:B------:R-:W3:Y:S01]  /*2a770*/  @!P5 LDG.E.U8 R6, desc[UR44][R8.64+0x81] ;  /* 0x0000812c0806d981 */ /* 0x000ee2000c1e1100 */
[----:B------:R-:W-:Y:S01]  /*2a780*/  PRMT R20, RZ, 0x7610, R20 ;  /* 0x00007610ff147816 */ /* 0x000fe20000000014 */
[----:B-1----:R-:W1:Y:S01]  /*2a790*/  @!P2 LDC.64 R26, c[0x0][0x5c0] ;  /* 0x00017000ff1aab82 */ /* 0x002e620000000a00 */
        /* <DEDUP_REMOVED lines=8> */
[----:B------:R0:W-:Y:S04]  /*2a820*/  @!P5 STG.E.U8 desc[UR44][R60.64+0x81], R23 ;  /* 0x000081173c00d986 */ /* 0x0001e8000c10112c */
[----:B------:R-:W4:Y:S01]  /*2a830*/  @!P2 LDG.E.U8 R20, desc[UR44][R10.64+0x80] ;  /* 0x0000802c0a14a981 */ /* 0x000f22000c1e1100 */
[----:B-1----:R-:W-:-:S05]  /*2a840*/  @!P2 IADD3 R6, P5, R189, R26, RZ ;  /* 0x0000001abd06a210 */ /* 0x002fca0007fbe0ff */
[----:B--2---:R-:W-:Y:S01]  /*2a850*/  @!P2 IMAD.X R7, R188, 0x1, R27, P5 ;  /* 0x00000001bc07a824 */ /* 0x004fe200028e061b */
[----:B0-----:R-:W0:Y:S01]  /*2a860*/  @!P3 LDC.64 R22, c[0x0][0x5c0] ;  /* 0x00017000ff16bb82 */ /* 0x001e220000000a00 */
[----:B----4-:R-:W-:-:S04]  /*2a870*/  LOP3.LUT R20, R20, 0xff, RZ, 0xc0, !PT ;  /* 0x000000ff14147812 */ /* 0x010fc800078ec0ff */
        /* <DEDUP_REMOVED lines=9> */
[----:B------:R-:W4:Y:S01]  /*2a910*/  @!P3 LDG.E.U8 R20, desc[UR44][R10.64+0x81] ;  /* 0x0000812c0a14b981 */ /* 0x000f22000c1e1100 */
[----:B0-----:R-:W-:-:S05]  /*2a920*/  @!P3 IADD3 R22, P5, R187, R22, RZ ;  /* 0x00000016bb16b210 */ /* 0x001fca0007fbe0ff */
[----:B------:R-:W-:Y:S01]  /*2a930*/  @!P3 IMAD.X R23, R186, 0x1, R23, P5 ;  /* 0x00000001ba17b824 */ /* 0x000fe200028e0617 */
[----:B-1----:R-:W-:Y:S02]  /*2a940*/  PRMT R6, RZ, 0x7610, R6 ;  /* 0x00007610ff067816 */ /* 0x002fe40000000006 */
        /* <DEDUP_REMOVED lines=30> */
[----:B------:R-:W0:Y:S03]  /*2ab30*/  @!P2 LDC.64 R6, c[0x0][0x5c0] ;  /* 0x00017000ff06ab82 */ /* 0x000e260000000a00 */
[----:B------:R3:W-:Y:S04]  /*2ab40*/  @!P5 STG.E.U8 desc[UR44][R56.64+0x89], R23 ;  /* 0x000089173800d986 */ /* 0x0007e8000c10112c */
[----:B------:R-:W4:Y:S01]  /*2ab50*/  @!P2 LDG.E.U8 R20, desc[UR44][R10.64+0x88] ;  /* 0x0000882c0a14a981 */ /* 0x000f22000c1e1100 */
[----:B-1----:R-:W1:Y:S01]  /*2ab60*/  @!P3 LDC.64 R26, c[0x0][0x5c0] ;  /* 0x00017000ff1abb82 */ /* 0x002e620000000a00 */
        /* <DEDUP_REMOVED lines=9> */
[----:B---3--:R-:W-:Y:S02]  /*2ac00*/  F2FP.SATFINITE.E4M3.F32.PACK_AB_MERGE_C R23, RZ, R20, RZ ;  /* 0x00000014ff17723e */ /* 0x008fe400048070ff */
[----:B------:R-:W-:-:S03]  /*2ac10*/  PRMT R20, RZ, 0x7610, R20 ;  /* 0x00007610ff147816 */ /* 0x000fc60000000014 */
[----:B------:R0:W-:Y:S04]  /*2ac20*/  @!P2 STG.E.U8 desc[UR44][R6.64+0x88], R23 ;  /* 0x000088170600a986 */ /* 0x0001e8000c10112c */
[----:B------:R-:W3:Y:S01]  /*2ac30*/  @!P3 LDG.E.U8 R20, desc[UR44][R10.64+0x89] ;  /* 0x0000892c0a14b981 */ /* 0x000ee2000c1e1100 */
[----:B-1----:R-:W-:-:S05]  /*2ac40*/  @!P3 IADD3 R166, P5, R166, R26, RZ ;  /* 0x0000001aa6a6b210 */ /* 0x002fca0007fbe0ff */
[----:B------:R-:W-:Y:S01]  /*2ac50*/  @!P3 IMAD.X R167, R164, 0x1, R27, P5 ;  /* 0x00000001a4a7b824 */ /* 0x000fe200028e061b */
[----:B0-----:R-:W-:Y:S02]  /*2ac60*/  PRMT R6, RZ, 0x7610, R6 ;  /* 0x00007610ff067816 */ /* 0x001fe40000000006 */
        /* <DEDUP_REMOVED lines=21> */
[----:B------:R-:W3:Y:S01]  /*2adc0*/  @!P2 LDC.64 R26, c[0x0][0x5c0] ;  /* 0x00017000ff1aab82 */ /* 0x000ee20000000a00 */
        /* <DEDUP_REMOVED lines=11> */
[----:B---3--:R-:W-:Y:S01]  /*2ae80*/  @!P2 IADD3 R106, P5, R106, R26, RZ ;  /* 0x0000001a6a6aa210 */ /* 0x008fe20007fbe0ff */
[----:B-1----:R-:W1:Y:S04]  /*2ae90*/  @!P3 LDC.64 R22, c[0x0][0x5c0] ;  /* 0x00017000ff16bb82 */ /* 0x002e680000000a00 */
[----:B------:R-:W-:Y:S01]  /*2aea0*/  @!P2 IMAD.X R107, R105, 0x1, R27, P5 ;  /* 0x00000001696ba824 */ /* 0x000fe200028e061b */
[----:B--2---:R-:W-:-:S04]  /*2aeb0*/  LOP3.LUT R6, R6, 0xff, RZ, 0xc0, !PT ;  /* 0x000000ff06067812 */ /* 0x004fc800078ec0ff */
[----:B------:R-:W-:-:S05]  /*2aec0*/  F2FP.F16.E4M3.UNPACK_B R6, R6 ;  /* 0x00000006ff06723e */ /* 0x000fca00020006ff */
[----:B------:R-:W-:-:S05]  /*2aed0*/  HADD2.F32 R6, -RZ, R6.H0_H0 ;  /* 0x20000006ff067230 */ /* 0x000fca0000004100 */
[----:B------:R-:W-:-:S04]  /*2aee0*/  FMUL R6, R6, UR38 ;  /* 0x0000002606067c20 */ /* 0x000fc80008400000 */
[----:B------:R-:W-:Y:S01]  /*2aef0*/  FFMA R6, R223, UR39, R6 ;  /* 0x00000027df067c23 */ /* 0x000fe20008000006 */
[----:B------:R-:W-:Y:S02]  /*2af00*/  LOP3.LUT P6, RZ, R2, 0x100, RZ, 0xc0, !PT ;  /* 0x0000010002ff7812 */ /* 0x000fe400078cc0ff */
[----:B-1----:R-:W-:Y:S01]  /*2af10*/  @!P3 IADD3 R104, P5, R104, R22, RZ ;  /* 0x000000166868b210 */ /* 0x002fe20007fbe0ff */
[----:B------:R-:W2:Y:S01]  /*2af20*/  LDL.LU R223, [R1+0x5d8] ;  /* 0x0005d80001df7983 */ /* 0x000ea20000300800 */
[----:B0-----:R-:W-:Y:S02]  /*2af30*/  F2FP.SATFINITE.E4M3.F32.PACK_AB_MERGE_C R7, RZ, R6, RZ ;  /* 0x00000006ff07723e */ /* 0x001fe400048070ff */
        /* <DEDUP_REMOVED lines=9> */
[----:B------:R-:W-:Y:S02]  /*2afd0*/  LOP3.LUT P5, RZ, R2, 0x80, RZ, 0xc0, !PT ;  /* 0x0000008002ff7812 */ /* 0x000fe400078ac0ff */
[----:B------:R-:W-:Y:S01]  /*2afe0*/  LOP3.LUT P2, RZ, R0, 0x8000, RZ, 0xc0, !PT ;  /* 0x0000800000ff7812 */ /* 0x000fe2000784c0ff */
[----:B------:R-:W3:Y:S01]  /*2aff0*/  LDL.LU R224, [R1+0x5dc] ;  /* 0x0005dc0001e07983 */ /* 0x000ee20000300800 */
[----:B0-----:R-:W-:Y:S02]  /*2b000*/  F2FP.SATFINITE.E4M3.F32.PACK_AB_MERGE_C R7, RZ, R6, RZ ;  /* 0x00000006ff07723e */ /* 0x001fe400048070ff */
[----:B------:R-:W-:-:S03]  /*2b010*/  PRMT R6, RZ, 0x7610, R6 ;  /* 0x00007610ff067816 */ /* 0x000fc60000000006 */
[----:B------:R0:W-:Y:S04]  /*2b020*/  @!P3 STG.E.U8 desc[UR44][R104.64+0x91], R7 ;  /* 0x000091076800b986 */ /* 0x0001e8000c10112c */
[----:B------:R-:W4:Y:S02]  /*2b030*/  @!P6 LDG.E.U8 R6, desc[UR44][R8.64+0x98] ;  /* 0x0000982c0806e981 */ /* 0x000f24000c1e1100 */
[----:B------:R-:W1:Y:S01]  /*2b040*/  @!P2 LDC.64 R26, c[0x0][0x5c0] ;  /* 0x00017000ff1aab82 */ /* 0x000e620000000a00 */
        /* <DEDUP_REMOVED lines=9> */
[----:B------:R-:W-:Y:S04]  /*2b0e0*/  @!P6 STG.E.U8 desc[UR44][R50.64+0x98], R23 ;  /* 0x000098173200e986 */ /* 0x000fe8000c10112c */
[----:B------:R2:W3:Y:S02]  /*2b0f0*/  @!P5 LDG.E.U8 R6, desc[UR44][R8.64+0x99] ;  /* 0x0000992c0806d981 */ /* 0x0004e4000c1e1100 */
[----:B--2---:R-:W2:Y:S01]  /*2b100*/  @!P3 LDC.64 R8, c[0x0][0x5c0] ;  /* 0x00017000ff08bb82 */ /* 0x004ea20000000a00 */
[----:B---3--:R-:W-:-:S04]  /*2b110*/  LOP3.LUT R6, R6, 0xff, RZ, 0xc0, !PT ;  /* 0x000000ff06067812 */ /* 0x008fc800078ec0ff */
[----:B------:R-:W-:-:S05]  /*2b120*/  F2FP.F16.E4M3.UNPACK_B R6, R6 ;  /* 0x00000006ff06723e */ /* 0x000fca00020006ff */
[----:B------:R-:W-:-:S05]  /*2b130*/  HADD2.F32 R6, -RZ, R6.H0_H0 ;  /* 0x20000006ff067230 */ /* 0x000fca0000004100 */
[----:B------:R-:W-:-:S04]  /*2b140*/  FMUL R6, R6, UR38 ;  /* 0x0000002606067c20 */ /* 0x000fc80008400000 */
[----:B------:R-:W-:Y:S01]  /*2b150*/  FFMA R6, R223, UR39, R6 ;  /* 0x00000027df067c23 */ /* 0x000fe20008000006 */
[----:B------:R-:W-:Y:S01]  /*2b160*/  LOP3.LUT P6, RZ, R2, 0x40, RZ, 0xc0, !PT ;  /* 0x0000004002ff7812 */ /* 0x000fe200078cc0ff */
[----:B------:R-:W3:Y:S03]  /*2b170*/  LDL.LU R223, [R1+0x5e4] ;  /* 0x0005e40001df7983 */ /* 0x000ee60000300800 */
[----:B0-----:R-:W-:Y:S02]  /*2b180*/  F2FP.SATFINITE.E4M3.F32.PACK_AB_MERGE_C R7, RZ, R6, RZ ;  /* 0x00000006ff07723e */ /* 0x001fe400048070ff */
[----:B------:R-:W-:-:S03]  /*2b190*/  PRMT R6, RZ, 0x7610, R6 ;  /* 0x00007610ff067816 */ /* 0x000fc60000000006 */
[----:B------:R0:W-:Y:S04]  /*2b1a0*/  @!P5 STG.E.U8 desc[UR44][R48.64+0x99], R7 ;  /* 0x000099073000d986 */ /* 0x0001e8000c10112c */
[----:B------:R-:W2:Y:S01]  /*2b1b0*/  @!P2 LDG.E.U8 R6, desc[UR44][R10.64+0x98] ;  /* 0x0000982c0a06a981 */ /* 0x000ea2000c1e1100 */
[----:B-1----:R-:W-:-:S05]  /*2b1c0*/  @!P2 IADD3 R102, P5, R102, R26, RZ ;  /* 0x0000001a6666a210 */ /* 0x002fca0007fbe0ff */
[----:B------:R-:W-:Y:S01]  /*2b1d0*/  @!P2 IMAD.X R103, R101, 0x1, R27, P5 ;  /* 0x000000016567a824 */ /* 0x000fe200028e061b */
[----:B--2---:R-:W-:-:S04]  /*2b1e0*/  LOP3.LUT R6, R6, 0xff, RZ, 0xc0, !PT ;  /* 0x000000ff06067812 */ /* 0x004fc800078ec0ff */
[----:B------:R-:W-:-:S05]  /*2b1f0*/  F2FP.F16.E4M3.UNPACK_B R6, R6 ;  /* 0x00000006ff06723e */ /* 0x000fca00020006ff */
[----:B------:R-:W-:-:S05]  /*2b200*/  HADD2.F32 R6, -RZ, R6.H0_H0 ;  /* 0x20000006ff067230 */ /* 0x000fca0000004100 */
[----:B------:R-:W-:-:S04]  /*2b210*/  FMUL R6, R6, UR38 ;  /* 0x0000002606067c20 */ /* 0x000fc80008400000 */
[----:B------:R-:W-:Y:S01]  /*2b220*/  FFMA R6, R224, UR39, R6 ;  /* 0x00000027e0067c23 */ /* 0x000fe20008000006 */
[----:B------:R-:W-:Y:S01]  /*2b230*/  @!P3 IADD3 R100, P5, R100, R8, RZ ;  /* 0x000000086464b210 */ /* 0x000fe20007fbe0ff */
[----:B------:R-:W2:Y:S03]  /*2b240*/  LDL.LU R224, [R1+0x5e8] ;  /* 0x0005e80001e07983 */ /* 0x000ea60000300800 */
[----:B0-----:R-:W-:Y:S02]  /*2b250*/  F2FP.SATFINITE.E4M3.F32.PACK_AB_MERGE_C R7, RZ, R6, RZ ;  /* 0x00000006ff07723e */ /* 0x001fe400048070ff */
        /* <DEDUP_REMOVED lines=9> */
[----:B------:R-:W-:Y:S02]  /*2b2f0*/  LOP3.LUT P5, RZ, R2, 0x20, RZ, 0xc0, !PT ;  /* 0x0000002002ff7812 */ /* 0x000fe400078ac0ff */
[----:B------:R-:W-:Y:S01]  /*2b300*/  LOP3.LUT P2, RZ, R0, 0x20, RZ, 0xc0, !PT ;  /* 0x0000002000ff7812 */ /* 0x000fe2000784c0ff */
[----:B------:R-:W4:Y:S01]  /*2b310*/  LDL.LU R225, [R1+0x5ec] ;  /* 0x0005ec0001e17983 */ /* 0x000f220000300800 */
[----:B0-----:R-:W-:Y:S02]  /*2b320*/  F2FP.SATFINITE.E4M3.F32.PACK_AB_MERGE_C R7, RZ, R6, RZ ;  /* 0x00000006ff07723e */ /* 0x001fe400048070ff */
[----:B------:R-:W-:-:S03]  /*2b330*/  PRMT R6, RZ, 0x7610, R6 ;  /* 0x00007610ff067816 */ /* 0x000fc60000000006 */
[----:B------:R0:W-:Y:S04]  /*2b340*/  @!P3 STG.E.U8 desc[UR44][R100.64+0x99], R7 ;  /* 0x000099076400b986 */ /* 0x0001e8000c10112c */
[----:B------:R-:W3:Y:S02]  /*2b350*/  @!P6 LDG.E.U8 R6, desc[UR44][R12.64+0x80] ;  /* 0x0000802c0c06e981 */ /* 0x000ee4000c1e1100 */
[----:B------:R-:W1:Y:S01]  /*2b360*/  @!P2 LDC.64 R10, c[0x0][0x5c0] ;  /* 0x00017000ff0aab82 */ /* 0x000e620000000a00 */
[----:B---3--:R-:W-:-:S04]  /*2b370*/  LOP3.LUT R6, R6, 0xff, RZ, 0xc0, !PT ;  /* 0x000000ff06067812 */ /* 0x008fc800078ec0ff */
[----:B------:R-:W-:-:S05]  /*2b380*/  F2FP.F16.E4M3.UNPACK_B R6, R6 ;  /* 0x00000006ff06723e */ /* 0x000fca00020006ff */
[----:B------:R-:W-:-:S05]  /*2b390*/  HADD2.F32 R6, -RZ, R6.H0_H0 ;  /* 0x20000006ff067230 */ /* 0x000fca0000004100 */
[----:B------:R-:W-:-:S04]  /*2b3a0*/  FMUL R6, R6, UR38 ;  /* 0x0000002606067c20 */ /* 0x000fc80008400000 */
[----:B------:R-:W-:Y:S01]  /*2b3b0*/  FFMA R6, R223, UR39, R6 ;  /* 0x00000027df067c23 */ /* 0x000fe20008000006 */
[----:B------:R-:W-:Y:S02]  /*2b3c0*/  LOP3.LUT P3, RZ, R0, 0x8, RZ, 0xc0, !PT ;  /* 0x0000000800ff7812 */ /* 0x000fe4000786c0ff */
[----:B------:R-:W-:Y:S01]  /*2b3d0*/  PRMT R8, RZ, 0x7610, R8 ;  /* 0x00007610ff087816 */ /* 0x000fe20000000008 */
[----:B------:R-:W3:Y:S01]  /*2b3e0*/  LDL.LU R223, [R1+0x5f0] ;  /* 0x0005f00001df7983 */ /* 0x000ee20000300800 */
        /* <DEDUP_REMOVED lines=13> */
[----:B-1----:R-:W-:-:S05]  /*2b4c0*/  @!P2 IADD3 R96, P5, R96, R10, RZ ;  /* 0x0000000a6060a210 */ /* 0x002fca0007fbe0ff */
[----:B------:R-:W-:Y:S01]  /*2b4d0*/  @!P2 IMAD.X R97, R81, 0x1, R11, P5 ;  /* 0x000000015161a824 */ /* 0x000fe200028e060b */
[----:B------:R-:W-:Y:S02]  /*2b4e0*/  LOP3.LUT P5, RZ, R0, 0x20, RZ, 0xc0, !PT ;  /* 0x0000002000ff7812 */ /* 0x000fe400078ac0ff */
[----:B------:R-:W-:-:S11]  /*2b4f0*/  PRMT R6, RZ, 0x7610, R6 ;  /* 0x00007610ff067816 */ /* 0x000fd60000000006 */
[----:B------:R-:W4:Y:S02]  /*2b500*/  @!P5 LDG.E.U8 R6, desc[UR44][R14.64+0x80] ;  /* 0x0000802c0e06d981 */ /* 0x000f24000c1e1100 */
[----:B----4-:R-:W-:-:S04]  /*2b510*/  LOP3.LUT R6, R6, 0xff, RZ, 0xc0, !PT ;  /* 0x000000ff06067812 */ /* 0x010fc800078ec0ff */
[----:B------:R-:W-:-:S05]  /*2b520*/  F2FP.F16.E4M3.UNPACK_B R6, R6 ;  /* 0x00000006ff06723e */ /* 0x000fca00020006ff */
[----:B------:R-:W-:-:S05]  /*2b530*/  HADD2.F32 R6, -RZ, R6.H0_H0 ;  /* 0x20000006ff067230 */ /* 0x000fca0000004100 */
[----:B------:R-:W-:-:S04]  /*2b540*/  FMUL R6, R6, UR38 ;  /* 0x0000002606067c20 */ /* 0x000fc80008400000 */
[----:B------:R-:W-:Y:S02]  /*2b550*/  FFMA R6, R225, UR39, R6 ;  /* 0x00000027e1067c23 */ /* 0x000fe40008000006 */
[----:B------:R-:W4:Y:S03]  /*2b560*/  LDL.LU R225, [R1+0x5f8] ;  /* 0x0005f80001e17983 */ /* 0x000f260000300800 */
[----:B------:R-:W-:Y:S02]  /*2b570*/  F2FP.SATFINITE.E4M3.F32.PACK_AB_MERGE_C R9, RZ, R6, RZ ;  /* 0x00000006ff09723e */ /* 0x000fe400048070ff */
[----:B0-----:R-:W0:Y:S03]  /*2b580*/  @!P3 LDC.64 R6, c[0x0][0x5c0] ;  /* 0x00017000ff06bb82 */ /* 0x001e260000000a00 */
        /* <DEDUP_REMOVED lines=20> */
[C---:B------:R-:W-:Y:S02]  /*2b6d0*/  LOP3.LUT P3, RZ, R3.reuse, 0x80, RZ, 0xc0, !PT ;  /* 0x0000008003ff7812 */ /* 0x040fe4000786c0ff */
[----:B------:R-:W-:Y:S02]  /*2b6e0*/  LOP3.LUT P2, RZ, R3, 0x100, RZ, 0xc0, !PT ;  /* 0x0000010003ff7812 */ /* 0x000fe4000784c0ff */
[----:B------:R-:W-:Y:S01]  /*2b6f0*/  PRMT R10, RZ, 0x7610, R10 ;  /* 0x00007610ff0a7816 */ /* 0x000fe2000000000a */
[----:B------:R-:W2:Y:S01]  /*2b700*/  LDL.LU R224, [R1+0x600] ;  /* 0x0006000001e07983 */ /* 0x000ea20000300800 */
[----:B------:R-:W-:Y:S02]  /*2b710*/  F2FP.SATFINITE.E4M3.F32.PACK_AB_MERGE_C R11, RZ, R8, RZ ;  /* 0x00000008ff0b723e */ /* 0x000fe400048070ff */
[----:B------:R-:W-:-:S03]  /*2b720*/  PRMT R8, RZ, 0x7610, R8 ;  /* 0x00007610ff087816 */ /* 0x000fc60000000008 */
[----:B------:R1:W-:Y:S04]  /*2b730*/  @!P6 STG.E.U8 desc[UR44][R42.64+0x88], R11 ;  /* 0x0000880b2a00e986 */ /* 0x0003e8000c10112c */
[----:B------:R-:W4:Y:S01]  /*2b740*/  @!P5 LDG.E.U8 R8, desc[UR44][R12.64+0x89] ;  /* 0x0000892c0c08d981 */ /* 0x000f22000c1e1100 */
[----:B0-----:R-:W0:Y:S01]  /*2b750*/  @!P3 LDC.64 R6, c[0x0][0x5c0] ;  /* 0x00017000ff06bb82 */ /* 0x001e220000000a00 */
        /* <DEDUP_REMOVED lines=21> */
[----:B--2---:R-:W0:Y:S03]  /*2b8b0*/  @!P2 LDC.64 R8, c[0x0][0x5c0] ;  /* 0x00017000ff08ab82 */ /* 0x004e260000000a00 */
[----:B------:R1:W-:Y:S04]  /*2b8c0*/  @!P3 STG.E.U8 desc[UR44][R6.64+0x88], R11 ;  /* 0x0000880b0600b986 */ /* 0x0003e8000c10112c */
[----:B------:R-:W2:Y:S01]  /*2b8d0*/  @!P2 LDG.E.U8 R10, desc[UR44][R14.64+0x89] ;  /* 0x0000892c0e0aa981 */ /* 0x000ea2000c1e1100 */
[----:B-1----:R-:W-:-:S02]  /*2b8e0*/  PRMT R6, RZ, 0x7610, R6 ;  /* 0x00007610ff067816 */ /* 0x002fc40000000006 */
        /* <DEDUP_REMOVED lines=11> */
[----:B------:R-:W4:Y:S02]  /*2b9a0*/  @!P6 LDG.E.U8 R6, desc[UR44][R12.64+0x90] ;  /* 0x0000902c0c06e981 */ /* 0x000f24000c1e1100 */
[----:B----4-:R-:W-:-:S04]  /*2b9b0*/  LOP3.LUT R6, R6, 0xff, RZ, 0xc0, !PT ;  /* 0x000000ff06067812 */ /* 0x010fc800078ec0ff */
[----:B------:R-:W-:-:S05]  /*2b9c0*/  F2FP.F16.E4M3.UNPACK_B R6, R6 ;  /* 0x00000006ff06723e */ /* 0x000fca00020006ff */
[----:B------:R-:W-:-:S05]  /*2b9d0*/  HADD2.F32 R6, -RZ, R6.H0_H0 ;  /* 0x20000006ff067230 */ /* 0x000fca0000004100 */
[----:B------:R-:W-:-:S04]  /*2b9e0*/  FMUL R6, R6, UR38 ;  /* 0x0000002606067c20 */ /* 0x000fc80008400000 */
[----:B------:R-:W-:Y:S01]  /*2b9f0*/  FFMA R6, R225, UR39, R6 ;  /* 0x00000027e1067c23 */ /* 0x000fe20008000006 */
[----:B------:R-:W-:Y:S02]  /*2ba00*/  PRMT R10, RZ, 0x7610, R10 ;  /* 0x00007610ff0a7816 */ /* 0x000fe4000000000a */
[----:B------:R-:W-:Y:S01]  /*2ba10*/  LOP3.LUT P4, RZ, R3, 0x400, RZ, 0xc0, !PT ;  /* 0x0000040003ff7812 */ /* 0x000fe2000788c0ff */
[----:B------:R-:W4:Y:S01]  /*2ba20*/  LDL.LU R225, [R1+0x610] ;  /* 0x0006100001e17983 */ /* 0x000f220000300800 */
[----:B------:R-:W-:Y:S02]  /*2ba30*/  F2FP.SATFINITE.E4M3.F32.PACK_AB_MERGE_C R11, RZ, R6, RZ ;  /* 0x00000006ff0b723e */ /* 0x000fe400048070ff */
[----:B------:R-:W-:-:S03]  /*2ba40*/  PRMT R6, RZ, 0x7610, R6 ;  /* 0x00007610ff067816 */ /* 0x000fc60000000006 */
[----:B------:R1:W-:Y:S04]  /*2ba50*/  @!P6 STG.E.U8 desc[UR44][R38.64+0x90], R11 ;  /* 0x0000900b2600e986 */ /* 0x0003e8000c10112c */
[----:B------:R-:W3:Y:S02]  /*2ba60*/  @!P5 LDG.E.U8 R6, desc[UR44][R12.64+0x91] ;  /* 0x0000912c0c06d981 */ /* 0x000ee4000c1e1100 */
        /* <DEDUP_REMOVED lines=9> */
[----:B------:R-:W2:Y:S03]  /*2bb00*/  @!P1 LDC.64 R6, c[0x0][0x5c0] ;  /* 0x00017000ff069b82 */ /* 0x000ea60000000a00 */
[----:B------:R-:W-:Y:S04]  /*2bb10*/  @!P5 STG.E.U8 desc[UR44][R36.64+0x91], R23 ;  /* 0x000091172400d986 */ /* 0x000fe8000c10112c */
[----:B------:R-:W4:Y:S01]  /*2bb20*/  @!P1 LDG.E.U8 R10, desc[UR44][R14.64+0x90] ;  /* 0x0000902c0e0a9981 */ /* 0x000f22000c1e1100 */
[----:B--2---:R-:W-:-:S05]  /*2bb30*/  @!P1 IADD3 R6, P2, R73, R6, RZ ;  /* 0x0000000649069210 */ /* 0x004fca0007f5e0ff */
[----:B------:R-:W-:Y:S01]  /*2bb40*/  @!P1 IMAD.X R7, R72, 0x1, R7, P2 ;  /* 0x0000000148079824 */ /* 0x000fe200010e0607 */
[----:B----4-:R-:W-:-:S04]  /*2bb50*/  LOP3.LUT R10, R10, 0xff, RZ, 0xc0, !PT ;  /* 0x000000ff0a0a7812 */ /* 0x010fc800078ec0ff */
[----:B------:R-:W-:-:S05]  /*2bb60*/  F2FP.F16.E4M3.UNPACK_B R10, R10 ;  /* 0x0000000aff0a723e */ /* 0x000fca00020006ff */
[----:B------:R-:W-:-:S05]  /*2bb70*/  HADD2.F32 R10, -RZ, R10.H0_H0 ;  /* 0x2000000aff0a7230 */ /* 0x000fca0000004100 */
[----:B------:R-:W-:-:S04]  /*2bb80*/  FMUL R10, R10, UR38 ;  /* 0x000000260a0a7c20 */ /* 0x000fc80008400000 */
[----:B------:R-:W-:Y:S01]  /*2bb90*/  FFMA R10, R224, UR39, R10 ;  /* 0x00000027e00a7c23 */ /* 0x000fe2000800000a */
[----:B0-----:R-:W-:Y:S02]  /*2bba0*/  @!P4 IADD3 R8, P2, R31, R8, RZ ;  /* 0x000000081f08c210 */ /* 0x001fe40007f5e0ff */
[----:B------:R-:W-:Y:S01]  /*2bbb0*/  ISETP.GE.AND P5, PT, R28, 0x101, PT ;  /* 0x000001011c00780c */ /* 0x000fe20003fa6270 */
[----:B------:R-:W2:Y:S01]  /*2bbc0*/  LDL.LU R224, [R1+0x618] ;  /* 0x0006180001e07983 */ /* 0x000ea20000300800 */
[----:B-1----:R-:W-:Y:S02]  /*2bbd0*/  F2FP.SATFINITE.E4M3.F32.PACK_AB_MERGE_C R11, RZ, R10, RZ ;  /* 0x0000000aff0b723e */ /* 0x002fe400048070ff */
        /* <DEDUP_REMOVED lines=13> */
[----:B------:R-:W-:Y:S02]  /*2bcb0*/  ISETP.LT.OR P2, PT, R29, 0x9a, !P5 ;  /* 0x0000009a1d00780c */ /* 0x000fe40006f41670 */
[----:B0-----:R-:W-:-:S11]  /*2bcc0*/  PRMT R6, RZ, 0x7610, R6 ;  /* 0x00007610ff067816 */ /* 0x001fd60000000006 */
[----:B-1----:R-:W0:Y:S01]  /*2bcd0*/  @!P2 LDC.64 R8, c[0x0][0x5c0] ;  /* 0x00017000ff08ab82 */ /* 0x002e220000000a00 */
[----:B----4-:R-:W-:-:S04]  /*2bce0*/  LOP3.LUT R10, R10, 0xff, RZ, 0xc0, !PT ;  /* 0x000000ff0a0a7812 */ /* 0x010fc800078ec0ff */
[----:B------:R-:W-:-:S05]  /*2bcf0*/  F2FP.F16.E4M3.UNPACK_B R10, R10 ;  /* 0x0000000aff0a723e */ /* 0x000fca00020006ff */
[----:B------:R-:W-:-:S05]  /*2bd00*/  HADD2.F32 R10, -RZ, R10.H0_H0 ;  /* 0x2000000aff0a7230 */ /* 0x000fca0000004100 */
[----:B------:R-:W-:-:S04]  /*2bd10*/  FMUL R10, R10, UR38 ;  /* 0x000000260a0a7c20 */ /* 0x000fc80008400000 */
[----:B---3--:R-:W-:Y:S02]  /*2bd20*/  FFMA R10, R223, UR39, R10 ;  /* 0x00000027df0a7c23 */ /* 0x008fe4000800000a */
[----:B------:R-:W3:Y:S03]  /*2bd30*/  LDL.LU R223, [R1+0x61c] ;  /* 0x00061c0001df7983 */ /* 0x000ee60000300800 */
[----:B------:R-:W-:-:S05]  /*2bd40*/  F2FP.SATFINITE.E4M3.F32.PACK_AB_MERGE_C R11, RZ, R10, RZ ;  /* 0x0000000aff0b723e */ /* 0x000fca00048070ff */
[----:B------:R1:W-:Y:S04]  /*2bd50*/  @!P6 STG.E.U8 desc[UR44][R34.64+0x98], R11 ;  /* 0x0000980b2200e986 */ /* 0x0003e8000c10112c */
[----:B------:R-:W4:Y:S01]  /*2bd60*/  @!P2 LDG.E.U8 R6, desc[UR44][R12.64+0x99] ;  /* 0x0000992c0c06a981 */ /* 0x000f22000c1e1100 */
[----:B------:R-:W-:Y:S02]  /*2bd70*/  ISETP.GE.AND P6, PT, R28, 0x109, PT ;  /* 0x000001091c00780c */ /* 0x000fe40003fc6270 */
[----:B----4-:R-:W-:-:S04]  /*2bd80*/  LOP3.LUT R6, R6, 0xff, RZ, 0xc0, !PT ;  /* 0x000000ff06067812 */ /* 0x010fc800078ec0ff */
[----:B------:R-:W-:-:S05]  /*2bd90*/  F2FP.F16.E4M3.UNPACK_B R6, R6 ;  /* 0x00000006ff06723e */ /* 0x000fca00020006ff */
[----:B------:R-:W-:Y:S01]  /*2bda0*/  HADD2.F32 R7, -RZ, R6.H0_H0 ;  /* 0x20000006ff077230 */ /* 0x000fe20000004100 */
[----:B0-----:R-:W-:-:S04]  /*2bdb0*/  @!P2 IADD3 R6, P1, P3, R24, UR10, R8 ;  /* 0x0000000a1806ac10 */ /* 0x001fc8000fb3e008 */
[----:B------:R-:W-:Y:S01]  /*2bdc0*/  FMUL R8, R7, UR38 ;  /* 0x0000002607087c20 */ /* 0x000fe20008400000 */
[----:B------:R-:W-:Y:S02]  /*2bdd0*/  @!P2 IADD3.X R7, R30, UR9, R9, P1, P3 ;  /* 0x000000091e07ac10 */ /* 0x000fe40008fe6409 */
[C---:B------:R-:W-:Y:S01]  /*2bde0*/  ISETP.LT.OR P1, PT, R29.reuse, 0x99, !P6 ;  /* 0x000000991d00780c */ /* 0x040fe20007721670 */
[----:B--2---:R-:W-:Y:S01]  /*2bdf0*/  FFMA R8, R224, UR39, R8 ;  /* 0x00000027e0087c23 */ /* 0x004fe20008000008 */
[----:B-1----:R-:W-:Y:S02]  /*2be00*/  IMAD.U32 R11, RZ, RZ, UR8 ;  /* 0x00000008ff0b7e24 */ /* 0x002fe4000f8e00ff */
[----:B------:R-:W-:Y:S01]  /*2be10*/  IMAD.U32 R21, RZ, RZ, UR7 ;  /* 0x00000007ff157e24 */ /* 0x000fe2000f8e00ff */
[----:B------:R-:W-:Y:S01]  /*2be20*/  ISETP.LT.OR P4, PT, R29, 0x9a, !P6 ;  /* 0x0000009a1d00780c */ /* 0x000fe20007781670 */
[----:B------:R-:W2:Y:S01]  /*2be30*/  LDL.LU R224, [R1+0x620] ;  /* 0x0006200001e07983 */ /* 0x000ea20000300800 */
[----:B------:R-:W-:-:S02]  /*2be40*/  F2FP.SATFINITE.E4M3.F32.PACK_AB_MERGE_C R9, RZ, R8, RZ ;  /* 0x00000008ff09723e */ /* 0x000fc400048070ff */
[----:B------:R-:W-:-:S03]  /*2be50*/  PRMT R8, RZ, 0x7610, R8 ;  /* 0x00007610ff087816 */ /* 0x000fc60000000008 */
[----:B------:R0:W-:Y:S04]  /*2be60*/  @!P2 STG.E.U8 desc[UR44][R6.64+0x99], R9 ;  /* 0x000099090600a986 */ /* 0x0001e8000c10112c */
[----:B------:R-:W4:Y:S01]  /*2be70*/  @!P1 LDG.E.U8 R8, desc[UR44][R14.64+0x98] ;  /* 0x0000982c0e089981 */ /* 0x000f22000c1e1100 */
[----:B------:R-:W0:Y:S01]  /*2be80*/  @!P1 LDC.64 R12, c[0x0][0x5c0] ;  /* 0x00017000ff0c9b82 */ /* 0x000e220000000a00 */
[----:B------:R-:W-:-:S04]  /*2be90*/  @!P1 IADD3 R11, P2, P3, R11, UR10, R24 ;  /* 0x0000000a0b0b9c10 */ /* 0x000fc8000fb5e018 */
[----:B------:R-:W-:Y:S02]  /*2bea0*/  @!P1 IADD3.X R10, R21, UR9, R30, P2, P3 ;  /* 0x00000009150a9c10 */ /* 0x000fe400097e641e */
[----:B0-----:R-:W-:-:S05]  /*2beb0*/  @!P1 IADD3 R6, P2, R11, R12, RZ ;  /* 0x0000000c0b069210 */ /* 0x001fca0007f5e0ff */
[----:B------:R-:W-:Y:S02]  /*2bec0*/  @!P1 IMAD.X R7, R10, 0x1, R13, P2 ;  /* 0x000000010a079824 */ /* 0x000fe400010e060d */
[----:B------:R-:W0:Y:S01]  /*2bed0*/  @!P4 LDC.64 R12, c[0x0][0x5c0] ;  /* 0x00017000ff0ccb82 */ /* 0x000e220000000a00 */
[----:B----4-:R-:W-:-:S04]  /*2bee0*/  LOP3.LUT R8, R8, 0xff, RZ, 0xc0, !PT ;  /* 0x000000ff08087812 */ /* 0x010fc800078ec0ff */
[----:B------:R-:W-:-:S05]  /*2bef0*/  F2FP.F16.E4M3.UNPACK_B R8, R8 ;  /* 0x00000008ff08723e */ /* 0x000fca00020006ff */
[----:B------:R-:W-:-:S05]  /*2bf00*/  HADD2.F32 R8, -RZ, R8.H0_H0 ;  /* 0x20000008ff087230 */ /* 0x000fca0000004100 */
[----:B------:R-:W-:-:S04]  /*2bf10*/  FMUL R8, R8, UR38 ;  /* 0x0000002608087c20 */ /* 0x000fc80008400000 */
[----:B---3--:R-:W-:Y:S01]  /*2bf20*/  FFMA R8, R223, UR39, R8 ;  /* 0x00000027df087c23 */ /* 0x008fe20008000008 */
[----:B------:R-:W-:Y:S01]  /*2bf30*/  IMAD.U32 R11, RZ, RZ, UR8 ;  /* 0x00000008ff0b7e24 */ /* 0x000fe2000f8e00ff */
[----:B------:R-:W3:Y:S03]  /*2bf40*/  LDL.LU R223, [R1+0x624] ;  /* 0x0006240001df7983 */ /* 0x000ee60000300800 */
[----:B------:R-:W-:Y:S02]  /*2bf50*/  F2FP.SATFINITE.E4M3.F32.PACK_AB_MERGE_C R9, RZ, R8, RZ ;  /* 0x00000008ff09723e */ /* 0x000fe400048070ff */
[----:B------:R-:W-:-:S03]  /*2bf60*/  PRMT R8, RZ, 0x7610, R8 ;  /* 0x00007610ff087816 */ /* 0x000fc60000000008 */
[----:B------:R0:W-:Y:S04]  /*2bf70*/  @!P1 STG.E.U8 desc[UR44][R6.64+0x98], R9 ;  /* 0x0000980906009986 */ /* 0x0001e8000c10112c */
[----:B------:R-:W4:Y:S01]  /*2bf80*/  @!P4 LDG.E.U8 R8, desc[UR44][R14.64+0x99] ;  /* 0x0000992c0e08c981 */ /* 0x000f22000c1e1100 */
[----:B------:R-:W-:Y:S02]  /*2bf90*/  @!P4 IADD3 R11, P2, P3, R11, UR10, R24 ;  /* 0x0000000a0b0bcc10 */ /* 0x000fe4000fb5e018 */
[----:B------:R-:W-:Y:S02]  /*2bfa0*/  ISETP.LT.OR P1, PT, R29, 0x81, !P0 ;  /* 0x000000811d00780c */ /* 0x000fe40004721670 */
[----:B------:R-:W-:Y:S02]  /*2bfb0*/  @!P4 IADD3.X R10, R21, UR9, R30, P2, P3 ;  /* 0x00000009150acc10 */ /* 0x000fe400097e641e */
[----:B0-----:R-:W-:-:S05]  /*2bfc0*/  @!P4 IADD3 R6, P2, R11, R12, RZ ;  /* 0x0000000c0b06c210 */ /* 0x001fca0007f5e0ff */
[----:B------:R-:W-:-:S04]  /*2bfd0*/  @!P4 IMAD.X R7, R10, 0x1, R13, P2 ;  /* 0x000000010a07c824 */ /* 0x000fc800010e060d */
[----:B------:R-:W0:Y:S01]  /*2bfe0*/  @!P1 LDC.64 R12, c[0x0][0x5c0] ;  /* 0x00017000ff0c9b82 */ /* 0x000e220000000a00 */
[----:B----4-:R-:W-:-:S04]  /*2bff0*/  LOP3.LUT R8, R8, 0xff, RZ, 0xc0, !PT ;  /* 0x000000ff08087812 */ /* 0x010fc800078ec0ff */
[----:B------:R-:W-:-:S05]  /*2c000*/  F2FP.F16.E4M3.UNPACK_B R8, R8 ;  /* 0x00000008ff08723e */ /* 0x000fca00020006ff */
[----:B------:R-:W-:-:S05]  /*2c010*/  HADD2.F32 R8, -RZ, R8.H0_H0 ;  /* 0x20000008ff087230 */ /* 0x000fca0000004100 */
[----:B------:R-:W-:-:S04]  /*2c020*/  FMUL R8, R8, UR38 ;  /* 0x0000002608087c20 */ /* 0x000fc80008400000 */
[----:B--2---:R-:W-:Y:S01]  /*2c030*/  FFMA R8, R224, UR39, R8 ;  /* 0x00000027e0087c23 */ /* 0x004fe20008000008 */
[----:B------:R-:W-:Y:S01]  /*2c040*/  ISETP.LT.OR P2, PT, R29, 0x82, !P0 ;  /* 0x000000821d00780c */ /* 0x000fe20004741670 */
[----:B------:R-:W2:Y:S03]  /*2c050*/  LDL.LU R224, [R1+0x628] ;  /* 0x0006280001e07983 */ /* 0x000ea60000300800 */
[----:B------:R-:W-:Y:S02]  /*2c060*/  F2FP.SATFINITE.E4M3.F32.PACK_AB_MERGE_C R11, RZ, R8, RZ ;  /* 0x00000008ff0b723e */ /* 0x000fe400048070ff */
[----:B------:R-:W-:-:S03]  /*2c070*/  PRMT R8, RZ, 0x7610, R8 ;  /* 0x00007610ff087816 */ /* 0x000fc60000000008 */
[----:B------:R1:W-:Y:S04]  /*2c080*/  @!P4 STG.E.U8 desc[UR44][R6.64+0x99], R11 ;  /* 0x0000990b0600c986 */ /* 0x0003e8000c10112c */
[----:B------:R-:W4:Y:S01]  /*2c090*/  @!P1 LDG.E.U8 R8, desc[UR44][R16.64+0x80] ;  /* 0x0000802c10089981 */ /* 0x000f22000c1e1100 */
[----:B-1----:R-:W-:Y:S02]  /*2c0a0*/  @!P1 IMAD.MOV.U32 R6, RZ, RZ, R24 ;  /* 0x000000ffff069224 */ /* 0x002fe400078e0018 */
[----:B------:R-:W-:Y:S01]  /*2c0b0*/  @!P1 IMAD.MOV.U32 R7, RZ, RZ, R30 ;  /* 0x000000ffff079224 */ /* 0x000fe200078e001e */
[----:B----4-:R-:W-:-:S04]  /*2c0c0*/  LOP3.LUT R8, R8, 0xff, RZ, 0xc0, !PT ;  /* 0x000000ff08087812 */ /* 0x010fc800078ec0ff */
[----:B------:R-:W-:-:S05]  /*2c0d0*/  F2FP.F16.E4M3.UNPACK_B R8, R8 ;  /* 0x00000008ff08723e */ /* 0x000fca00020006ff */
[----:B------:R-:W-:-:S05]  /*2c0e0*/  HADD2.F32 R8, -RZ, R8.H0_H0 ;  /* 0x20000008ff087230 */ /* 0x000fca0000004100 */
[----:B------:R-:W-:Y:S01]  /*2c0f0*/  FMUL R10, R8, UR38 ;  /* 0x00000026080a7c20 */ /* 0x000fe20008400000 */
[----:B------:R-:W-:-:S04]  /*2c100*/  @!P1 IMAD.WIDE.U32 R8, R4, 0x180, R6 ;  /* 0x0000018004089825 */ /* 0x000fc800078e0006 */
[----:B------:R-:W-:Y:S02]  /*2c110*/  @!P1 IMAD R7, R5, 0x180, RZ ;  /* 0x0000018005079824 */ /* 0x000fe400078e02ff */
[----:B---3--:R-:W-:Y:S01]  /*2c120*/  FFMA R10, R223, UR39, R10 ;  /* 0x00000027df0a7c23 */ /* 0x008fe2000800000a */
[----:B0-----:R-:W-:Y:S02]  /*2c130*/  @!P1 IADD3 R6, P3, R8, R12, RZ ;  /* 0x0000000c08069210 */ /* 0x001fe40007f7e0ff */
[----:B------:R-:W-:Y:S02]  /*2c140*/  PRMT R8, RZ, 0x7610, R8 ;  /* 0x00007610ff087816 */ /* 0x000fe40000000008 */
[----:B------:R-:W-:Y:S02]  /*2c150*/  ISETP.GE.AND P6, PT, R28, 0x189, PT ;  /* 0x000001891c00780c */ /* 0x000fe40003fc6270 */
[----:B------:R-:W-:Y:S02]  /*2c160*/  F2FP.SATFINITE.E4M3.F32.PACK_AB_MERGE_C R11, RZ, R10, RZ ;  /* 0x0000000aff0b723e */ /* 0x000fe400048070ff */
[----:B------:R-:W-:Y:S01]  /*2c170*/  @!P1 IADD3.X R7, R13, R9, R7, P3, !PT ;  /* 0x000000090d079210 */ /* 0x000fe20001ffe407 */
[----:B------:R-:W3:Y:S01]  /*2c180*/  LDL.LU R223, [R1+0x62c] ;  /* 0x00062c0001df7983 */ /* 0x000ee20000300800 */
[----:B------:R-:W0:Y:S03]  /*2c190*/  @!P2 LDC.64 R12, c[0x0][0x5c0] ;  /* 0x00017000ff0cab82 */ /* 0x000e260000000a00 */
[----:B------:R-:W4:Y:S04]  /*2c1a0*/  LDL.LU R225, [R1+0x630] ;  /* 0x0006300001e17983 */ /* 0x000f280000300800 */
[----:B------:R1:W-:Y:S04]  /*2c1b0*/  @!P1 STG.E.U8 desc[UR44][R6.64+0x80], R11 ;  /* 0x0000800b06009986 */ /* 0x0003e8000c10112c */
[----:B------:R-:W2:Y:S01]  /*2c1c0*/  @!P2 LDG.E.U8 R8, desc[UR44][R16.64+0x81] ;  /* 0x0000812c1008a981 */ /* 0x000ea2000c1e1100 */
[----:B------:R-:W-:Y:S01]  /*2c1d0*/  ISETP.LT.OR P1, PT, R29, 0x81, !P6 ;  /* 0x000000811d00780c */ /* 0x000fe20007721670 */
[----:B-1----:R-:W-:-:S02]  /*2c1e0*/  @!P2 IMAD.MOV.U32 R6, RZ, RZ, R24 ;  /* 0x000000ffff06a224 */ /* 0x002fc400078e0018 */
[----:B------:R-:W-:-:S10]  /*2c1f0*/  @!P2 IMAD.MOV.U32 R7, RZ, RZ, R30 ;  /* 0x000000ffff07a224 */ /* 0x000fd400078e001e */
[----:B------:R-:W1:Y:S01]  /*2c200*/  @!P1 LDC.64 R14, c[0x0][0x5c0] ;  /* 0x00017000ff0e9b82 */ /* 0x000e620000000a00 */
[----:B--2---:R-:W-:-:S04]  /*2c210*/  LOP3.LUT R8, R8, 0xff, RZ, 0xc0, !PT ;  /* 0x000000ff08087812 */ /* 0x004fc800078ec0ff */
[----:B------:R-:W-:-:S05]  /*2c220*/  F2FP.F16.E4M3.UNPACK_B R8, R8 ;  /* 0x00000008ff08723e */ /* 0x000fca00020006ff */
[----:B------:R-:W-:-:S05]  /*2c230*/  HADD2.F32 R8, -RZ, R8.H0_H0 ;  /* 0x20000008ff087230 */ /* 0x000fca0000004100 */
[----:B------:R-:W-:Y:S01]  /*2c240*/  FMUL R10, R8, UR38 ;  /* 0x00000026080a7c20 */ /* 0x000fe20008400000 */
[----:B------:R-:W-:-:S04]  /*2c250*/  @!P2 IMAD.WIDE.U32 R8, R4, 0x180, R6 ;  /* 0x000001800408a825 */ /* 0x000fc800078e0006 */
[----:B------:R-:W-:Y:S02]  /*2c260*/  @!P2 IMAD R7, R5, 0x180, RZ ;  /* 0x000001800507a824 */ /* 0x000fe400078e02ff */
[----:B------:R-:W-:Y:S01]  /*2c270*/  FFMA R10, R224, UR39, R10 ;  /* 0x00000027e00a7c23 */ /* 0x000fe2000800000a */
[----:B0-----:R-:W-:Y:S02]  /*2c280*/  @!P2 IADD3 R6, P3, R8, R12, RZ ;  /* 0x0000000c0806a210 */ /* 0x001fe40007f7e0ff */
[----:B------:R-:W-:Y:S02]  /*2c290*/  PRMT R8, RZ, 0x7610, R8 ;  /* 0x00007610ff087816 */ /* 0x000fe40000000008 */
[----:B------:R-:W-:Y:S02]  /*2c2a0*/  F2FP.SATFINITE.E4M3.F32.PACK_AB_MERGE_C R11, RZ, R10, RZ ;  /* 0x0000000aff0b723e */ /* 0x000fe400048070ff */
[----:B------:R-:W-:-:S05]  /*2c2b0*/  @!P2 IADD3.X R7, R13, R9, R7, P3, !PT ;  /* 0x000000090d07a210 */ /* 0x000fca0001ffe407 */
[----:B------:R0:W-:Y:S04]  /*2c2c0*/  @!P2 STG.E.U8 desc[UR44][R6.64+0x81], R11 ;  /* 0x0000810b0600a986 */ /* 0x0001e8000c10112c */
[----:B------:R-:W2:Y:S01]  /*2c2d0*/  @!P1 LDG.E.U8 R8, desc[UR44][R18.64+0x80] ;  /* 0x0000802c12089981 */ /* 0x000ea2000c1e1100 */
[----:B------:R-:W-:Y:S01]  /*2c2e0*/  @!P1 IMAD R13, R5, 0x180, RZ ;  /* 0x00000180050d9824 */ /* 0x000fe200078e02ff */
[----:B------:R-:W-:Y:S01]  /*2c2f0*/  ISETP.LT.OR P2, PT, R29, 0x82, !P6 ;  /* 0x000000821d00780c */ /* 0x000fe20007741670 */
[----:B0-----:R-:W-:Y:S02]  /*2c300*/  @!P1 IMAD.MOV.U32 R6, RZ, RZ, R24 ;  /* 0x000000ffff069224 */ /* 0x001fe400078e0018 */
[----:B------:R-:W-:Y:S01]  /*2c310*/  @!P1 IMAD.MOV.U32 R7, RZ, RZ, R30 ;  /* 0x000000ffff079224 */ /* 0x000fe200078e001e */
[----:B--2---:R-:W-:-:S04]  /*2c320*/  LOP3.LUT R8, R8, 0xff, RZ, 0xc0, !PT ;  /* 0x000000ff08087812 */ /* 0x004fc800078ec0ff */
[----:B------:R-:W-:-:S05]  /*2c330*/  F2FP.F16.E4M3.UNPACK_B R8, R8 ;  /* 0x00000008ff08723e */ /* 0x000fca00020006ff */
[----:B------:R-:W-:Y:S02]  /*2c340*/  HADD2.F32 R10, -RZ, R8.H0_H0 ;  /* 0x20000008ff0a7230 */ /* 0x000fe40000004100 */
[----:B------:R-:W-:-:S04]  /*2c350*/  @!P1 IMAD.WIDE.U32 R8, R4, 0x180, R6 ;  /* 0x0000018004089825 */ /* 0x000fc800078e0006 */
[----:B------:R-:W-:Y:S01]  /*2c360*/  FMUL R10, R10, UR38 ;  /* 0x000000260a0a7c20 */ /* 0x000fe20008400000 */
[----:B------:R-:W-:Y:S01]  /*2c370*/  @!P1 IMAD.IADD R6, R9, 0x1, R13 ;  /* 0x0000000109069824 */ /* 0x000fe200078e020d */
[----:B-1----:R-:W-:Y:S02]  /*2c380*/  @!P1 IADD3 R8, P3, P4, R8, UR8, R14 ;  /* 0x0000000808089c10 */ /* 0x002fe4000fc7e00e */
[----:B---3--:R-:W-:Y:S02]  /*2c390*/  FFMA R10, R223, UR39, R10 ;  /* 0x00000027df0a7c23 */ /* 0x008fe4000800000a */
[----:B------:R-:W-:Y:S02]  /*2c3a0*/  @!P1 IADD3.X R9, R6, UR7, R15, P3, P4 ;  /* 0x0000000706099c10 */ /* 0x000fe40009fe840f */
[----:B------:R-:W-:Y:S01]  /*2c3b0*/  PRMT R6, RZ, 0x7610, R6 ;  /* 0x00007610ff067816 */ /* 0x000fe20000000006 */
[----:B------:R-:W0:Y:S01]  /*2c3c0*/  @!P2 LDC.64 R14, c[0x0][0x5c0] ;  /* 0x00017000ff0eab82 */ /* 0x000e220000000a00 */
[----:B------:R-:W-:Y:S01]  /*2c3d0*/  F2FP.SATFINITE.E4M3.F32.PACK_AB_MERGE_C R11, RZ, R10, RZ ;  /* 0x0000000aff0b723e */ /* 0x000fe200048070ff */
[----:B------:R-:W-:-:S02]  /*2c3e0*/  @!P2 IMAD.MOV.U32 R7, RZ, RZ, R30 ;  /* 0x000000ffff07a224 */ /* 0x000fc400078e001e */
[----:B------:R-:W-:Y:S01]  /*2c3f0*/  @!P2 IMAD R13, R5, 0x180, RZ ;  /* 0x00000180050da824 */ /* 0x000fe200078e02ff */
[----:B------:R-:W2:Y:S04]  /*2c400*/  LDL.LU R223, [R1+0x634] ;  /* 0x0006340001df7983 */ /* 0x000ea80000300800 */
[----:B------:R1:W-:Y:S04]  /*2c410*/  @!P1 STG.E.U8 desc[UR44][R8.64+0x80], R11 ;  /* 0x0000800b08009986 */ /* 0x0003e8000c10112c */
[----:B------:R-:W3:Y:S01]  /*2c420*/  @!P2 LDG.E.U8 R6, desc[UR44][R18.64+0x81] ;  /* 0x0000812c1206a981 */ /* 0x000ee2000c1e1100 */
[----:B------:R-:W-:-:S03]  /*2c430*/  ISETP.LT.OR P1, PT, R29, 0x89, !P0 ;  /* 0x000000891d00780c */ /* 0x000fc60004721670 */
[----:B------:R-:W2:Y:S01]  /*2c440*/  LDL.LU R224, [R1+0x638] ;  /* 0x0006380001e07983 */ /* 0x000ea20000300800 */
[----:B---3--:R-:W-:-:S04]  /*2c450*/  LOP3.LUT R6, R6, 0xff, RZ, 0xc0, !PT ;  /* 0x000000ff06067812 */ /* 0x008fc800078ec0ff */
[----:B------:R-:W-:-:S05]  /*2c460*/  F2FP.F16.E4M3.UNPACK_B R6, R6 ;  /* 0x00000006ff06723e */ /* 0x000fca00020006ff */
[----:B------:R-:W-:Y:S02]  /*2c470*/  HADD2.F32 R10, -RZ, R6.H0_H0 ;  /* 0x20000006ff0a7230 */ /* 0x000fe40000004100 */
[----:B------:R-:W-:-:S04]  /*2c480*/  @!P2 IMAD.MOV.U32 R6, RZ, RZ, R24 ;  /* 0x000000ffff06a224 */ /* 0x000fc800078e0018 */
[----:B------:R-:W-:-:S04]  /*2c490*/  @!P2 IMAD.WIDE.U32 R6, R4, 0x180, R6 ;  /* 0x000001800406a825 */ /* 0x000fc800078e0006 */
[----:B------:R-:W-:Y:S01]  /*2c4a0*/  FMUL R10, R10, UR38 ;  /* 0x000000260a0a7c20 */ /* 0x000fe20008400000 */
[----:B-1----:R-:W-:Y:S01]  /*2c4b0*/  @!P2 IMAD.IADD R8, R7, 0x1, R13 ;  /* 0x000000010708a824 */ /* 0x002fe200078e020d */
[----:B0-----:R-:W-:Y:S02]  /*2c4c0*/  @!P2 IADD3 R6, P3, P4, R6, UR8, R14 ;  /* 0x000000080606ac10 */ /* 0x001fe4000fc7e00e */
[----:B----4-:R-:W-:Y:S01]  /*2c4d0*/  FFMA R10, R225, UR39, R10 ;  /* 0x00000027e10a7c23 */ /* 0x010fe2000800000a */
[----:B------:R-:W0:Y:S01]  /*2c4e0*/  @!P1 LDC.64 R12, c[0x0][0x5c0] ;  /* 0x00017000ff0c9b82 */ /* 0x000e220000000a00 */
[----:B------:R-:W-:Y:S02]  /*2c4f0*/  @!P2 IADD3.X R7, R8, UR7, R15, P3, P4 ;  /* 0x000000070807ac10 */ /* 0x000fe40009fe840f */
[----:B------:R-:W-:Y:S02]  /*2c500*/  PRMT R8, RZ, 0x7610, R8 ;  /* 0x00007610ff087816 */ /* 0x000fe40000000008 */
[----:B------:R-:W-:-:S05]  /*2c510*/  F2FP.SATFINITE.E4M3.F32.PACK_AB_MERGE_C R11, RZ, R10, RZ ;  /* 0x0000000aff0b723e */ /* 0x000fca00048070ff */
[----:B------:R1:W-:Y:S04]  /*2c520*/  @!P2 STG.E.U8 desc[UR44][R6.64+0x81], R11 ;  /* 0x0000810b0600a986 */ /* 0x0003e8000c10112c */
[----:B------:R-:W3:Y:S01]  /*2c530*/  @!P1 LDG.E.U8 R8, desc[UR44][R16.64+0x88] ;  /* 0x0000882c10089981 */ /* 0x000ee2000c1e1100 */
[----:B------:R-:W-:Y:S01]  /*2c540*/  ISETP.LT.OR P2, PT, R29, 0x8a, !P0 ;  /* 0x0000008a1d00780c */ /* 0x000fe20004741670 */
[----:B-1----:R-:W-:Y:S02]  /*2c550*/  @!P1 IMAD.MOV.U32 R6, RZ, RZ, R24 ;  /* 0x000000ffff069224 */ /* 0x002fe400078e0018 */
[----:B------:R-:W-:Y:S01]  /*2c560*/  @!P1 IMAD.MOV.U32 R7, RZ, RZ, R30 ;  /* 0x000000ffff079224 */ /* 0x000fe200078e001e */
[----:B---3--:R-:W-:-:S04]  /*2c570*/  LOP3.LUT R8, R8, 0xff, RZ, 0xc0, !PT ;  /* 0x000000ff08087812 */ /* 0x008fc800078ec0ff */
[----:B------:R-:W-:-:S05]  /*2c580*/  F2FP.F16.E4M3.UNPACK_B R8, R8 ;  /* 0x00000008ff08723e */ /* 0x000fca00020006ff */
[----:B------:R-:W-:-:S05]  /*2c590*/  HADD2.F32 R8, -RZ, R8.H0_H0 ;  /* 0x20000008ff087230 */ /* 0x000fca0000004100 */
[----:B------:R-:W-:Y:S01]  /*2c5a0*/  FMUL R10, R8, UR38 ;  /* 0x00000026080a7c20 */ /* 0x000fe20008400000 */
[----:B------:R-:W-:-:S04]  /*2c5b0*/  @!P1 IMAD.WIDE.U32 R8, R4, 0x180, R6 ;  /* 0x0000018004089825 */ /* 0x000fc800078e0006 */
[----:B------:R-:W-:Y:S02]  /*2c5c0*/  @!P1 IMAD R7, R5, 0x180, RZ ;  /* 0x0000018005079824 */ /* 0x000fe400078e02ff */
[----:B--2---:R-:W-:Y:S01]  /*2c5d0*/  FFMA R10, R223, UR39, R10 ;  /* 0x00000027df0a7c23 */ /* 0x004fe2000800000a */
[----:B0-----:R-:W-:Y:S02]  /*2c5e0*/  @!P1 IADD3 R6, P3, R8, R12, RZ ;  /* 0x0000000c08069210 */ /* 0x001fe40007f7e0ff */
[----:B------:R-:W-:Y:S01]  /*2c5f0*/  PRMT R8, RZ, 0x7610, R8 ;  /* 0x00007610ff087816 */ /* 0x000fe20000000008 */
[----:B------:R-:W2:Y:S01]  /*2c600*/  LDL.LU R223, [R1+0x63c] ;  /* 0x00063c0001df7983 */ /* 0x000ea20000300800 */
[----:B------:R-:W-:Y:S02]  /*2c610*/  F2FP.SATFINITE.E4M3.F32.PACK_AB_MERGE_C R11, RZ, R10, RZ ;  /* 0x0000000aff0b723e */ /* 0x000fe400048070ff */
[----:B------:R-:W-:Y:S01]  /*2c620*/  @!P1 IADD3.X R7, R13, R9, R7, P3, !PT ;  /* 0x000000090d079210 */ /* 0x000fe20001ffe407 */
[----:B------:R-:W3:Y:S01]  /*2c630*/  LDL.LU R225, [R1+0x640] ;  /* 0x0006400001e17983 */ /* 0x000ee20000300800 */
[----:B------:R-:W0:Y:S03]  /*2c640*/  @!P2 LDC.64 R12, c[0x0][0x5c0] ;  /* 0x00017000ff0cab82 */ /* 0x000e260000000a00 */
[----:B------:R1:W-:Y:S04]  /*2c650*/  @!P1 STG.E.U8 desc[UR44][R6.64+0x88], R11 ;  /* 0x0000880b06009986 */ /* 0x0003e8000c10112c */
[----:B------:R-:W4:Y:S01]  /*2c660*/  @!P2 LDG.E.U8 R8, desc[UR44][R16.64+0x89] ;  /* 0x0000892c1008a981 */ /* 0x000f22000c1e1100 */
[----:B------:R-:W-:Y:S01]  /*2c670*/  ISETP.LT.OR P1, PT, R29, 0x89, !P6 ;  /* 0x000000891d00780c */ /* 0x000fe20007721670 */
[----:B-1----:R-:W-:-:S02]  /*2c680*/  @!P2 IMAD.MOV.U32 R6, RZ, RZ, R24 ;  /* 0x000000ffff06a224 */ /* 0x002fc400078e0018 */
[----:B------:R-:W-:-:S10]  /*2c690*/  @!P2 IMAD.MOV.U32 R7, RZ, RZ, R30 ;  /* 0x000000ffff07a224 */ /* 0x000fd400078e001e */
[----:B------:R-:W1:Y:S01]  /*2c6a0*/  @!P1 LDC.64 R14, c[0x0][0x5c0] ;  /* 0x00017000ff0e9b82 */ /* 0x000e620000000a00 */
[----:B----4-:R-:W-:-:S04]  /*2c6b0*/  LOP3.LUT R8, R8, 0xff, RZ, 0xc0, !PT ;  /* 0x000000ff08087812 */ /* 0x010fc800078ec0ff */
        /* <DEDUP_REMOVED lines=11> */
[----:B------:R-:W4:Y:S01]  /*2c770*/  @!P1 LDG.E.U8 R8, desc[UR44][R18.64+0x88] ;  /* 0x0000882c12089981 */ /* 0x000f22000c1e1100 */
[----:B------:R-:W-:Y:S01]  /*2c780*/  @!P1 IMAD R13, R5, 0x180, RZ ;  /* 0x00000180050d9824 */ /* 0x000fe200078e02ff */
[----:B------:R-:W-:Y:S01]  /*2c790*/  ISETP.LT.OR P2, PT, R29, 0x8a, !P6 ;  /* 0x0000008a1d00780c */ /* 0x000fe20007741670 */
[----:B0-----:R-:W-:Y:S02]  /*2c7a0*/  @!P1 IMAD.MOV.U32 R6, RZ, RZ, R24 ;  /* 0x000000ffff069224 */ /* 0x001fe400078e0018 */
[----:B------:R-:W-:Y:S01]  /*2c7b0*/  @!P1 IMAD.MOV.U32 R7, RZ, RZ, R30 ;  /* 0x000000ffff079224 */ /* 0x000fe200078e001e */
[----:B----4-:R-:W-:-:S04]  /*2c7c0*/  LOP3.LUT R8, R8, 0xff, RZ, 0xc0, !PT ;  /* 0x000000ff08087812 */ /* 0x010fc800078ec0ff */
[----:B------:R-:W-:-:S05]  /*2c7d0*/  F2FP.F16.E4M3.UNPACK_B R8, R8 ;  /* 0x00000008ff08723e */ /* 0x000fca00020006ff */
[----:B------:R-:W-:Y:S02]  /*2c7e0*/  HADD2.F32 R10, -RZ, R8.H0_H0 ;  /* 0x20000008ff0a7230 */ /* 0x000fe40000004100 */
[----:B------:R-:W-:-:S04]  /*2c7f0*/  @!P1 IMAD.WIDE.U32 R8, R4, 0x180, R6 ;  /* 0x0000018004089825 */ /* 0x000fc800078e0006 */
[----:B------:R-:W-:Y:S01]  /*2c800*/  FMUL R10, R10, UR38 ;  /* 0x000000260a0a7c20 */ /* 0x000fe20008400000 */
[----:B------:R-:W-:Y:S01]  /*2c810*/  @!P1 IMAD.IADD R6, R9, 0x1, R13 ;  /* 0x0000000109069824 */ /* 0x000fe200078e020d */
[----:B-1----:R-:W-:Y:S02]  /*2c820*/  @!P1 IADD3 R8, P3, P4, R8, UR8, R14 ;  /* 0x0000000808089c10 */ /* 0x002fe4000fc7e00e */
[----:B--2---:R-:W-:Y:S02]  /*2c830*/  FFMA R10, R223, UR39, R10 ;  /* 0x00000027df0a7c23 */ /* 0x004fe4000800000a */
        /* <DEDUP_REMOVED lines=8> */
[----:B------:R-:W4:Y:S01]  /*2c8c0*/  @!P2 LDG.E.U8 R6, desc[UR44][R18.64+0x89] ;  /* 0x0000892c1206a981 */ /* 0x000f22000c1e1100 */
[----:B------:R-:W-:-:S03]  /*2c8d0*/  ISETP.LT.OR P1, PT, R29, 0x91, !P0 ;  /* 0x000000911d00780c */ /* 0x000fc60004721670 */
[----:B------:R-:W2:Y:S01]  /*2c8e0*/  LDL.LU R224, [R1+0x648] ;  /* 0x0006480001e07983 */ /* 0x000ea20000300800 */
[----:B----4-:R-:W-:-:S04]  /*2c8f0*/  LOP3.LUT R6, R6, 0xff, RZ, 0xc0, !PT ;  /* 0x000000ff06067812 */ /* 0x010fc800078ec0ff */
[----:B------:R-:W-:-:S05]  /*2c900*/  F2FP.F16.E4M3.UNPACK_B R6, R6 ;  /* 0x00000006ff06723e */ /* 0x000fca00020006ff */
[----:B------:R-:W-:Y:S02]  /*2c910*/  HADD2.F32 R10, -RZ, R6.H0_H0 ;  /* 0x20000006ff0a7230 */ /* 0x000fe40000004100 */
[----:B------:R-:W-:-:S04]  /*2c920*/  @!P2 IMAD.MOV.U32 R6, RZ, RZ, R24 ;  /* 0x000000ffff06a224 */ /* 0x000fc800078e0018 */
[----:B------:R-:W-:-:S04]  /*2c930*/  @!P2 IMAD.WIDE.U32 R6, R4, 0x180, R6 ;  /* 0x000001800406a825 */ /* 0x000fc800078e0006 */
[----:B------:R-:W-:Y:S01]  /*2c940*/  FMUL R10, R10, UR38 ;  /* 0x000000260a0a7c20 */ /* 0x000fe20008400000 */
[----:B-1----:R-:W-:Y:S01]  /*2c950*/  @!P2 IMAD.IADD R8, R7, 0x1, R13 ;  /* 0x000000010708a824 */ /* 0x002fe200078e020d */
[----:B0-----:R-:W-:Y:S02]  /*2c960*/  @!P2 IADD3 R6, P3, P4, R6, UR8, R14 ;  /* 0x000000080606ac10 */ /* 0x001fe4000fc7e00e */
[----:B---3--:R-:W-:Y:S01]  /*2c970*/  FFMA R10, R225, UR39, R10 ;  /* 0x00000027e10a7c23 */ /* 0x008fe2000800000a */
        /* <DEDUP_REMOVED lines=94> */
[----:B------:R-:W-:Y:S02]  /*2cf60*/  @!P1 IADD3.X R7, R13, R9, R7, P2, !PT ;  /* 0x000000090d079210 */ /* 0x000fe400017fe407 */
[----:B------:R-:W0:Y:S03]  /*2cf70*/  @!P0 LDC.64 R12, c[0x0][0x5c0] ;  /* 0x00017000ff0c8b82 */ /* 0x000e260000000a00 */
[----:B------:R1:W-:Y:S04]  /*2cf80*/  @!P1 STG.E.U8 desc[UR44][R6.64+0x98], R11 ;  /* 0x0000980b06009986 */ /* 0x0003e8000c10112c */
[----:B------:R-:W3:Y:S01]  /*2cf90*/  @!P0 LDG.E.U8 R8, desc[UR44][R16.64+0x99] ;  /* 0x0000992c10088981 */ /* 0x000ee2000c1e1100 */
[----:B------:R-:W-:Y:S01]  /*2cfa0*/  ISETP.LT.OR P1, PT, R29, 0x99, !P6 ;  /* 0x000000991d00780c */ /* 0x000fe20007721670 */
[----:B-1----:R-:W-:-:S02]  /*2cfb0*/  @!P0 IMAD.MOV.U32 R6, RZ, RZ, R24 ;  /* 0x000000ffff068224 */ /* 0x002fc400078e0018 */
[----:B------:R-:W-:-:S10]  /*2cfc0*/  @!P0 IMAD.MOV.U32 R7, RZ, RZ, R30 ;  /* 0x000000ffff078224 */ /* 0x000fd400078e001e */
[----:B------:R-:W1:Y:S01]  /*2cfd0*/  @!P1 LDC.64 R14, c[0x0][0x5c0] ;  /* 0x00017000ff0e9b82 */ /* 0x000e620000000a00 */
[----:B---3--:R-:W-:-:S04]  /*2cfe0*/  LOP3.LUT R8, R8, 0xff, RZ, 0xc0, !PT ;  /* 0x000000ff08087812 */ /* 0x008fc800078ec0ff */
        /* <DEDUP_REMOVED lines=11> */
[----:B------:R-:W3:Y:S01]  /*2d0a0*/  @!P1 LDG.E.U8 R8, desc[UR44][R18.64+0x98] ;  /* 0x0000982c12089981 */ /* 0x000ee2000c1e1100 */
[----:B------:R-:W-:Y:S02]  /*2d0b0*/  @!P1 IMAD R13, R5, 0x180, RZ ;  /* 0x00000180050d9824 */ /* 0x000fe400078e02ff */
[----:B0-----:R-:W-:Y:S02]  /*2d0c0*/  @!P1 IMAD.MOV.U32 R6, RZ, RZ, R24 ;  /* 0x000000ffff069224 */ /* 0x001fe400078e0018 */
[----:B------:R-:W-:Y:S01]  /*2d0d0*/  @!P1 IMAD.MOV.U32 R7, RZ, RZ, R30 ;  /* 0x000000ffff079224 */ /* 0x000fe200078e001e */
[----:B------:R-:W-:Y:S01]  /*2d0e0*/  BSSY B1, `(.L_x_33) ;  /* 0x0000010000017945 */ /* 0x000fe20003800000 */
[----:B---3--:R-:W-:-:S04]  /*2d0f0*/  LOP3.LUT R8, R8, 0xff, RZ, 0xc0, !PT ;  /* 0x000000ff08087812 */ /* 0x008fc800078ec0ff */
[----:B------:R-:W-:-:S05]  /*2d100*/  F2FP.F16.E4M3.UNPACK_B R8, R8 ;  /* 0x00000008ff08723e */ /* 0x000fca00020006ff */
[----:B------:R-:W-:Y:S02]  /*2d110*/  HADD2.F32 R10, -RZ, R8.H0_H0 ;  /* 0x20000008ff0a7230 */ /* 0x000fe40000004100 */
[----:B------:R-:W-:-:S04]  /*2d120*/  @!P1 IMAD.WIDE.U32 R8, R4, 0x180, R6 ;  /* 0x0000018004089825 */ /* 0x000fc800078e0006 */
[----:B------:R-:W-:Y:S01]  /*2d130*/  FMUL R10, R10, UR38 ;  /* 0x000000260a0a7c20 */ /* 0x000fe20008400000 */
[----:B------:R-:W-:Y:S01]  /*2d140*/  @!P1 IMAD.IADD R12, R9, 0x1, R13 ;  /* 0x00000001090c9824 */ /* 0x000fe200078e020d */
[----:B-1----:R-:W-:Y:S02]  /*2d150*/  @!P1 IADD3 R8, P0, P2, R8, UR8, R14 ;  /* 0x0000000808089c10 */ /* 0x002fe4000fa1e00e */
[----:B--2---:R-:W-:Y:S02]  /*2d160*/  FFMA R10, R223, UR39, R10 ;  /* 0x00000027df0a7c23 */ /* 0x004fe4000800000a */
[----:B------:R-:W-:-:S03]  /*2d170*/  @!P1 IADD3.X R9, R12, UR7, R15, P0, P2 ;  /* 0x000000070c099c10 */ /* 0x000fc600087e440f */
[----:B------:R-:W-:-:S05]  /*2d180*/  F2FP.SATFINITE.E4M3.F32.PACK_AB_MERGE_C R7, RZ, R10, RZ ;  /* 0x0000000aff07723e */ /* 0x000fca00048070ff */
[----:B------:R0:W-:Y:S01]  /*2d190*/  @!P1 STG.E.U8 desc[UR44][R8.64+0x98], R7 ;  /* 0x0000980708009986 */ /* 0x0001e2000c10112c */
[----:B------:R-:W-:Y:S02]  /*2d1a0*/  ISETP.LT.OR P0, PT, R29, 0x9a, !P6 ;  /* 0x0000009a1d00780c */ /* 0x000fe40007701670 */
[----:B------:R-:W-:-:S11]  /*2d1b0*/  PRMT R6, RZ, 0x7610, R6 ;  /* 0x00007610ff067816 */ /* 0x000fd60000000006 */
[----:B0-----:R-:W-:Y:S05]  /*2d1c0*/  @P0 BRA `(.L_x_34) ;  /* 0x0000000000040947 */ /* 0x001fea0003800000 */
[----:B------:R0:W5:Y:S02]  /*2d1d0*/  LDG.E.U8 R6, desc[UR44][R18.64+0x99] ;  /* 0x0000992c12067981 */ /* 0x000164000c1e1100 */
.L_x_34:
[----:B------:R-:W-:Y:S05]  /*2d1e0*/  BSYNC B1 ;  /* 0x0000000000017941 */ /* 0x000fea0003800000 */
.L_x_33:
[----:B------:R-:W-:Y:S05]  /*2d1f0*/  @P0 BRA `(.L_x_35) ;  /* 0x000000fc00c40947 */ /* 0x000fea0003800000 */
[----:B------:R-:W2:Y:S01]  /*2d200*/  LDL.LU R8, [R1+0x660] ;  /* 0x0006600001087983 */ /* 0x000ea20000300800 */
[----:B-----5:R-:W-:Y:S01]  /*2d210*/  LOP3.LUT R6, R6, 0xff, RZ, 0xc0, !PT ;  /* 0x000000ff06067812 */ /* 0x020fe200078ec0ff */
[----:B------:R-:W-:Y:S01]  /*2d220*/  IMAD.MOV.U32 R25, RZ, RZ, R30 ;  /* 0x000000ffff197224 */ /* 0x000fe200078e001e */
[----:B------:R-:W-:Y:S01]  /*2d230*/  ULDC.64 UR12, c[0x0][0x5c0] ;  /* 0x00017000000c7ab9 */ /* 0x000fe20000000a00 */
[----:B------:R-:W-:Y:S01]  /*2d240*/  IMAD R5, R5, 0x180, RZ ;  /* 0x0000018005057824 */ /* 0x000fe200078e02ff */
[----:B------:R-:W-:Y:S01]  /*2d250*/  F2FP.F16.E4M3.UNPACK_B R6, R6 ;  /* 0x00000006ff06723e */ /* 0x000fe200020006ff */
[----:B------:R-:W-:-:S04]  /*2d260*/  IMAD.WIDE.U32 R24, R4, 0x180, R24 ;  /* 0x0000018004187825 */ /* 0x000fc800078e0018 */
[----:B------:R-:W-:Y:S02]  /*2d270*/  HADD2.F32 R6, -RZ, R6.H0_H0 ;  /* 0x20000006ff067230 */ /* 0x000fe40000004100 */
[----:B------:R-:W-:Y:S02]  /*2d280*/  IMAD.U32 R7, RZ, RZ, UR12 ;  /* 0x0000000cff077e24 */ /* 0x000fe4000f8e00ff */
[----:B------:R-:W-:Y:S02]  /*2d290*/  IMAD.IADD R5, R25, 0x1, R5 ;  /* 0x0000000119057824 */ /* 0x000fe400078e0205 */
[----:B------:R-:W-:Y:S01]  /*2d2a0*/  FMUL R6, R6, UR38 ;  /* 0x0000002606067c20 */ /* 0x000fe20008400000 */
[----:B------:R-:W-:Y:S01]  /*2d2b0*/  IMAD.U32 R4, RZ, RZ, UR13 ;  /* 0x0000000dff047e24 */ /* 0x000fe2000f8e00ff */
[----:B------:R-:W-:-:S04]  /*2d2c0*/  IADD3 R24, P0, P1, R24, UR8, R7 ;  /* 0x0000000818187c10 */ /* 0x000fc8000f91e007 */
[----:B------:R-:W-:Y:S01]  /*2d2d0*/  IADD3.X R25, R5, UR7, R4, P0, P1 ;  /* 0x0000000705197c10 */ /* 0x000fe200087e2404 */
[----:B--2---:R-:W-:-:S05]  /*2d2e0*/  FFMA R6, R8, UR39, R6 ;  /* 0x0000002708067c23 */ /* 0x004fca0008000006 */
[----:B------:R-:W-:-:S05]  /*2d2f0*/  F2FP.SATFINITE.E4M3.F32.PACK_AB_MERGE_C R5, RZ, R6, RZ ;  /* 0x00000006ff05723e */ /* 0x000fca00048070ff */
[----:B------:R1:W-:Y:S01]  /*2d300*/  STG.E.U8 desc[UR44][R24.64+0x99], R5 ;  /* 0x0000990518007986 */ /* 0x0003e2000c10112c */
[----:B------:R-:W-:Y:S05]  /*2d310*/  BRA `(.L_x_35) ;  /* 0x000000fc007c7947 */ /* 0x000fea0003800000 */
.L_x_32:
[C---:B------:R-:W-:Y:S01]  /*2d320*/  ISETP.GE.AND P4, PT, R28.reuse, 0x1, PT ;  /* 0x000000011c00780c */ /* 0x040fe20003f86270 */
[----:B------:R-:W2:Y:S03]  /*2d330*/  LDL.LU R40, [R1+0x1c0] ;  /* 0x0001c00001287983 */ /* 0x000ea60000300800 */
[----:B------:R-:W-:Y:S01]  /*2d340*/  ISETP.LT.OR P0, PT, R29, 0x1, !P4 ;  /* 0x000000011d00780c */ /* 0x000fe20006701670 */
[----:B------:R-:W-:Y:S01]  /*2d350*/  FMUL R31, R7, UR39 ;  /* 0x00000027071f7c20 */ /* 0x000fe20008400000 */
[----:B------:R-:W-:Y:S01]  /*2d360*/  ISETP.GE.AND P6, PT, R28, 0x9, PT ;  /* 0x000000091c00780c */ /* 0x000fe20003fc6270 */
[----:B------:R-:W-:Y:S01]  /*2d370*/  FMUL R8, R8, UR39 ;  /* 0x0000002708087c20 */ /* 0x000fe20008400000 */
[----:B------:R-:W-:Y:S01]  /*2d380*/  FMUL R9, R9, UR39 ;  /* 0x0000002709097c20 */ /* 0x000fe20008400000 */
[----:B------:R-:W-:Y:S01]  /*2d390*/  FMUL R10, R10, UR39 ;  /* 0x000000270a0a7c20 */ /* 0x000fe20008400000 */
[----:B------:R-:W-:Y:S01]  /*2d3a0*/  FMUL R11, R11, UR39 ;  /* 0x000000270b0b7c20 */ /* 0x000fe20008400000 */
[----:B------:R-:W-:Y:S01]  /*2d3b0*/  FMUL R12, R12, UR39 ;  /* 0x000000270c0c7c20 */ /* 0x000fe20008400000 */
[----:B-----5:R-:W-:Y:S01]  /*2d3c0*/  LOP3.LUT R0, R0, 0xfffeffff, RZ, 0xc0, !PT ;  /* 0xfffeffff00007812 */ /* 0x020fe200078ec0ff */
[----:B------:R-:W-:Y:S01]  /*2d3d0*/  FMUL R13, R13, UR39 ;  /* 0x000000270d0d7c20 */ /* 0x000fe20008400000 */
[----:B------:R-:W-:Y:S01]  /*2d3e0*/  FMUL R14, R14, UR39 ;  /* 0x000000270e0e7c20 */ /* 0x000fe20008400000 */
[----:B------:R-:W-:Y:S01]  /*2d3f0*/  LOP3.LUT R3, R3, 0xfff7ffff, RZ, 0xc0, !PT ;  /* 0xfff7ffff03037812 */ /* 0x000fe200078ec0ff */
[----:B------:R-:W-:Y:S01]  /*2d400*/  FMUL R15, R15, UR39 ;  /* 0x000000270f0f7c20 */ /* 0x000fe20008400000 */
[----:B------:R-:W0:Y:S01]  /*2d410*/  @!P0 LDC.64 R26, c[0x0][0x5c0] ;  /* 0x00017000ff1a8b82 */ /* 0x000e220000000a00 */
[----:B------:R-:W-:Y:S01]  /*2d420*/  F2FP.SATFINITE.E4M3.F32.PACK_AB_MERGE_C R31, RZ, R31, RZ ;  /* 0x0000001fff1f723e */ /* 0x000fe200048070ff */
[----:B------:R-:W-:Y:S01]  /*2d430*/  FMUL R16, R16, UR39 ;  /* 0x0000002710107c20 */ /* 0x000fe20008400000 */
        /* <DEDUP_REMOVED lines=9> */
[----:B------:R-:W3:Y:S01]  /*2d4d0*/  LDL.LU R39, [R1+0x1c4] ;  /* 0x0001c40001277983 */ /* 0x000ee20000300800 */
[----:B0-----:R-:W-:Y:S01]  /*2d4e0*/  @!P0 IADD3 R6, P1, R24, R26, RZ ;  /* 0x0000001a18068210 */ /* 0x001fe20007f3e0ff */
[----:B------:R-:W-:Y:S01]  /*2d4f0*/  FMUL R234, R234, UR39 ;  /* 0x00000027eaea7c20 */ /* 0x000fe20008400000 */
[----:B------:R-:W-:Y:S01]  /*2d500*/  F2FP.SATFINITE.E4M3.F32.PACK_AB_MERGE_C R8, RZ, R8, RZ ;  /* 0x00000008ff08723e */ /* 0x000fe200048070ff */
[----:B------:R-:W-:Y:S01]  /*2d510*/  FMUL R235, R235, UR39 ;  /* 0x00000027ebeb7c20 */ /* 0x000fe20008400000 */
[----:B------:R-:W-:Y:S01]  /*2d520*/  F2FP.SATFINITE.E4M3.F32.PACK_AB_MERGE_C R9, RZ, R9, RZ ;  /* 0x00000009ff09723e */ /* 0x000fe200048070ff */
[----:B------:R-:W-:Y:S01]  /*2d530*/  @!P0 IMAD.X R7, R30, 0x1, R27, P1 ;  /* 0x000000011e078824 */ /* 0x000fe200008e061b */
[----:B------:R-:W-:Y:S01]  /*2d540*/  F2FP.SATFINITE.E4M3.F32.PACK_AB_MERGE_C R10, RZ, R10, RZ ;  /* 0x0000000aff0a723e */ /* 0x000fe200048070ff */
[----:B------:R-:W-:Y:S01]  /*2d550*/  FMUL R236, R236, UR39 ;  /* 0x00000027ecec7c20 */ /* 0x000fe20008400000 */
[----:B------:R-:W-:Y:S01]  /*2d560*/  F2FP.SATFINITE.E4M3.F32.PACK_AB_MERGE_C R11, RZ, R11, RZ ;  /* 0x0000000bff0b723e */ /* 0x000fe200048070ff */
[----:B------:R-:W-:Y:S01]  /*2d570*/  FMUL R237, R237, UR39 ;  /* 0x00000027eded7c20 */ /* 0x000fe20008400000 */
[----:B------:R0:W-:Y:S01]  /*2d580*/  @!P0 STG.E.U8 desc[UR44][R6.64], R31 ;  /* 0x0000001f06008986 */ /* 0x0001e2000c10112c */
[----:B------:R-:W-:-:S02]  /*2d590*/  ISETP.LT.OR P0, PT, R29, 0x2, !P4 ;  /* 0x000000021d00780c */ /* 0x000fc40006701670 */
[----:B------:R-:W-:Y:S01]  /*2d5a0*/  F2FP.SATFINITE.E4M3.F32.PACK_AB_MERGE_C R12, RZ, R12, RZ ;  /* 0x0000000cff0c723e */ /* 0x000fe200048070ff */
[----:B------:R-:W4:Y:S01]  /*2d5b0*/  LDL.LU R38, [R1+0x1c8] ;  /* 0x0001c80001267983 */ /* 0x000f220000300800 */
[----:B------:R-:W-:Y:S02]  /*2d5c0*/  ISETP.LT.OR P5, PT, R29, 0x12, !P6 ;  /* 0x000000121d00780c */ /* 0x000fe400077a1670 */
[----:B------:R-:W-:Y:S02]  /*2d5d0*/  @P4 LOP3.LUT R0, R0, 0x10000, RZ, 0xfc, !PT ;  /* 0x0001000000004812 */ /* 0x000fe400078efcff */
[----:B------:R-:W-:Y:S02]  /*2d5e0*/  F2FP.SATFINITE.E4M3.F32.PACK_AB_MERGE_C R13, RZ, R13, RZ ;  /* 0x0000000dff0d723e */ /* 0x000fe400048070ff */
[----:B------:R-:W-:Y:S02]  /*2d5f0*/  F2FP.SATFINITE.E4M3.F32.PACK_AB_MERGE_C R14, RZ, R14, RZ ;  /* 0x0000000eff0e723e */ /* 0x000fe400048070ff */
[----:B------:R-:W-:Y:S01]  /*2d600*/  LOP3.LUT R0, R0, 0xffff7fff, RZ, 0xc0, !PT ;  /* 0xffff7fff00007812 */ /* 0x000fe200078ec0ff */
[----:B0-----:R-:W0:Y:S01]  /*2d610*/  @!P0 LDC.64 R6, c[0x0][0x5c0] ;  /* 0x00017000ff068b82 */ /* 0x001e220000000a00 */
[----:B------:R-:W-:-:S02]  /*2d620*/  F2FP.SATFINITE.E4M3.F32.PACK_AB_MERGE_C R15, RZ, R15, RZ ;  /* 0x0000000fff0f723e */ /* 0x000fc400048070ff */
[----:B------:R-:W-:Y:S02]  /*2d630*/  @P6 LOP3.LUT R0, R0, 0x8000, RZ, 0xfc, !PT ;  /* 0x0000800000006812 */ /* 0x000fe400078efcff */
[----:B------:R-:W-:Y:S02]  /*2d640*/  F2FP.SATFINITE.E4M3.F32.PACK_AB_MERGE_C R16, RZ, R16, RZ ;  /* 0x00000010ff10723e */ /* 0x000fe400048070ff */
[----:B------:R-:W-:Y:S02]  /*2d650*/  F2FP.SATFINITE.E4M3.F32.PACK_AB_MERGE_C R17, RZ, R17, RZ ;  /* 0x00000011ff11723e */ /* 0x000fe400048070ff */
[----:B------:R-:W-:Y:S02]  /*2d660*/  F2FP.SATFINITE.E4M3.F32.PACK_AB_MERGE_C R18, RZ, R18, RZ ;  /* 0x00000012ff12723e */ /* 0x000fe400048070ff */
[----:B------:R-:W-:Y:S02]  /*2d670*/  F2FP.SATFINITE.E4M3.F32.PACK_AB_MERGE_C R19, RZ, R19, RZ ;  /* 0x00000013ff13723e */ /* 0x000fe400048070ff */
[----:B------:R-:W-:-:S02]  /*2d680*/  F2FP.SATFINITE.E4M3.F32.PACK_AB_MERGE_C R20, RZ, R20, RZ ;  /* 0x00000014ff14723e */ /* 0x000fc400048070ff */
[----:B------:R-:W-:Y:S02]  /*2d690*/  F2FP.SATFINITE.E4M3.F32.PACK_AB_MERGE_C R21, RZ, R21, RZ ;  /* 0x00000015ff15723e */ /* 0x000fe400048070ff */
[----:B------:R-:W-:Y:S02]  /*2d6a0*/  F2FP.SATFINITE.E4M3.F32.PACK_AB_MERGE_C R22, RZ, R22, RZ ;  /* 0x00000016ff16723e */ /* 0x000fe400048070ff */
[----:B------:R-:W-:Y:S02]  /*2d6b0*/  F2FP.SATFINITE.E4M3.F32.PACK_AB_MERGE_C R23, RZ, R23, RZ ;  /* 0x00000017ff17723e */ /* 0x000fe400048070ff */
[----:B------:R-:W-:Y:S02]  /*2d6c0*/  F2FP.SATFINITE.E4M3.F32.PACK_AB_MERGE_C R232, RZ, R232, RZ ;  /* 0x000000e8ffe8723e */ /* 0x000fe400048070ff */
[----:B------:R-:W-:Y:S02]  /*2d6d0*/  F2FP.SATFINITE.E4M3.F32.PACK_AB_MERGE_C R233, RZ, R233, RZ ;  /* 0x000000e9ffe9723e */ /* 0x000fe400048070ff */
[----:B0-----:R-:W-:-:S02]  /*2d6e0*/  @!P0 IADD3 R6, P1, R24, R6, RZ ;  /* 0x0000000618068210 */ /* 0x001fc40007f3e0ff */
[----:B------:R-:W-:Y:S02]  /*2d6f0*/  F2FP.SATFINITE.E4M3.F32.PACK_AB_MERGE_C R234, RZ, R234, RZ ;  /* 0x000000eaffea723e */ /* 0x000fe400048070ff */
[----:B------:R-:W-:Y:S01]  /*2d700*/  F2FP.SATFINITE.E4M3.F32.PACK_AB_MERGE_C R235, RZ, R235, RZ ;  /* 0x000000ebffeb723e */ /* 0x000fe200048070ff */
[----:B------:R-:W-:Y:S01]  /*2d710*/  @!P0 IMAD.X R7, R30, 0x1, R7, P1 ;  /* 0x000000011e078824 */ /* 0x000fe200008e0607 */
[C---:B------:R-:W-:Y:S02]  /*2d720*/  ISETP.LT.OR P1, PT, R29.reuse, 0x1, !P6 ;  /* 0x000000011d00780c */ /* 0x040fe40007721670 */
[----:B------:R-:W-:Y:S02]  /*2d730*/  F2FP.SATFINITE.E4M3.F32.PACK_AB_MERGE_C R236, RZ, R236, RZ ;  /* 0x000000ecffec723e */ /* 0x000fe400048070ff */
[----:B------:R0:W-:Y:S01]  /*2d740*/  @!P0 STG.E.U8 desc[UR44][R6.64+0x1], R8 ;  /* 0x0000010806008986 */ /* 0x0001e2000c10112c */
[----:B------:R-:W-:Y:S02]  /*2d750*/  ISETP.LT.OR P0, PT, R29, 0x2, !P6 ;  /* 0x000000021d00780c */ /* 0x000fe40007701670 */
[----:B------:R-:W-:-:S06]  /*2d760*/  F2FP.SATFINITE.E4M3.F32.PACK_AB_MERGE_C R237, RZ, R237, RZ ;  /* 0x000000edffed723e */ /* 0x000fcc00048070ff */
[----:B0-----:R-:W0:Y:S02]  /*2d770*/  @!P1 LDC.64 R6, c[0x0][0x5c0] ;  /* 0x00017000ff069b82 */ /* 0x001e240000000a00 */
[----:B0-----:R-:W-:-:S04]  /*2d780*/  @!P1 IADD3 R6, P2, P3, R24, UR8, R6 ;  /* 0x0000000818069c10 */ /* 0x001fc8000fb5e006 */
[----:B------:R-:W-:-:S05]  /*2d790*/  @!P1 IADD3.X R7, R30, UR7, R7, P2, P3 ;  /* 0x000000071e079c10 */ /* 0x000fca00097e6407 */
[----:B------:R0:W-:Y:S01]  /*2d7a0*/  @!P1 STG.E.U8 desc[UR44][R6.64], R9 ;  /* 0x0000000906009986 */ /* 0x0001e2000c10112c */
[----:B------:R-:W-:Y:S01]  /*2d7b0*/  ISETP.LT.OR P1, PT, R29, 0x9, !P4 ;  /* 0x000000091d00780c */ /* 0x000fe20006721670 */
[----:B0-----:R-:W0:Y:S02]  /*2d7c0*/  @!P0 LDC.64 R6, c[0x0][0x5c0] ;  /* 0x00017000ff068b82 */ /* 0x001e240000000a00 */
[----:B0-----:R-:W-:-:S04]  /*2d7d0*/  @!P0 IADD3 R6, P2, P3, R24, UR8, R6 ;  /* 0x0000000818068c10 */ /* 0x001fc8000fb5e006 */
[----:B------:R-:W-:Y:S02]  /*2d7e0*/  @!P0 IADD3.X R7, R30, UR7, R7, P2, P3 ;  /* 0x000000071e078c10 */ /* 0x000fe400097e6407 */
[----:B------:R-:W-:-:S03]  /*2d7f0*/  ISETP.LT.OR P2, PT, R29, 0xa, !P4 ;  /* 0x0000000a1d00780c */ /* 0x000fc60006741670 */
[----:B------:R0:W-:Y:S10]  /*2d800*/  @!P0 STG.E.U8 desc[UR44][R6.64+0x1], R10 ;  /* 0x0000010a06008986 */ /* 0x0001f4000c10112c */
[----:B------:R-:W1:Y:S08]  /*2d810*/  @!P2 LDC.64 R8, c[0x0][0x5c0] ;  /* 0x00017000ff08ab82 */ /* 0x000e700000000a00 */
[----:B0-----:R-:W0:Y:S02]  /*2d820*/  @!P1 LDC.64 R6, c[0x0][0x5c0] ;  /* 0x00017000ff069b82 */ /* 0x001e240000000a00 */
[----:B0-----:R-:W-:-:S05]  /*2d830*/  @!P1 IADD3 R6, P0, R24, R6, RZ ;  /* 0x0000000618069210 */ /* 0x001fca0007f1e0ff */
[----:B------:R-:W-:Y:S01]  /*2d840*/  @!P1 IMAD.X R7, R30, 0x1, R7, P0 ;  /* 0x000000011e079824 */ /* 0x000fe200000e0607 */
[----:B------:R-:W-:-:S04]  /*2d850*/  ISETP.LT.OR P0, PT, R29, 0xa, !P6 ;  /* 0x0000000a1d00780c */ /* 0x000fc80007701670 */
[----:B------:R1:W-:Y:S01]  /*2d860*/  @!P1 STG.E.U8 desc[UR44][R6.64+0x8], R11 ;  /* 0x0000080b06009986 */ /* 0x0003e2000c10112c */
[----:B------:R-:W-:Y:S02]  /*2d870*/  ISETP.LT.OR P1, PT, R29, 0x9, !P6 ;  /* 0x000000091d00780c */ /* 0x000fe40007721670 */
[----:B-1----:R-:W-:-:S05]  /*2d880*/  @!P2 IADD3 R6, P3, R24, R8, RZ ;  /* 0x000000081806a210 */ /* 0x002fca0007f7e0ff */
[----:B------:R-:W-:-:S06]  /*2d890*/  @!P2 IMAD.X R7, R30, 0x1, R9, P3 ;  /* 0x000000011e07a824 */ /* 0x000fcc00018e0609 */
[----:B------:R-:W0:Y:S01]  /*2d8a0*/  @!P1 LDC.64 R8, c[0x0][0x5c0] ;  /* 0x00017000ff089b82 */ /* 0x000e220000000a00 */
[----:B------:R1:W-:Y:S07]  /*2d8b0*/  @!P2 STG.E.U8 desc[UR44][R6.64+0x9], R12 ;  /* 0x0000090c0600a986 */ /* 0x0003ee000c10112c */
[----:B-1----:R-:W1:Y:S01]  /*2d8c0*/  @!P0 LDC.64 R6, c[0x0][0x5c0] ;  /* 0x00017000ff068b82 */ /* 0x002e620000000a00 */
[----:B0-----:R-:W-:-:S04]  /*2d8d0*/  @!P1 IADD3 R10, P2, P3, R24, UR8, R8 ;  /* 0x00000008180a9c10 */ /* 0x001fc8000fb5e008 */
[----:B------:R-:W-:-:S05]  /*2d8e0*/  @!P1 IADD3.X R11, R30, UR7, R9, P2, P3 ;  /* 0x000000071e0b9c10 */ /* 0x000fca00097e6409 */
[----:B------:R0:W-:Y:S01]  /*2d8f0*/  @!P1 STG.E.U8 desc[UR44][R10.64+0x8], R13 ;  /* 0x0000080d0a009986 */ /* 0x0001e2000c10112c */
[----:B-1----:R-:W-:-:S04]  /*2d900*/  @!P0 IADD3 R8, P2, P3, R24, UR8, R6 ;  /* 0x0000000818088c10 */ /* 0x002fc8000fb5e006 */
[----:B------:R-:W-:Y:S02]  /*2d910*/  @!P0 IADD3.X R9, R30, UR7, R7, P2, P3 ;  /* 0x000000071e098c10 */ /* 0x000fe400097e6407 */
[----:B------:R-:W-:-:S03]  /*2d920*/  ISETP.LT.OR P2, PT, R29, 0x11, !P6 ;  /* 0x000000111d00780c */ /* 0x000fc60007741670 */
[----:B------:R-:W-:Y:S10]  /*2d930*/  @!P0 STG.E.U8 desc[UR44][R8.64+0x9], R14 ;  /* 0x0000090e08008986 */ /* 0x000ff4000c10112c */
[----:B------:R-:W1:Y:S02]  /*2d940*/  @!P2 LDC.64 R6, c[0x0][0x5c0] ;  /* 0x00017000ff06ab82 */ /* 0x000e640000000a00 */
[----:B-1----:R-:W-:-:S04]  /*2d950*/  @!P2 IADD3 R26, P3, P4, R24, UR8, R6 ;  /* 0x00000008181aac10 */ /* 0x002fc8000fc7e006 */
[----:B------:R-:W-:Y:S02]  /*2d960*/  @!P2 IADD3.X R27, R30, UR7, R7, P3, P4 ;  /* 0x000000071e1bac10 */ /* 0x000fe40009fe8407 */
[----:B------:R-:W0:Y:S02]  /*2d970*/  @!P5 LDC.64 R6, c[0x0][0x5c0] ;  /* 0x00017000ff06db82 */ /* 0x000e240000000a00 */
[----:B0-----:R-:W-:-:S04]  /*2d980*/  @!P5 IADD3 R10, P1, P3, R24, UR8, R6 ;  /* 0x00000008180adc10 */ /* 0x001fc8000fb3e006 */
[----:B------:R-:W-:Y:S02]  /*2d990*/  @!P5 IADD3.X R11, R30, UR7, R7, P1, P3 ;  /* 0x000000071e0bdc10 */ /* 0x000fe40008fe6407 */
[----:B------:R-:W-:-:S13]  /*2d9a0*/  ISETP.LT.OR P3, PT, R29, 0x19, !P6 ;  /* 0x000000191d00780c */ /* 0x000fda0007761670 */
[----:B------:R-:W0:Y:S01]  /*2d9b0*/  @!P3 LDC.64 R6, c[0x0][0x5c0] ;  /* 0x00017000ff06bb82 */ /* 0x000e220000000a00 */
[----:B------:R-:W-:-:S04]  /*2d9c0*/  @P3 LOP3.LUT R3, R3, 0x80000, RZ, 0xfc, !PT ;  /* 0x0008000003033812 */ /* 0x000fc800078efcff */
[----:B------:R-:W-:Y:S02]  /*2d9d0*/  LOP3.LUT R3, R3, 0xffefffff, RZ, 0xc0, !PT ;  /* 0xffefffff03037812 */ /* 0x000fe400078ec0ff */
[----:B0-----:R-:W-:-:S04]  /*2d9e0*/  @!P3 IADD3 R32, P0, P1, R24, UR8, R6 ;  /* 0x000000081820bc10 */ /* 0x001fc8000f91e006 */
[----:B------:R-:W-:Y:S02]  /*2d9f0*/  @!P3 IADD3.X R33, R30, UR7, R7, P0, P1 ;  /* 0x000000071e21bc10 */ /* 0x000fe400087e2407 */
[C---:B------:R-:W-:Y:S02]  /*2da00*/  LOP3.LUT P3, RZ, R0.reuse, 0x10000, RZ, 0xc0, !PT ;  /* 0x0001000000ff7812 */ /* 0x040fe4000786c0ff */
[----:B------:R-:W-:Y:S02]  /*2da10*/  LOP3.LUT R0, R0, 0xfffffffd, RZ, 0xc0, !PT ;  /* 0xfffffffd00007812 */ /* 0x000fe400078ec0ff */
[----:B------:R-:W-:-:S09]  /*2da20*/  ISETP.LT.OR P0, PT, R29, 0x11, !P3 ;  /* 0x000000111d00780c */ /* 0x000fd20005f01670 */
[----:B------:R-:W-:-:S04]  /*2da30*/  @P3 LOP3.LUT R3, R3, 0x100000, RZ, 0xfc, !PT ;  /* 0x0010000003033812 */ /* 0x000fc800078efcff */
[----:B------:R-:W0:Y:S02]  /*2da40*/  @!P0 LDC.64 R6, c[0x0][0x5c0] ;  /* 0x00017000ff068b82 */ /* 0x000e240000000a00 */
[----:B0-----:R-:W-:-:S05]  /*2da50*/  @!P0 IADD3 R6, P1, R24, R6, RZ ;  /* 0x0000000618068210 */ /* 0x001fca0007f3e0ff */
[----:B------:R-:W-:-:S05]  /*2da60*/  @!P0 IMAD.X R7, R30, 0x1, R7, P1 ;  /* 0x000000011e078824 */ /* 0x000fca00008e0607 */
[----:B------:R0:W-:Y:S01]  /*2da70*/  @!P0 STG.E.U8 desc[UR44][R6.64+0x10], R15 ;  /* 0x0000100f06008986 */ /* 0x0001e2000c10112c */
[----:B------:R-:W-:-:S13]  /*2da80*/  ISETP.LT.OR P0, PT, R29, 0x12, !P3 ;  /* 0x000000121d00780c */ /* 0x000fda0005f01670 */
[----:B0-----:R-:W0:Y:S02]  /*2da90*/  @!P0 LDC.64 R6, c[0x0][0x5c0] ;  /* 0x00017000ff068b82 */ /* 0x001e240000000a00 */
[----:B0-----:R-:W-:-:S05]  /*2daa0*/  @!P0 IADD3 R6, P1, R24, R6, RZ ;  /* 0x0000000618068210 */ /* 0x001fca0007f3e0ff */
[----:B------:R-:W-:Y:S01]  /*2dab0*/  @!P0 IMAD.X R7, R30, 0x1, R7, P1 ;  /* 0x000000011e078824 */ /* 0x000fe200008e0607 */
[----:B------:R-:W-:-:S04]  /*2dac0*/  ISETP.LT.OR P1, PT, R29, 0x1a, !P6 ;  /* 0x0000001a1d00780c */ /* 0x000fc80007721670 */
[----:B------:R0:W-:Y:S04]  /*2dad0*/  @!P0 STG.E.U8 desc[UR44][R6.64+0x11], R16 ;  /* 0x0000111006008986 */ /* 0x0001e8000c10112c */
[----:B------:R1:W-:Y:S04]  /*2dae0*/  @!P2 STG.E.U8 desc[UR44][R26.64+0x10], R17 ;  /* 0x000010111a00a986 */ /* 0x0003e8000c10112c */
[----:B------:R-:W-:Y:S01]  /*2daf0*/  @!P5 STG.E.U8 desc[UR44][R10.64+0x11], R18 ;  /* 0x000011120a00d986 */ /* 0x000fe2000c10112c */
[----:B0-----:R-:W0:Y:S02]  /*2db00*/  @!P1 LDC.64 R6, c[0x0][0x5c0] ;  /* 0x00017000ff069b82 */ /* 0x001e240000000a00 */
[----:B0-----:R-:W-:-:S04]  /*2db10*/  @!P1 IADD3 R12, P0, P4, R24, UR8, R6 ;  /* 0x00000008180c9c10 */ /* 0x001fc8000fc1e006 */
[----:B------:R-:W-:Y:S02]  /*2db20*/  @!P1 IADD3.X R13, R30, UR7, R7, P0, P4 ;  /* 0x000000071e0d9c10 */ /* 0x000fe400087e8407 */
[----:B------:R-:W-:-:S04]  /*2db30*/  ISETP.GE.AND P0, PT, R28, 0x81, PT ;  /* 0x000000811c00780c */ /* 0x000fc80003f06270 */
[C---:B------:R-:W-:Y:S02]  /*2db40*/  ISETP.LT.OR P4, PT, R29.reuse, 0x1, !P0 ;  /* 0x000000011d00780c */ /* 0x040fe40004781670 */
[----:B------:R-:W-:-:S11]  /*2db50*/  ISETP.LT.OR P2, PT, R29, 0x2, !P0 ;  /* 0x000000021d00780c */ /* 0x000fd60004741670 */
[----:B------:R-:W0:Y:S02]  /*2db60*/  @!P4 LDC.64 R6, c[0x0][0x5c0] ;  /* 0x00017000ff06cb82 */ /* 0x000e240000000a00 */
[----:B0-----:R-:W-:-:S04]  /*2db70*/  @!P4 IADD3 R14, P3, P6, R24, UR6, R6 ;  /* 0x00000006180ecc10 */ /* 0x001fc8000fe7e006 */
        /* <DEDUP_REMOVED lines=9> */
[----:B-1----:R-:W-:Y:S02]  /*2dc10*/  @!P3 IADD3.X R17, R30, UR5, R7, P5, P6 ;  /* 0x000000051e11bc10 */ /* 0x002fe4000afec407 */
[----:B------:R-:W-:-:S04]  /*2dc20*/  LOP3.LUT P3, RZ, R3, 0x100000, RZ, 0xc0, !PT ;  /* 0x0010000003ff7812 */ /* 0x000fc8000786c0ff */
[----:B------:R-:W-:-:S13]  /*2dc30*/  ISETP.LT.OR P5, PT, R29, 0x19, !P3 ;  /* 0x000000191d00780c */ /* 0x000fda0005fa1670 */
[----:B------:R-:W0:Y:S02]  /*2dc40*/  @!P5 LDC.64 R6, c[0x0][0x5c0] ;  /* 0x00017000ff06db82 */ /* 0x000e240000000a00 */
[----:B0-----:R-:W-:-:S05]  /*2dc50*/  @!P5 IADD3 R6, P6, R24, R6, RZ ;  /* 0x000000061806d210 */ /* 0x001fca0007fde0ff */
[----:B------:R-:W-:-:S05]  /*2dc60*/  @!P5 IMAD.X R7, R30, 0x1, R7, P6 ;  /* 0x000000011e07d824 */ /* 0x000fca00030e0607 */
[----:B------:R0:W-:Y:S01]  /*2dc70*/  @!P5 STG.E.U8 desc[UR44][R6.64+0x18], R19 ;  /* 0x000018130600d986 */ /* 0x0001e2000c10112c */
[C---:B------:R-:W-:Y:S02]  /*2dc80*/  ISETP.LT.OR P5, PT, R29.reuse, 0x1a, !P3 ;  /* 0x0000001a1d00780c */ /* 0x040fe40005fa1670 */
[----:B------:R-:W-:-:S11]  /*2dc90*/  ISETP.LT.OR P3, PT, R29, 0xa, !P0 ;  /* 0x0000000a1d00780c */ /* 0x000fd60004761670 */
[----:B0-----:R-:W0:Y:S02]  /*2dca0*/  @!P5 LDC.64 R6, c[0x0][0x5c0] ;  /* 0x00017000ff06db82 */ /* 0x001e240000000a00 */
[----:B------:R-:W-:-:S04]  /*2dcb0*/  @P3 LOP3.LUT R0, R0, 0x1, RZ, 0xfc, !PT ;  /* 0x0000000100003812 */ /* 0x000fc800078efcff */
[----:B------:R-:W-:Y:S02]  /*2dcc0*/  LOP3.LUT R0, R0, 0xfffffff7, RZ, 0xc0, !PT ;  /* 0xfffffff700007812 */ /* 0x000fe400078ec0ff */
[----:B0-----:R-:W-:-:S05]  /*2dcd0*/  @!P5 IADD3 R6, P6, R24, R6, RZ ;  /* 0x000000061806d210 */ /* 0x001fca0007fde0ff */
[----:B------:R-:W-:-:S05]  /*2dce0*/  @!P5 IMAD.X R7, R30, 0x1, R7, P6 ;  /* 0x000000011e07d824 */ /* 0x000fca00030e0607 */
[----:B------:R0:W-:Y:S02]  /*2dcf0*/  @!P5 STG.E.U8 desc[UR44][R6.64+0x19], R20 ;  /* 0x000019140600d986 */ /* 0x0001e4000c10112c */
[----:B0-----:R-:W0:Y:S02]  /*2dd00*/  @!P3 LDC.64 R6, c[0x0][0x5c0] ;  /* 0x00017000ff06bb82 */ /* 0x001e240000000a00 */
        /* <DEDUP_REMOVED lines=8> */
[----:B------:R-:W-:Y:S02]  /*2dd90*/  ISETP.LT.OR P6, PT, R29, 0x12, !P0 ;  /* 0x000000121d00780c */ /* 0x000fe400047c1670 */
[C---:B------:R-:W-:Y:S02]  /*2dda0*/  LOP3.LUT P3, RZ, R3.reuse, 0x80000, RZ, 0xc0, !PT ;  /* 0x0008000003ff7812 */ /* 0x040fe4000786c0ff */
[----:B------:R-:W-:-:S04]  /*2ddb0*/  LOP3.LUT R3, R3, 0xffffff7f, RZ, 0xc0, !PT ;  /* 0xffffff7f03037812 */ /* 0x000fc800078ec0ff */
[----:B------:R-:W-:-:S04]  /*2ddc0*/  @P0 LOP3.LUT R3, R3, 0x80, RZ, 0xfc, !PT ;  /* 0x0000008003030812 */ /* 0x000fc800078efcff */
[----:B------:R-:W-:Y:S01]  /*2ddd0*/  LOP3.LUT R3, R3, 0xfffeffff, RZ, 0xc0, !PT ;  /* 0xfffeffff03037812 */ /* 0x000fe200078ec0ff */
[----:B------:R-:W0:Y:S01]  /*2dde0*/  @!P6 LDC.64 R6, c[0x0][0x5c0] ;  /* 0x00017000ff06eb82 */ /* 0x000e220000000a00 */
[----:B------:R-:W-:Y:S01]  /*2ddf0*/  @P6 LOP3.LUT R0, R0, 0x4, RZ, 0xfc, !PT ;  /* 0x0000000400006812 */ /* 0x000fe200078efcff */
[----:B------:R-:W-:Y:S03]  /*2de00*/  @!P3 STG.E.U8 desc[UR44][R32.64+0x18], R21 ;  /* 0x000018152000b986 */ /* 0x000fe6000c10112c */
[----:B------:R-:W-:Y:S01]  /*2de10*/  LOP3.LUT R0, R0, 0xffffffef, RZ, 0xc0, !PT ;  /* 0xffffffef00007812 */ /* 0x000fe200078ec0ff */
[----:B------:R1:W-:Y:S04]  /*2de20*/  @!P1 STG.E.U8 desc[UR44][R12.64+0x19], R22 ;  /* 0x000019160c009986 */ /* 0x0003e8000c10112c */
[----:B------:R-:W-:Y:S04]  /*2de30*/  @!P4 STG.E.U8 desc[UR44][R14.64], R23 ;  /* 0x000000170e00c986 */ /* 0x000fe8000c10112c */
[----:B------:R2:W-:Y:S01]  /*2de40*/  @!P2 STG.E.U8 desc[UR44][R8.64+0x1], R232 ;  /* 0x000001e80800a986 */ /* 0x0005e2000c10112c */
[----:B------:R-:W-:Y:S01]  /*2de50*/  ISETP.GE.AND P2, PT, R28, 0x89, PT ;  /* 0x000000891c00780c */ /* 0x000fe20003f46270 */
[----:B-1----:R-:W-:-:S02]  /*2de60*/  IMAD.U32 R12, RZ, RZ, UR8 ;  /* 0x00000008ff0c7e24 */ /* 0x002fc4000f8e00ff */
[----:B------:R-:W-:Y:S01]  /*2de70*/  IMAD.U32 R13, RZ, RZ, UR7 ;  /* 0x00000007ff0d7e24 */ /* 0x000fe2000f8e00ff */
[----:B0-----:R-:W-:Y:S01]  /*2de80*/  @!P6 IADD3 R32, P3, P5, R24, UR6, R6 ;  /* 0x000000061820ec10 */ /* 0x001fe2000fd7e006 */
[----:B--2---:R-:W-:-:S03]  /*2de90*/  IMAD.U32 R8, RZ, RZ, UR8 ;  /* 0x00000008ff087e24 */ /* 0x004fc6000f8e00ff */
[----:B------:R-:W-:Y:S01]  /*2dea0*/  @!P6 IADD3.X R33, R30, UR5, R7, P3, P5 ;  /* 0x000000051e21ec10 */ /* 0x000fe20009fea407 */
[----:B------:R-:W-:Y:S01]  /*2deb0*/  IMAD.U32 R9, RZ, RZ, UR7 ;  /* 0x00000007ff097e24 */ /* 0x000fe2000f8e00ff */
[----:B------:R-:W-:-:S13]  /*2dec0*/  ISETP.LT.OR P6, PT, R29, 0x19, !P0 ;  /* 0x000000191d00780c */ /* 0x000fda00047c1670 */
[----:B------:R-:W0:Y:S01]  /*2ded0*/  @!P6 LDC.64 R6, c[0x0][0x5c0] ;  /* 0x00017000ff06eb82 */ /* 0x000e220000000a00 */
[----:B------:R-:W-:-:S04]  /*2dee0*/  @P6 LOP3.LUT R0, R0, 0x10, RZ, 0xfc, !PT ;  /* 0x0000001000006812 */ /* 0x000fc800078efcff */
[----:B------:R-:W-:Y:S02]  /*2def0*/  LOP3.LUT R0, R0, 0xffffffdf, RZ, 0xc0, !PT ;  /* 0xffffffdf00007812 */ /* 0x000fe400078ec0ff */
[----:B0-----:R-:W-:-:S04]  /*2df00*/  @!P6 IADD3 R34, P1, P3, R24, UR6, R6 ;  /* 0x000000061822ec10 */ /* 0x001fc8000fb3e006 */
[----:B------:R-:W-:Y:S02]  /*2df10*/  @!P6 IADD3.X R35, R30, UR5, R7, P1, P3 ;  /* 0x000000051e23ec10 */ /* 0x000fe40008fe6407 */
[----:B------:R-:W-:-:S13]  /*2df20*/  ISETP.LT.OR P1, PT, R29, 0x1a, !P0 ;  /* 0x0000001a1d00780c */ /* 0x000fda0004721670 */
[----:B------:R-:W-:-:S04]  /*2df30*/  @P1 LOP3.LUT R0, R0, 0x20, RZ, 0xfc, !PT ;  /* 0x0000002000001812 */ /* 0x000fc800078efcff */
[C---:B------:R-:W-:Y:S02]  /*2df40*/  LOP3.LUT P0, RZ, R0.reuse, 0x20, RZ, 0xc0, !PT ;  /* 0x0000002000ff7812 */ /* 0x040fe4000780c0ff */
[----:B------:R-:W-:-:S11]  /*2df50*/  LOP3.LUT R0, R0, 0xffffbfff, RZ, 0xc0, !PT ;  /* 0xffffbfff00007812 */ /* 0x000fd600078ec0ff */
[----:B------:R-:W0:Y:S01]  /*2df60*/  @!P0 LDC.64 R6, c[0x0][0x5c0] ;  /* 0x00017000ff068b82 */ /* 0x000e220000000a00 */
[----:B------:R-:W-:-:S04]  /*2df70*/  @P0 LOP3.LUT R3, R3, 0x10000, RZ, 0xfc, !PT ;  /* 0x0001000003030812 */ /* 0x000fc800078efcff */
[----:B------:R-:W-:Y:S02]  /*2df80*/  LOP3.LUT R3, R3, 0xfffbffff, RZ, 0xc0, !PT ;  /* 0xfffbffff03037812 */ /* 0x000fe400078ec0ff */
[----:B0-----:R-:W-:-:S04]  /*2df90*/  @!P0 IADD3 R26, P1, P3, R24, UR6, R6 ;  /* 0x00000006181a8c10 */ /* 0x001fc8000fb3e006 */
[----:B------:R-:W-:Y:S02]  /*2dfa0*/  @!P0 IADD3.X R27, R30, UR5, R7, P1, P3 ;  /* 0x000000051e1b8c10 */ /* 0x000fe40008fe6407 */
[----:B------:R-:W-:-:S04]  /*2dfb0*/  ISETP.GE.AND P1, PT, R28, 0x101, PT ;  /* 0x000001011c00780c */ /* 0x000fc80003f26270 */
[----:B------:R-:W-:-:S13]  /*2dfc0*/  ISETP.LT.OR P5, PT, R29, 0x1, !P1 ;  /* 0x000000011d00780c */ /* 0x000fda0004fa1670 */
[----:B------:R-:W0:Y:S01]  /*2dfd0*/  @!P5 LDC.64 R6, c[0x0][0x5c0] ;  /* 0x00017000ff06db82 */ /* 0x000e220000000a00 */
[----:B------:R-:W-:-:S04]  /*2dfe0*/  @P5 LOP3.LUT R0, R0, 0x4000, RZ, 0xfc, !PT ;  /* 0x0000400000005812 */ /* 0x000fc800078efcff */
[C---:B------:R-:W-:Y:S02]  /*2dff0*/  LOP3.LUT P0, RZ, R0.reuse, 0x1, RZ, 0xc0, !PT ;  /* 0x0000000100ff7812 */ /* 0x040fe4000780c0ff */
[----:B------:R-:W-:-:S11]  /*2e000*/  LOP3.LUT R0, R0, 0xffffdfff, RZ, 0xc0, !PT ;  /* 0xffffdfff00007812 */ /* 0x000fd600078ec0ff */
[----:B------:R-:W-:Y:S02]  /*2e010*/  @P0 LOP3.LUT R3, R3, 0x40000, RZ, 0xfc, !PT ;  /* 0x0004000003030812 */ /* 0x000fe400078efcff */
[----:B------:R-:W-:Y:S02]  /*2e020*/  ISETP.LT.OR P0, PT, R29, 0x2, !P1 ;  /* 0x000000021d00780c */ /* 0x000fe40004f01670 */
[----:B0-----:R-:W-:-:S04]  /*2e030*/  @!P5 IADD3 R22, P3, P4, R24, UR10, R6 ;  /* 0x0000000a1816dc10 */ /* 0x001fc8000fc7e006 */
[----:B------:R-:W-:Y:S02]  /*2e040*/  @!P5 IADD3.X R23, R30, UR9, R7, P3, P4 ;  /* 0x000000091e17dc10 */ /* 0x000fe40009fe8407 */
[----:B------:R-:W-:-:S05]  /*2e050*/  ISETP.LT.OR P4, PT, R29, 0x1, !P2 ;  /* 0x000000011d00780c */ /* 0x000fca0005781670 */
[----:B------:R-:W-:-:S08]  /*2e060*/  @P0 LOP3.LUT R0, R0, 0x2000, RZ, 0xfc, !PT ;  /* 0x0000200000000812 */ /* 0x000fd000078efcff */
[----:B------:R-:W0:Y:S01]  /*2e070*/  @!P4 LDC.64 R6, c[0x0][0x5c0] ;  /* 0x00017000ff06cb82 */ /* 0x000e220000000a00 */
[----:B------:R-:W-:-:S04]  /*2e080*/  @!P4 IADD3 R8, P3, P5, R8, UR6, R24 ;  /* 0x000000060808cc10 */ /* 0x000fc8000fd7e018 */
[----:B------:R-:W-:Y:S02]  /*2e090*/  @!P4 IADD3.X R9, R9, UR5, R30, P3, P5 ;  /* 0x000000050909cc10 */ /* 0x000fe40009fea41e */
[----:B0-----:R-:W-:-:S05]  /*2e0a0*/  @!P4 IADD3 R6, P3, R8, R6, RZ ;  /* 0x000000060806c210 */ /* 0x001fca0007f7e0ff */
[----:B------:R-:W-:Y:S01]  /*2e0b0*/  @!P4 IMAD.X R7, R9, 0x1, R7, P3 ;  /* 0x000000010907c824 */ /* 0x000fe200018e0607 */
[----:B------:R-:W-:-:S04]  /*2e0c0*/  ISETP.LT.OR P3, PT, R29, 0x2, !P2 ;  /* 0x000000021d00780c */ /* 0x000fc80005761670 */
[----:B------:R0:W-:Y:S09]  /*2e0d0*/  @!P4 STG.E.U8 desc[UR44][R6.64], R233 ;  /* 0x000000e90600c986 */ /* 0x0001f2000c10112c */
[----:B------:R-:W-:Y:S01]  /*2e0e0*/  @!P3 IADD3 R12, P5, P6, R12, UR6, R24 ;  /* 0x000000060c0cbc10 */ /* 0x000fe2000febe018 */
[----:B------:R-:W1:Y:S03]  /*2e0f0*/  @!P3 LDC.64 R8, c[0x0][0x5c0] ;  /* 0x00017000ff08bb82 */ /* 0x000e660000000a00 */
[----:B------:R-:W-:-:S05]  /*2e100*/  @!P3 IADD3.X R13, R13, UR5, R30, P5, P6 ;  /* 0x000000050d0dbc10 */ /* 0x000fca000afec41e */
[----:B0-----:R-:W0:Y:S01]  /*2e110*/  @!P0 LDC.64 R6, c[0x0][0x5c0] ;  /* 0x00017000ff068b82 */ /* 0x001e220000000a00 */
[----:B-1----:R-:W-:-:S05]  /*2e120*/  @!P3 IADD3 R8, P4, R12, R8, RZ ;  /* 0x000000080c08b210 */ /* 0x002fca0007f9e0ff */
[----:B------:R-:W-:Y:S01]  /*2e130*/  @!P3 IMAD.X R9, R13, 0x1, R9, P4 ;  /* 0x000000010d09b824 */ /* 0x000fe200020e0609 */
[----:B0-----:R-:W-:-:S04]  /*2e140*/  @!P0 IADD3 R18, P5, P6, R24, UR10, R6 ;  /* 0x0000000a18128c10 */ /* 0x001fc8000febe006 */
[----:B------:R0:W-:Y:S01]  /*2e150*/  @!P3 STG.E.U8 desc[UR44][R8.64+0x1], R234 ;  /* 0x000001ea0800b986 */ /* 0x0001e2000c10112c */
[----:B------:R-:W-:Y:S02]  /*2e160*/  @!P0 IADD3.X R19, R30, UR9, R7, P5, P6 ;  /* 0x000000091e138c10 */ /* 0x000fe4000afec407 */
[----:B------:R-:W-:Y:S02]  /*2e170*/  ISETP.LT.OR P5, PT, R29, 0x9, !P1 ;  /* 0x000000091d00780c */ /* 0x000fe40004fa1670 */
[C---:B------:R-:W-:Y:S02]  /*2e180*/  LOP3.LUT P6, RZ, R0.reuse, 0x2, RZ, 0xc0, !PT ;  /* 0x0000000200ff7812 */ /* 0x040fe400078cc0ff */
[----:B------:R-:W-:Y:S02]  /*2e190*/  LOP3.LUT R0, R0, 0xffffefff, RZ, 0xc0, !PT ;  /* 0xffffefff00007812 */ /* 0x000fe400078ec0ff */
[C---:B------:R-:W-:Y:S01]  /*2e1a0*/  LOP3.LUT P0, RZ, R3.reuse, 0x40000, RZ, 0xc0, !PT ;  /* 0x0004000003ff7812 */ /* 0x040fe2000780c0ff */
[----:B0-----:R-:W-:Y:S01]  /*2e1b0*/  IMAD.U32 R8, RZ, RZ, UR8 ;  /* 0x00000008ff087e24 */ /* 0x001fe2000f8e00ff */
[----:B------:R-:W-:Y:S01]  /*2e1c0*/  LOP3.LUT R3, R3, 0xfffdffff, RZ, 0xc0, !PT ;  /* 0xfffdffff03037812 */ /* 0x000fe200078ec0ff */
[----:B------:R-:W-:-:S04]  /*2e1d0*/  IMAD.U32 R9, RZ, RZ, UR7 ;  /* 0x00000007ff097e24 */ /* 0x000fc8000f8e00ff */
[----:B------:R-:W0:Y:S01]  /*2e1e0*/  @!P5 LDC.64 R6, c[0x0][0x5c0] ;  /* 0x00017000ff06db82 */ /* 0x000e220000000a00 */
[----:B------:R-:W-:Y:S01]  /*2e1f0*/  @P5 LOP3.LUT R0, R0, 0x1000, RZ, 0xfc, !PT ;  /* 0x0000100000005812 */ /* 0x000fe200078efcff */
[----:B------:R1:W-:Y:S03]  /*2e200*/  @!P6 STG.E.U8 desc[UR44][R16.64+0x8], R235 ;  /* 0x000008eb1000e986 */ /* 0x0003e6000c10112c */
[----:B------:R-:W-:Y:S01]  /*2e210*/  LOP3.LUT R0, R0, 0xfffff7ff, RZ, 0xc0, !PT ;  /* 0xfffff7ff00007812 */ /* 0x000fe200078ec0ff */
[----:B------:R2:W-:Y:S01]  /*2e220*/  @!P0 STG.E.U8 desc[UR44][R10.64+0x9], R236 ;  /* 0x000009ec0a008986 */ /* 0x0005e2000c10112c */
[----:B-1----:R-:W-:Y:S02]  /*2e230*/  IMAD.U32 R16, RZ, RZ, UR7 ;  /* 0x00000007ff107e24 */ /* 0x002fe4000f8e00ff */
[----:B--2---:R-:W-:Y:S01]  /*2e240*/  IMAD.U32 R10, RZ, RZ, UR8 ;  /* 0x00000008ff0a7e24 */ /* 0x004fe2000f8e00ff */
        /* <DEDUP_REMOVED lines=26> */
[----:B------:R-:W1:Y:S01]  /*2e3f0*/  @!P3 LDC.64 R8, c[0x0][0x5c0] ;  /* 0x00017000ff08bb82 */ /* 0x000e620000000a00 */
[----:B------:R-:W-:-:S04]  /*2e400*/  @!P3 IADD3 R10, P5, P6, R10, UR6, R24 ;  /* 0x000000060a0abc10 */ /* 0x000fc8000febe018 */
[----:B------:R-:W-:-:S03]  /*2e410*/  @!P3 IADD3.X R16, R16, UR5, R30, P5, P6 ;  /* 0x000000051010bc10 */ /* 0x000fc6000afec41e */
[----:B0-----:R-:W0:Y:S01]  /*2e420*/  @!P0 LDC.64 R6, c[0x0][0x5c0] ;  /* 0x00017000ff068b82 */ /* 0x001e220000000a00 */
[----:B-1----:R-:W-:-:S05]  /*2e430*/  @!P3 IADD3 R8, P4, R10, R8, RZ ;  /* 0x000000080a08b210 */ /* 0x002fca0007f9e0ff */
[----:B------:R-:W-:Y:S01]  /*2e440*/  @!P3 IMAD.X R9, R16, 0x1, R9, P4 ;  /* 0x000000011009b824 */ /* 0x000fe200020e0609 */
[----:B0-----:R-:W-:Y:S01]  /*2e450*/  @!P0 IADD3 R10, P5, P6, R24, UR10, R6 ;  /* 0x0000000a180a8c10 */ /* 0x001fe2000febe006 */
[----:B------:R-:W-:Y:S02]  /*2e460*/  FMUL R6, R40, UR39 ;  /* 0x0000002728067c20 */ /* 0x000fe40008400000 */
[----:B------:R-:W2:Y:S01]  /*2e470*/  LDL.LU R40, [R1+0x1cc] ;  /* 0x0001cc0001287983 */ /* 0x000ea20000300800 */
[----:B------:R-:W-:Y:S02]  /*2e480*/  @!P0 IADD3.X R11, R30, UR9, R7, P5, P6 ;  /* 0x000000091e0b8c10 */ /* 0x000fe4000afec407 */
[----:B------:R-:W-:Y:S02]  /*2e490*/  ISETP.LT.OR P5, PT, R29, 0x19, !P1 ;  /* 0x000000191d00780c */ /* 0x000fe40004fa1670 */
[----:B------:R-:W-:Y:S02]  /*2e4a0*/  F2FP.SATFINITE.E4M3.F32.PACK_AB_MERGE_C R6, RZ, R6, RZ ;  /* 0x00000006ff06723e */ /* 0x000fe400048070ff */
[----:B------:R-:W-:-:S02]  /*2e4b0*/  LOP3.LUT P6, RZ, R0, 0x8, RZ, 0xc0, !PT ;  /* 0x0000000800ff7812 */ /* 0x000fc400078cc0ff */
[----:B------:R-:W-:Y:S01]  /*2e4c0*/  LOP3.LUT P0, RZ, R3, 0x20000, RZ, 0xc0, !PT ;  /* 0x0002000003ff7812 */ /* 0x000fe2000780c0ff */
[----:B------:R0:W-:Y:S06]  /*2e4d0*/  @!P3 STG.E.U8 desc[UR44][R8.64+0x9], R6 ;  /* 0x000009060800b986 */ /* 0x0001ec000c10112c */
[----:B0-----:R-:W0:Y:S01]  /*2e4e0*/  @!P5 LDC.64 R6, c[0x0][0x5c0] ;  /* 0x00017000ff06db82 */ /* 0x001e220000000a00 */
[----:B------:R-:W-:-:S04]  /*2e4f0*/  LOP3.LUT R0, R0, 0xfffffeff, RZ, 0xc0, !PT ;  /* 0xfffffeff00007812 */ /* 0x000fc800078ec0ff */
[----:B------:R-:W-:-:S04]  /*2e500*/  @P5 LOP3.LUT R0, R0, 0x100, RZ, 0xfc, !PT ;  /* 0x0000010000005812 */ /* 0x000fc800078efcff */
[----:B------:R-:W-:Y:S02]  /*2e510*/  LOP3.LUT R0, R0, 0xffffff7f, RZ, 0xc0, !PT ;  /* 0xffffff7f00007812 */ /* 0x000fe400078ec0ff */
[----:B0-----:R-:W-:-:S04]  /*2e520*/  @!P5 IADD3 R8, P3, P4, R24, UR10, R6 ;  /* 0x0000000a1808dc10 */ /* 0x001fc8000fc7e006 */
[----:B------:R-:W-:Y:S02]  /*2e530*/  @!P5 IADD3.X R9, R30, UR9, R7, P3, P4 ;  /* 0x000000091e09dc10 */ /* 0x000fe40009fe8407 */
[----:B------:R-:W-:Y:S02]  /*2e540*/  ISETP.LT.OR P3, PT, R29, 0x1a, !P1 ;  /* 0x0000001a1d00780c */ /* 0x000fe40004f61670 */
[----:B------:R-:W-:-:S04]  /*2e550*/  LOP3.LUT R3, R3, 0xfffffeff, RZ, 0xc0, !PT ;  /* 0xfffffeff03037812 */ /* 0x000fc800078ec0ff */
[----:B------:R-:W-:-:S07]  /*2e560*/  @P1 LOP3.LUT R3, R3, 0x100, RZ, 0xfc, !PT ;  /* 0x0000010003031812 */ /* 0x000fce00078efcff */
[----:B------:R-:W-:-:S04]  /*2e570*/  @P3 LOP3.LUT R0, R0, 0x80, RZ, 0xfc, !PT ;  /* 0x0000008000003812 */ /* 0x000fc800078efcff */
[----:B------:R-:W-:-:S13]  /*2e580*/  LOP3.LUT P1, RZ, R0, 0x80, RZ, 0xc0, !PT ;  /* 0x0000008000ff7812 */ /* 0x000fda000782c0ff */
[----:B------:R-:W0:Y:S02]  /*2e590*/  @!P1 LDC.64 R6, c[0x0][0x5c0] ;  /* 0x00017000ff069b82 */ /* 0x000e240000000a00 */
[----:B0-----:R-:W-:Y:S01]  /*2e5a0*/  @!P1 IADD3 R16, P3, P4, R24, UR10, R6 ;  /* 0x0000000a18109c10 */ /* 0x001fe2000fc7e006 */
[----:B---3--:R-:W-:Y:S02]  /*2e5b0*/  FMUL R6, R39, UR39 ;  /* 0x0000002727067c20 */ /* 0x008fe40008400000 */
[----:B------:R-:W3:Y:S04]  /*2e5c0*/  LDL.LU R39, [R1+0x1d0] ;  /* 0x0001d00001277983 */ /* 0x000ee80000300800 */
[----:B------:R-:W3:Y:S04]  /*2e5d0*/  LDL.LU R42, [R1+0x1d4] ;  /* 0x0001d400012a7983 */ /* 0x000ee80000300800 */
[----:B------:R-:W3:Y:S04]  /*2e5e0*/  LDL.LU R41, [R1+0x1d8] ;  /* 0x0001d80001297983 */ /* 0x000ee80000300800 */
[----:B------:R-:W3:Y:S04]  /*2e5f0*/  LDL.LU R44, [R1+0x1dc] ;  /* 0x0001dc00012c7983 */ /* 0x000ee80000300800 */
[----:B------:R-:W3:Y:S04]  /*2e600*/  LDL.LU R43, [R1+0x1e0] ;  /* 0x0001e000012b7983 */ /* 0x000ee80000300800 */
[----:B------:R-:W3:Y:S04]  /*2e610*/  LDL.LU R47, [R1+0x1e4] ;  /* 0x0001e400012f7983 */ /* 0x000ee80000300800 */
[----:B------:R-:W3:Y:S01]  /*2e620*/  LDL.LU R46, [R1+0x1e8] ;  /* 0x0001e800012e7983 */ /* 0x000ee20000300800 */
[----:B------:R-:W-:-:S02]  /*2e630*/  F2FP.SATFINITE.E4M3.F32.PACK_AB_MERGE_C R6, RZ, R6, RZ ;  /* 0x00000006ff06723e */ /* 0x000fc400048070ff */
[----:B------:R-:W-:Y:S01]  /*2e640*/  @!P1 IADD3.X R17, R30, UR9, R7, P3, P4 ;  /* 0x000000091e119c10 */ /* 0x000fe20009fe8407 */
[----:B------:R-:W3:Y:S01]  /*2e650*/  LDL.LU R45, [R1+0x1ec] ;  /* 0x0001ec00012d7983 */ /* 0x000ee20000300800 */
[----:B------:R-:W-:-:S03]  /*2e660*/  ISETP.LT.OR P4, PT, R29, 0x11, !P2 ;  /* 0x000000111d00780c */ /* 0x000fc60005781670 */
[----:B------:R4:W-:Y:S01]  /*2e670*/  @!P6 STG.E.U8 desc[UR44][R36.64+0x10], R6 ;  /* 0x000010062400e986 */ /* 0x0009e2000c10112c */
[----:B------:R-:W-:Y:S01]  /*2e680*/  IMAD.U32 R31, RZ, RZ, UR8 ;  /* 0x00000008ff1f7e24 */ /* 0x000fe2000f8e00ff */
[----:B------:R-:W-:Y:S02]  /*2e690*/  LOP3.LUT R3, R3, 0xfffffdff, RZ, 0xc0, !PT ;  /* 0xfffffdff03037812 */ /* 0x000fe400078ec0ff */
[----:B------:R-:W3:Y:S01]  /*2e6a0*/  LDL.LU R49, [R1+0x1f0] ;  /* 0x0001f00001317983 */ /* 0x000ee20000300800 */
[----:B----4-:R-:W-:Y:S01]  /*2e6b0*/  FMUL R6, R38, UR39 ;  /* 0x0000002726067c20 */ /* 0x010fe20008400000 */
[----:B------:R-:W-:-:S04]  /*2e6c0*/  IMAD.U32 R36, RZ, RZ, UR7 ;  /* 0x00000007ff247e24 */ /* 0x000fc8000f8e00ff */
[----:B------:R-:W-:Y:S01]  /*2e6d0*/  @!P4 IADD3 R31, P3, P5, R31, UR6, R24 ;  /* 0x000000061f1fcc10 */ /* 0x000fe2000fd7e018 */
[----:B------:R-:W-:Y:S01]  /*2e6e0*/  IMAD.U32 R37, RZ, RZ, UR7 ;  /* 0x00000007ff257e24 */ /* 0x000fe2000f8e00ff */
[----:B------:R-:W-:Y:S01]  /*2e6f0*/  @P1 LOP3.LUT R3, R3, 0x200, RZ, 0xfc, !PT ;  /* 0x0000020003031812 */ /* 0x000fe200078efcff */
[----:B------:R-:W4:Y:S01]  /*2e700*/  LDL.LU R48, [R1+0x1f4] ;  /* 0x0001f40001307983 */ /* 0x000f220000300800 */
[----:B------:R-:W-:-:S05]  /*2e710*/  F2FP.SATFINITE.E4M3.F32.PACK_AB_MERGE_C R6, RZ, R6, RZ ;  /* 0x00000006ff06723e */ /* 0x000fca00048070ff */
[----:B------:R0:W-:Y:S01]  /*2e720*/  @!P0 STG.E.U8 desc[UR44][R32.64+0x11], R6 ;  /* 0x0000110620008986 */ /* 0x0001e2000c10112c */
[----:B------:R-:W-:Y:S02]  /*2e730*/  @!P4 IADD3.X R36, R36, UR5, R30, P3, P5 ;  /* 0x000000052424cc10 */ /* 0x000fe40009fea41e */
[----:B------:R-:W-:Y:S01]  /*2e740*/  ISETP.LT.OR P3, PT, R29, 0x12, !P2 ;  /* 0x000000121d00780c */ /* 0x000fe20005761670 */
[----:B0-----:R-:W0:Y:S01]  /*2e750*/  @!P4 LDC.64 R6, c[0x0][0x5c0] ;  /* 0x00017000ff06cb82 */ /* 0x001e220000000a00 */
[----:B------:R-:W-:Y:S02]  /*2e760*/  IMAD.U32 R32, RZ, RZ, UR8 ;  /* 0x00000008ff207e24 */ /* 0x000fe4000f8e00ff */
[----:B------:R-:W-:-:S09]  /*2e770*/  IMAD.U32 R33, RZ, RZ, UR7 ;  /* 0x00000007ff217e24 */ /* 0x000fd2000f8e00ff */
[----:B------:R-:W-:-:S04]  /*2e780*/  @!P3 IADD3 R32, P5, P6, R32, UR6, R24 ;  /* 0x000000062020bc10 */ /* 0x000fc8000febe018 */
[----:B------:R-:W-:Y:S02]  /*2e790*/  @!P3 IADD3.X R33, R33, UR5, R30, P5, P6 ;  /* 0x000000052121bc10 */ /* 0x000fe4000afec41e */
[----:B------:R-:W-:Y:S02]  /*2e7a0*/  ISETP.LT.OR P6, PT, R29, 0x19, !P2 ;  /* 0x000000191d00780c */ /* 0x000fe400057c1670 */
[----:B0-----:R-:W-:-:S05]  /*2e7b0*/  @!P4 IADD3 R6, P5, R31, R6, RZ ;  /* 0x000000061f06c210 */ /* 0x001fca0007fbe0ff */
[----:B------:R-:W-:Y:S02]  /*2e7c0*/  @!P4 IMAD.X R7, R36, 0x1, R7, P5 ;  /* 0x000000012407c824 */ /* 0x000fe400028e0607 */
[----:B------:R-:W-:Y:S02]  /*2e7d0*/  IMAD.U32 R36, RZ, RZ, UR8 ;  /* 0x00000008ff247e24 */ /* 0x000fe4000f8e00ff */
[----:B------:R-:W-:-:S03]  /*2e7e0*/  IMAD.U32 R38, RZ, RZ, UR7 ;  /* 0x00000007ff267e24 */ /* 0x000fc6000f8e00ff */
[----:B------:R-:W-:-:S04]  /*2e7f0*/  @!P6 IADD3 R36, P0, P5, R36, UR6, R24 ;  /* 0x000000062424ec10 */ /* 0x000fc8000fd1e018 */
[----:B------:R-:W-:Y:S02]  /*2e800*/  @!P6 IADD3.X R38, R38, UR5, R30, P0, P5 ;  /* 0x000000052626ec10 */ /* 0x000fe400087ea41e */
[----:B------:R-:W-:Y:S02]  /*2e810*/  ISETP.LT.OR P5, PT, R29, 0x1a, !P2 ;  /* 0x0000001a1d00780c */ /* 0x000fe400057a1670 */
[----:B------:R-:W-:-:S04]  /*2e820*/  LOP3.LUT R3, R3, 0xfffffbff, RZ, 0xc0, !PT ;  /* 0xfffffbff03037812 */ /* 0x000fc800078ec0ff */
[----:B------:R-:W-:Y:S01]  /*2e830*/  @P2 LOP3.LUT R3, R3, 0x400, RZ, 0xfc, !PT ;  /* 0x0000040003032812 */ /* 0x000fe200078efcff */
[----:B--2---:R-:W-:-:S05]  /*2e840*/  FMUL R31, R40, UR39 ;  /* 0x00000027281f7c20 */ /* 0x004fca0008400000 */
[----:B------:R-:W-:-:S05]  /*2e850*/  F2FP.SATFINITE.E4M3.F32.PACK_AB_MERGE_C R31, RZ, R31, RZ ;  /* 0x0000001fff1f723e */ /* 0x000fca00048070ff */
[----:B------:R0:W-:Y:S02]  /*2e860*/  @!P4 STG.E.U8 desc[UR44][R6.64+0x10], R31 ;  /* 0x0000101f0600c986 */ /* 0x0001e4000c10112c */
[----:B0-----:R-:W0:Y:S01]  /*2e870*/  @!P3 LDC.64 R6, c[0x0][0x5c0] ;  /* 0x00017000ff06bb82 */ /* 0x001e220000000a00 */
[----:B------:R-:W-:Y:S01]  /*2e880*/  IMAD.U32 R31, RZ, RZ, UR8 ;  /* 0x00000008ff1f7e24 */ /* 0x000fe2000f8e00ff */
[----:B0-----:R-:W-:-:S04]  /*2e890*/  @!P3 IADD3 R6, P0, R32, R6, RZ ;  /* 0x000000062006b210 */ /* 0x001fc80007f1e0ff */
[----:B------:R-:W-:Y:S01]  /*2e8a0*/  @!P5 IADD3 R32, P2, P4, R31, UR6, R24 ;  /* 0x000000061f20dc10 */ /* 0x000fe2000fc5e018 */
[----:B------:R-:W-:-:S03]  /*2e8b0*/  @!P3 IMAD.X R7, R33, 0x1, R7, P0 ;  /* 0x000000012107b824 */ /* 0x000fc600000e0607 */
[----:B------:R-:W-:Y:S01]  /*2e8c0*/  @!P5 IADD3.X R37, R37, UR5, R30, P2, P4 ;  /* 0x000000052525dc10 */ /* 0x000fe200097e841e */
[----:B------:R-:W-:Y:S01]  /*2e8d0*/  IMAD.U32 R33, RZ, RZ, UR7 ;  /* 0x00000007ff217e24 */ /* 0x000fe2000f8e00ff */
[----:B------:R-:W-:Y:S01]  /*2e8e0*/  LOP3.LUT P1, RZ, R0, 0x10, RZ, 0xc0, !PT ;  /* 0x0000001000ff7812 */ /* 0x000fe2000782c0ff */
[----:B------:R-:W-:Y:S02]  /*2e8f0*/  IMAD.U32 R40, RZ, RZ, UR7 ;  /* 0x00000007ff287e24 */ /* 0x000fe4000f8e00ff */
[----:B---3--:R-:W-:-:S05]  /*2e900*/  FMUL R31, R39, UR39 ;  /* 0x00000027271f7c20 */ /* 0x008fca0008400000 */
[----:B------:R-:W-:-:S05]  /*2e910*/  F2FP.SATFINITE.E4M3.F32.PACK_AB_MERGE_C R31, RZ, R31, RZ ;  /* 0x0000001fff1f723e */ /* 0x000fca00048070ff */
[----:B------:R0:W-:Y:S01]  /*2e920*/  @!P3 STG.E.U8 desc[UR44][R6.64+0x11], R31 ;  /* 0x0000111f0600b986 */ /* 0x0001e2000c10112c */
[----:B------:R-:W-:-:S04]  /*2e930*/  ISETP.GE.AND P3, PT, R28, 0x109, PT ;  /* 0x000001091c00780c */ /* 0x000fc80003f66270 */
[----:B------:R-:W-:Y:S01]  /*2e940*/  ISETP.LT.OR P2, PT, R29, 0x1, !P3 ;  /* 0x000000011d00780c */ /* 0x000fe20005f41670 */
[----:B0-----:R-:W-:-:S12]  /*2e950*/  IMAD.U32 R31, RZ, RZ, UR8 ;  /* 0x00000008ff1f7e24 */ /* 0x001fd8000f8e00ff */
[----:B------:R-:W-:-:S04]  /*2e960*/  @!P2 IADD3 R31, P0, P4, R31, UR10, R24 ;  /* 0x0000000a1f1fac10 */ /* 0x000fc8000fc1e018 */
[----:B------:R-:W-:Y:S02]  /*2e970*/  @!P2 IADD3.X R33, R33, UR9, R30, P0, P4 ;  /* 0x000000092121ac10 */ /* 0x000fe400087e841e */
[----:B------:R-:W-:Y:S01]  /*2e980*/  ISETP.LT.OR P0, PT, R29, 0x2, !P3 ;  /* 0x000000021d00780c */ /* 0x000fe20005f01670 */
[----:B------:R-:W-:Y:S02]  /*2e990*/  IMAD.U32 R39, RZ, RZ, UR8 ;  /* 0x00000008ff277e24 */ /* 0x000fe4000f8e00ff */
[----:B------:R-:W-:-:S05]  /*2e9a0*/  FMUL R6, R42, UR39 ;  /* 0x000000272a067c20 */ /* 0x000fca0008400000 */
[----:B------:R-:W-:-:S05]  /*2e9b0*/  F2FP.SATFINITE.E4M3.F32.PACK_AB_MERGE_C R6, RZ, R6, RZ ;  /* 0x00000006ff06723e */ /* 0x000fca00048070ff */
[----:B------:R-:W-:Y:S01]  /*2e9c0*/  @!P0 IADD3 R39, P2, P4, R39, UR10, R24 ;  /* 0x0000000a27278c10 */ /* 0x000fe2000fc5e018 */
[----:B------:R0:W-:Y:S03]  /*2e9d0*/  @!P1 STG.E.U8 desc[UR44][R34.64+0x18], R6 ;  /* 0x0000180622009986 */ /* 0x0001e6000c10112c */
[----:B------:R-:W-:Y:S02]  /*2e9e0*/  @!P0 IADD3.X R40, R40, UR9, R30, P2, P4 ;  /* 0x0000000928288c10 */ /* 0x000fe400097e841e */
[----:B------:R-:W-:Y:S02]  /*2e9f0*/  LOP3.LUT P0, RZ, R3, 0x10000, RZ, 0xc0, !PT ;  /* 0x0001000003ff7812 */ /* 0x000fe4000780c0ff */
[----:B------:R-:W-:Y:S01]  /*2ea00*/  ISETP.LT.OR P2, PT, R29, 0x9, !P3 ;  /* 0x000000091d00780c */ /* 0x000fe20005f41670 */
[----:B0-----:R-:W-:Y:S01]  /*2ea10*/  FMUL R6, R41, UR39 ;  /* 0x0000002729067c20 */ /* 0x001fe20008400000 */
[----:B------:R-:W-:-:S04]  /*2ea20*/  IMAD.U32 R34, RZ, RZ, UR8 ;  /* 0x00000008ff227e24 */ /* 0x000fc8000f8e00ff */
[----:B------:R-:W-:Y:S01]  /*2ea30*/  F2FP.SATFINITE.E4M3.F32.PACK_AB_MERGE_C R6, RZ, R6, RZ ;  /* 0x00000006ff06723e */ /* 0x000fe200048070ff */
[----:B------:R-:W-:-:S06]  /*2ea40*/  IMAD.U32 R35, RZ, RZ, UR7 ;  /* 0x00000007ff237e24 */ /* 0x000fcc000f8e00ff */
[----:B------:R-:W-:Y:S01]  /*2ea50*/  @!P2 IADD3 R34, P1, P4, R34, UR10, R24 ;  /* 0x0000000a2222ac10 */ /* 0x000fe2000fc3e018 */
[----:B------:R0:W-:Y:S03]  /*2ea60*/  @!P0 STG.E.U8 desc[UR44][R26.64+0x19], R6 ;  /* 0x000019061a008986 */ /* 0x0001e6000c10112c */
[----:B------:R-:W-:Y:S02]  /*2ea70*/  @!P2 IADD3.X R35, R35, UR9, R30, P1, P4 ;  /* 0x000000092323ac10 */ /* 0x000fe40008fe841e */
[----:B------:R-:W-:Y:S01]  /*2ea80*/  ISETP.LT.OR P1, PT, R29, 0xa, !P3 ;  /* 0x0000000a1d00780c */ /* 0x000fe20005f21670 */
[----:B0-----:R-:W0:Y:S01]  /*2ea90*/  @!P6 LDC.64 R6, c[0x0][0x5c0] ;  /* 0x00017000ff06eb82 */ /* 0x001e220000000a00 */
[----:B------:R-:W-:Y:S02]  /*2eaa0*/  IMAD.U32 R27, RZ, RZ, UR8 ;  /* 0x00000008ff1b7e24 */ /* 0x000fe4000f8e00ff */
[----:B------:R-:W-:-:S09]  /*2eab0*/  IMAD.U32 R41, RZ, RZ, UR7 ;  /* 0x00000007ff297e24 */ /* 0x000fd2000f8e00ff */
[----:B------:R-:W-:Y:S01]  /*2eac0*/  @!P1 IADD3 R27, P0, P4, R27, UR10, R24 ;  /* 0x0000000a1b1b9c10 */ /* 0x000fe2000fc1e018 */
[----:B------:R-:W-:-:S03]  /*2ead0*/  FMUL R26, R44, UR39 ;  /* 0x000000272c1a7c20 */ /* 0x000fc60008400000 */
[----:B------:R-:W-:Y:S02]  /*2eae0*/  @!P1 IADD3.X R41, R41, UR9, R30, P0, P4 ;  /* 0x0000000929299c10 */ /* 0x000fe400087e841e */
[----:B------:R-:W-:Y:S02]  /*2eaf0*/  F2FP.SATFINITE.E4M3.F32.PACK_AB_MERGE_C R26, RZ, R26, RZ ;  /* 0x0000001aff1a723e */ /* 0x000fe400048070ff */
[----:B0-----:R-:W-:-:S05]  /*2eb00*/  @!P6 IADD3 R6, P4, R36, R6, RZ ;  /* 0x000000062406e210 */ /* 0x001fca0007f9e0ff */
[----:B------:R-:W-:Y:S01]  /*2eb10*/  @!P6 IMAD.X R7, R38, 0x1, R7, P4 ;  /* 0x000000012607e824 */ /* 0x000fe200020e0607 */
[----:B------:R-:W-:-:S04]  /*2eb20*/  LOP3.LUT P2, RZ, R0, 0x4000, RZ, 0xc0, !PT ;  /* 0x0000400000ff7812 */ /* 0x000fc8000784c0ff */
[----:B------:R0:W-:Y:S01]  /*2eb30*/  @!P6 STG.E.U8 desc[UR44][R6.64+0x18], R26 ;  /* 0x0000181a0600e986 */ /* 0x0001e2000c10112c */
[----:B------:R-:W-:Y:S01]  /*2eb40*/  ISETP.LT.OR P4, PT, R29, 0x11, !P3 ;  /* 0x000000111d00780c */ /* 0x000fe20005f81670 */
[----:B0-----:R-:W0:Y:S01]  /*2eb50*/  @!P5 LDC.64 R6, c[0x0][0x5c0] ;  /* 0x00017000ff06db82 */ /* 0x001e220000000a00 */
[----:B------:R-:W-:Y:S02]  /*2eb60*/  LOP3.LUT R3, R3, 0xffff7fff, RZ, 0xc0, !PT ;  /* 0xffff7fff03037812 */ /* 0x000fe400078ec0ff */
[----:B------:R-:W-:Y:S01]  /*2eb70*/  ISETP.LT.OR P6, PT, R29, 0x12, !P3 ;  /* 0x000000121d00780c */ /* 0x000fe20005fc1670 */
[----:B------:R-:W-:-:S03]  /*2eb80*/  IMAD.U32 R36, RZ, RZ, UR8 ;  /* 0x00000008ff247e24 */ /* 0x000fc6000f8e00ff */
[----:B------:R-:W-:Y:S01]  /*2eb90*/  @P2 LOP3.LUT R3, R3, 0x8000, RZ, 0xfc, !PT ;  /* 0x0000800003032812 */ /* 0x000fe200078efcff */
[----:B------:R-:W-:Y:S02]  /*2eba0*/  IMAD.U32 R42, RZ, RZ, UR7 ;  /* 0x00000007ff2a7e24 */ /* 0x000fe4000f8e00ff */
[----:B------:R-:W-:Y:S02]  /*2ebb0*/  IMAD.U32 R26, RZ, RZ, UR8 ;  /* 0x00000008ff1a7e24 */ /* 0x000fe4000f8e00ff */
[----:B------:R-:W-:Y:S02]  /*2ebc0*/  @!P4 IADD3 R36, P0, P1, R36, UR10, R24 ;  /* 0x0000000a2424cc10 */ /* 0x000fe4000f91e018 */
[----:B------:R-:W-:Y:S02]  /*2ebd0*/  LOP3.LUT R3, R3, 0xfffff7ff, RZ, 0xc0, !PT ;  /* 0xfffff7ff03037812 */ /* 0x000fe400078ec0ff */
[----:B------:R-:W-:Y:S02]  /*2ebe0*/  @!P4 IADD3.X R42, R42, UR9, R30, P0, P1 ;  /* 0x000000092a2acc10 */ /* 0x000fe400087e241e */
[----:B------:R-:W-:-:S02]  /*2ebf0*/  @P4 LOP3.LUT R3, R3, 0x800, RZ, 0xfc, !PT ;  /* 0x0000080003034812 */ /* 0x000fc400078efcff */
[----:B0-----:R-:W-:Y:S02]  /*2ec00*/  @!P5 IADD3 R6, P0, R32, R6, RZ ;  /* 0x000000062006d210 */ /* 0x001fe40007f1e0ff */
[----:B------:R-:W-:Y:S01]  /*2ec10*/  @!P6 IADD3 R32, P4, P2, R26, UR10, R24 ;  /* 0x0000000a1a20ec10 */ /* 0x000fe2000fa9e018 */
[----:B------:R-:W-:Y:S02]  /*2ec20*/  FMUL R26, R43, UR39 ;  /* 0x000000272b1a7c20 */ /* 0x000fe40008400000 */
[----:B------:R-:W-:-:S03]  /*2ec30*/  @!P5 IMAD.X R7, R37, 0x1, R7, P0 ;  /* 0x000000012507d824 */ /* 0x000fc600000e0607 */
[----:B------:R-:W-:Y:S01]  /*2ec40*/  F2FP.SATFINITE.E4M3.F32.PACK_AB_MERGE_C R26, RZ, R26, RZ ;  /* 0x0000001aff1a723e */ /* 0x000fe200048070ff */
[----:B------:R-:W-:-:S04]  /*2ec50*/  IMAD.U32 R38, RZ, RZ, UR7 ;  /* 0x00000007ff267e24 */ /* 0x000fc8000f8e00ff */
[----:B------:R0:W-:Y:S01]  /*2ec60*/  @!P5 STG.E.U8 desc[UR44][R6.64+0x19], R26 ;  /* 0x0000191a0600d986 */ /* 0x0001e2000c10112c */
[----:B------:R-:W-:Y:S02]  /*2ec70*/  @!P6 IADD3.X R38, R38, UR9, R30, P4, P2 ;  /* 0x000000092626ec10 */ /* 0x000fe4000a7e441e */
[----:B------:R-:W-:Y:S01]  /*2ec80*/  LOP3.LUT P2, RZ, R3, 0x8000, RZ, 0xc0, !PT ;  /* 0x0000800003ff7812 */ /* 0x000fe2000784c0ff */
[----:B0-----:R-:W-:Y:S02]  /*2ec90*/  FMUL R6, R47, UR39 ;  /* 0x000000272f067c20 */ /* 0x001fe40008400000 */
[----:B------:R-:W2:Y:S03]  /*2eca0*/  LDL.LU R47, [R1+0x1f8] ;  /* 0x0001f800012f7983 */ /* 0x000ea60000300800 */
[----:B------:R-:W-:-:S07]  /*2ecb0*/  F2FP.SATFINITE.E4M3.F32.PACK_AB_MERGE_C R6, RZ, R6, RZ ;  /* 0x00000006ff06723e */ /* 0x000fce00048070ff */
[----:B------:R0:W-:Y:S02]  /*2ecc0*/  @!P2 STG.E.U8 desc[UR44][R22.64], R6 ;  /* 0x000000061600a986 */ /* 0x0001e4000c10112c */
[----:B0-----:R-:W-:Y:S02]  /*2ecd0*/  FMUL R6, R46, UR39 ;  /* 0x000000272e067c20 */ /* 0x001fe40008400000 */
[----:B------:R-:W3:Y:S01]  /*2ece0*/  LDL.LU R46, [R1+0x1fc] ;  /* 0x0001fc00012e7983 */ /* 0x000ee20000300800 */
[----:B------:R-:W-:-:S03]  /*2ecf0*/  LOP3.LUT P1, RZ, R0, 0x2000, RZ, 0xc0, !PT ;  /* 0x0000200000ff7812 */ /* 0x000fc6000782c0ff */
[----:B------:R-:W3:Y:S01]  /*2ed00*/  LDL.LU R50, [R1+0x200] ;  /* 0x0002000001327983 */ /* 0x000ee20000300800 */
[----:B------:R-:W-:-:S09]  /*2ed10*/  F2FP.SATFINITE.E4M3.F32.PACK_AB_MERGE_C R6, RZ, R6, RZ ;  /* 0x00000006ff06723e */ /* 0x000fd200048070ff */
[----:B------:R0:W-:Y:S02]  /*2ed20*/  @!P1 STG.E.U8 desc[UR44][R18.64+0x1], R6 ;  /* 0x0000010612009986 */ /* 0x0001e4000c10112c */
[----:B0-----:R-:W-:Y:S02]  /*2ed30*/  FMUL R18, R45, UR39 ;  /* 0x000000272d127c20 */ /* 0x001fe40008400000 */
[----:B------:R-:W3:Y:S01]  /*2ed40*/  LDL.LU R45, [R1+0x204] ;  /* 0x00020400012d7983 */ /* 0x000ee20000300800 */
[----:B------:R-:W-:Y:S02]  /*2ed50*/  ISETP.LT.OR P5, PT, R29, 0x19, !P3 ;  /* 0x000000191d00780c */ /* 0x000fe40005fa1670 */
[----:B------:R-:W-:Y:S01]  /*2ed60*/  LOP3.LUT R3, R3, 0xffffefff, RZ, 0xc0, !PT ;  /* 0xffffefff03037812 */ /* 0x000fe200078ec0ff */
[----:B------:R-:W-:-:S03]  /*2ed70*/  IMAD.U32 R26, RZ, RZ, UR8 ;  /* 0x00000008ff1a7e24 */ /* 0x000fc6000f8e00ff */
[----:B------:R-:W-:Y:S02]  /*2ed80*/  @P6 LOP3.LUT R3, R3, 0x1000, RZ, 0xfc, !PT ;  /* 0x0000100003036812 */ /* 0x000fe400078efcff */
[----:B------:R-:W-:Y:S01]  /*2ed90*/  LOP3.LUT P6, RZ, R0, 0x1000, RZ, 0xc0, !PT ;  /* 0x0000100000ff7812 */ /* 0x000fe200078cc0ff */
[----:B------:R-:W-:-:S04]  /*2eda0*/  IMAD.U32 R37, RZ, RZ, UR7 ;  /* 0x00000007ff257e24 */ /* 0x000fc8000f8e00ff */
[----:B------:R-:W-:Y:S02]  /*2edb0*/  @!P5 IADD3 R26, P0, P4, R26, UR10, R24 ;  /* 0x0000000a1a1adc10 */ /* 0x000fe4000fc1e018 */
[----:B------:R-:W-:Y:S02]  /*2edc0*/  LOP3.LUT R3, R3, 0xffffdfff, RZ, 0xc0, !PT ;  /* 0xffffdfff03037812 */ /* 0x000fe400078ec0ff */
[----:B------:R-:W-:Y:S02]  /*2edd0*/  @!P5 IADD3.X R37, R37, UR9, R30, P0, P4 ;  /* 0x000000092525dc10 */ /* 0x000fe400087e841e */
[----:B------:R-:W-:Y:S02]  /*2ede0*/  ISETP.LT.OR P0, PT, R29, 0x1a, !P3 ;  /* 0x0000001a1d00780c */ /* 0x000fe40005f01670 */
[----:B------:R-:W-:Y:S01]  /*2edf0*/  @P6 LOP3.LUT R3, R3, 0x2000, RZ, 0xfc, !PT ;  /* 0x0000200003036812 */ /* 0x000fe200078efcff */
[----:B------:R-:W-:-:S03]  /*2ee00*/  IMAD.U32 R43, RZ, RZ, UR8 ;  /* 0x00000008ff2b7e24 */ /* 0x000fc6000f8e00ff */
[----:B------:R-:W-:Y:S01]  /*2ee10*/  LOP3.LUT R3, R3, 0xffffbfff, RZ, 0xc0, !PT ;  /* 0xffffbfff03037812 */ /* 0x000fe200078ec0ff */
[----:B------:R-:W-:-:S03]  /*2ee20*/  IMAD.U32 R44, RZ, RZ, UR7 ;  /* 0x00000007ff2c7e24 */ /* 0x000fc6000f8e00ff */
[----:B------:R-:W-:-:S03]  /*2ee30*/  @P5 LOP3.LUT R3, R3, 0x4000, RZ, 0xfc, !PT ;  /* 0x0000400003035812 */ /* 0x000fc600078efcff */
[----:B------:R-:W-:-:S04]  /*2ee40*/  @!P0 IADD3 R43, P6, P5, R43, UR10, R24 ;  /* 0x0000000a2b2b8c10 */ /* 0x000fc8000fdde018 */
[----:B------:R-:W-:Y:S02]  /*2ee50*/  @!P0 IADD3.X R44, R44, UR9, R30, P6, P5 ;  /* 0x000000092c2c8c10 */ /* 0x000fe4000b7ea41e */
[----:B------:R-:W-:-:S13]  /*2ee60*/  ISETP.LT.OR P5, PT, R29, 0x1, !P3 ;  /* 0x000000011d00780c */ /* 0x000fda0005fa1670 */
[----:B------:R-:W0:Y:S01]  /*2ee70*/  @!P5 LDC.64 R6, c[0x0][0x5c0] ;  /* 0x00017000ff06db82 */ /* 0x000e220000000a00 */
[----:B------:R-:W-:Y:S02]  /*2ee80*/  ISETP.LT.OR P6, PT, R29, 0x2, !P3 ;  /* 0x000000021d00780c */ /* 0x000fe40005fc1670 */
[----:B------:R-:W-:Y:S02]  /*2ee90*/  F2FP.SATFINITE.E4M3.F32.PACK_AB_MERGE_C R18, RZ, R18, RZ ;  /* 0x00000012ff12723e */ /* 0x000fe400048070ff */
[----:B0-----:R-:W-:-:S05]  /*2eea0*/  @!P5 IADD3 R6, P1, R31, R6, RZ ;  /* 0x000000061f06d210 */ /* 0x001fca0007f3e0ff */
[----:B------:R-:W-:-:S05]  /*2eeb0*/  @!P5 IMAD.X R7, R33, 0x1, R7, P1 ;  /* 0x000000012107d824 */ /* 0x000fca00008e0607 */
[----:B------:R0:W-:Y:S02]  /*2eec0*/  @!P5 STG.E.U8 desc[UR44][R6.64], R18 ;  /* 0x000000120600d986 */ /* 0x0001e4000c10112c */
[----:B0-----:R-:W0:Y:S01]  /*2eed0*/  @!P6 LDC.64 R6, c[0x0][0x5c0] ;  /* 0x00017000ff06eb82 */ /* 0x001e220000000a00 */
[----:B------:R-:W-:Y:S02]  /*2eee0*/  FMUL R18, R49, UR39 ;  /* 0x0000002731127c20 */ /* 0x000fe40008400000 */
[----:B------:R-:W3:Y:S03]  /*2eef0*/  LDL.LU R49, [R1+0x208] ;  /* 0x0002080001317983 */ /* 0x000ee60000300800 */
[----:B------:R-:W-:Y:S02]  /*2ef00*/  F2FP.SATFINITE.E4M3.F32.PACK_AB_MERGE_C R18, RZ, R18, RZ ;  /* 0x00000012ff12723e */ /* 0x000fe400048070ff */
[----:B0-----:R-:W-:-:S05]  /*2ef10*/  @!P6 IADD3 R6, P5, R39, R6, RZ ;  /* 0x000000062706e210 */ /* 0x001fca0007fbe0ff */
[----:B------:R-:W-:-:S05]  /*2ef20*/  @!P6 IMAD.X R7, R40, 0x1, R7, P5 ;  /* 0x000000012807e824 */ /* 0x000fca00028e0607 */
[----:B------:R4:W-:Y:S01]  /*2ef30*/  @!P6 STG.E.U8 desc[UR44][R6.64+0x1], R18 ;  /* 0x000001120600e986 */ /* 0x0009e2000c10112c */
[----:B------:R-:W-:Y:S01]  /*2ef40*/  LOP3.LUT P6, RZ, R3, 0x2000, RZ, 0xc0, !PT ;  /* 0x0000200003ff7812 */ /* 0x000fe200078cc0ff */
[----:B----4-:R-:W-:Y:S02]  /*2ef50*/  FMUL R6, R48, UR39 ;  /* 0x0000002730067c20 */ /* 0x010fe40008400000 */
[----:B------:R-:W4:Y:S03]  /*2ef60*/  LDL.LU R48, [R1+0x20c] ;  /* 0x00020c0001307983 */ /* 0x000f260000300800 */
[----:B------:R-:W-:Y:S02]  /*2ef70*/  F2FP.SATFINITE.E4M3.F32.PACK_AB_MERGE_C R6, RZ, R6, RZ ;  /* 0x00000006ff06723e */ /* 0x000fe400048070ff */
[----:B------:R-:W-:-:S05]  /*2ef80*/  LOP3.LUT P4, RZ, R0, 0x800, RZ, 0xc0, !PT ;  /* 0x0000080000ff7812 */ /* 0x000fca000788c0ff */
[----:B------:R2:W-:Y:S01]  /*2ef90*/  @!P6 STG.E.U8 desc[UR44][R14.64+0x8], R6 ;  /* 0x000008060e00e986 */ /* 0x0005e2000c10112c */
[----:B------:R-:W-:Y:S01]  /*2efa0*/  ISETP.LT.OR P6, PT, R29, 0x9, !P3 ;  /* 0x000000091d00780c */ /* 0x000fe20005fc1670 */
[----:B--2---:R-:W-:Y:S02]  /*2efb0*/  FMUL R6, R47, UR39 ;  /* 0x000000272f067c20 */ /* 0x004fe40008400000 */
[----:B------:R-:W2:Y:S03]  /*2efc0*/  LDL.LU R47, [R1+0x210] ;  /* 0x00021000012f7983 */ /* 0x000ea60000300800 */
[----:B------:R-:W-:-:S05]  /*2efd0*/  F2FP.SATFINITE.E4M3.F32.PACK_AB_MERGE_C R6, RZ, R6, RZ ;  /* 0x00000006ff06723e */ /* 0x000fca00048070ff */
[----:B------:R0:W-:Y:S02]  /*2efe0*/  @!P4 STG.E.U8 desc[UR44][R12.64+0x9], R6 ;  /* 0x000009060c00c986 */ /* 0x0001e4000c10112c */
[----:B0-----:R-:W0:Y:S01]  /*2eff0*/  @!P6 LDC.64 R6, c[0x0][0x5c0] ;  /* 0x00017000ff06eb82 */ /* 0x001e220000000a00 */
[----:B---3--:R-:W-:Y:S02]  /*2f000*/  FMUL R12, R46, UR39 ;  /* 0x000000272e0c7c20 */ /* 0x008fe40008400000 */
[----:B------:R-:W3:Y:S03]  /*2f010*/  LDL.LU R46, [R1+0x214] ;  /* 0x00021400012e7983 */ /* 0x000ee60000300800 */
[----:B------:R-:W-:Y:S02]  /*2f020*/  F2FP.SATFINITE.E4M3.F32.PACK_AB_MERGE_C R12, RZ, R12, RZ ;  /* 0x0000000cff0c723e */ /* 0x000fe400048070ff */
[----:B0-----:R-:W-:-:S05]  /*2f030*/  @!P6 IADD3 R6, P4, R34, R6, RZ ;  /* 0x000000062206e210 */ /* 0x001fca0007f9e0ff */
[----:B------:R-:W-:Y:S01]  /*2f040*/  @!P6 IMAD.X R7, R35, 0x1, R7, P4 ;  /* 0x000000012307e824 */ /* 0x000fe200020e0607 */
[----:B------:R-:W-:-:S04]  /*2f050*/  ISETP.LT.OR P4, PT, R29, 0xa, !P3 ;  /* 0x0000000a1d00780c */ /* 0x000fc80005f81670 */
[----:B------:R0:W-:Y:S09]  /*2f060*/  @!P6 STG.E.U8 desc[UR44][R6.64+0x8], R12 ;  /* 0x0000080c0600e986 */ /* 0x0001f2000c10112c */
[----:B0-----:R-:W0:Y:S01]  /*2f070*/  @!P4 LDC.64 R6, c[0x0][0x5c0] ;  /* 0x00017000ff06cb82 */ /* 0x001e220000000a00 */
[----:B------:R-:W-:-:S05]  /*2f080*/  FMUL R12, R50, UR39 ;  /* 0x00000027320c7c20 */ /* 0x000fca0008400000 */
[----:B------:R-:W-:Y:S02]  /*2f090*/  F2FP.SATFINITE.E4M3.F32.PACK_AB_MERGE_C R12, RZ, R12, RZ ;  /* 0x0000000cff0c723e */ /* 0x000fe400048070ff */
[----:B0-----:R-:W-:-:S05]  /*2f0a0*/  @!P4 IADD3 R6, P6, R27, R6, RZ ;  /* 0x000000061b06c210 */ /* 0x001fca0007fde0ff */
[----:B------:R-:W-:-:S05]  /*2f0b0*/  @!P4 IMAD.X R7, R41, 0x1, R7, P6 ;  /* 0x000000012907c824 */ /* 0x000fca00030e0607 */
[----:B------:R0:W-:Y:S02]  /*2f0c0*/  @!P4 STG.E.U8 desc[UR44][R6.64+0x9], R12 ;  /* 0x0000090c0600c986 */ /* 0x0001e4000c10112c */
[----:B0-----:R-:W-:Y:S02]  /*2f0d0*/  FMUL R6, R45, UR39 ;  /* 0x000000272d067c20 */ /* 0x001fe40008400000 */
[----:B------:R-:W3:Y:S01]  /*2f0e0*/  LDL.LU R45, [R1+0x218] ;  /* 0x00021800012d7983 */ /* 0x000ee20000300800 */
[C---:B------:R-:W-:Y:S02]  /*2f0f0*/  LOP3.LUT P2, RZ, R0.reuse, 0x400, RZ, 0xc0, !PT ;  /* 0x0000040000ff7812 */ /* 0x040fe4000784c0ff */
[----:B------:R-:W-:Y:S01]  /*2f100*/  F2FP.SATFINITE.E4M3.F32.PACK_AB_MERGE_C R6, RZ, R6, RZ ;  /* 0x00000006ff06723e */ /* 0x000fe200048070ff */
[----:B------:R-:W3:Y:S01]  /*2f110*/  LDL.LU R50, [R1+0x21c] ;  /* 0x00021c0001327983 */ /* 0x000ee20000300800 */
[----:B------:R-:W-:Y:S02]  /*2f120*/  LOP3.LUT P1, RZ, R0, 0x200, RZ, 0xc0, !PT ;  /* 0x0000020000ff7812 */ /* 0x000fe4000782c0ff */
[----:B------:R-:W-:-:S07]  /*2f130*/  LOP3.LUT P4, RZ, R3, 0x800, RZ, 0xc0, !PT ;  /* 0x0000080003ff7812 */ /* 0x000fce000788c0ff */
[----:B------:R0:W-:Y:S02]  /*2f140*/  @!P2 STG.E.U8 desc[UR44][R20.64+0x10], R6 ;  /* 0x000010061400a986 */ /* 0x0001e4000c10112c */
[----:B0-----:R-:W-:Y:S01]  /*2f150*/  FMUL R6, R49, UR39 ;  /* 0x0000002731067c20 */ /* 0x001fe20008400000 */
[----:B------:R-:W-:Y:S01]  /*2f160*/  LOP3.LUT P6, RZ, R3, 0x1000, RZ, 0xc0, !PT ;  /* 0x0000100003ff7812 */ /* 0x000fe200078cc0ff */
[----:B------:R-:W3:Y:S03]  /*2f170*/  LDL.LU R49, [R1+0x220] ;  /* 0x0002200001317983 */ /* 0x000ee60000300800 */
[----:B------:R-:W-:-:S05]  /*2f180*/  F2FP.SATFINITE.E4M3.F32.PACK_AB_MERGE_C R6, RZ, R6, RZ ;  /* 0x00000006ff06723e */ /* 0x000fca00048070ff */
[----:B------:R0:W-:Y:S02]  /*2f190*/  @!P1 STG.E.U8 desc[UR44][R10.64+0x11], R6 ;  /* 0x000011060a009986 */ /* 0x0001e4000c10112c */
[----:B0-----:R-:W0:Y:S01]  /*2f1a0*/  @!P4 LDC.64 R6, c[0x0][0x5c0] ;  /* 0x00017000ff06cb82 */ /* 0x001e220000000a00 */
[----:B----4-:R-:W-:Y:S01]  /*2f1b0*/  FMUL R10, R48, UR39 ;  /* 0x00000027300a7c20 */ /* 0x010fe20008400000 */
[----:B0-----:R-:W-:Y:S01]  /*2f1c0*/  @!P4 IADD3 R6, P1, R36, R6, RZ ;  /* 0x000000062406c210 */ /* 0x001fe20007f3e0ff */
[----:B------:R-:W4:Y:S03]  /*2f1d0*/  LDL.LU R48, [R1+0x224] ;  /* 0x0002240001307983 */ /* 0x000f260000300800 */
[----:B------:R-:W-:Y:S01]  /*2f1e0*/  F2FP.SATFINITE.E4M3.F32.PACK_AB_MERGE_C R10, RZ, R10, RZ ;  /* 0x0000000aff0a723e */ /* 0x000fe200048070ff */
[----:B------:R-:W-:-:S05]  /*2f1f0*/  @!P4 IMAD.X R7, R42, 0x1, R7, P1 ;  /* 0x000000012a07c824 */ /* 0x000fca00008e0607 */
[----:B------:R0:W-:Y:S02]  /*2f200*/  @!P4 STG.E.U8 desc[UR44][R6.64+0x10], R10 ;  /* 0x0000100a0600c986 */ /* 0x0001e4000c10112c */
[----:B0-----:R-:W0:Y:S01]  /*2f210*/  @!P6 LDC.64 R6, c[0x0][0x5c0] ;  /* 0x00017000ff06eb82 */ /* 0x001e220000000a00 */
[----:B------:R-:W-:Y:S02]  /*2f220*/  LOP3.LUT P5, RZ, R3, 0x4000, RZ, 0xc0, !PT ;  /* 0x0000400003ff7812 */ /* 0x000fe400078ac0ff */
[----:B0-----:R-:W-:-:S05]  /*2f230*/  @!P6 IADD3 R6, P4, R32, R6, RZ ;  /* 0x000000062006e210 */ /* 0x001fca0007f9e0ff */
[----:B------:R-:W-:Y:S01]  /*2f240*/  @!P6 IMAD.X R7, R38, 0x1, R7, P4 ;  /* 0x000000012607e824 */ /* 0x000fe200020e0607 */
[----:B------:R-:W-:Y:S01]  /*2f250*/  LOP3.LUT P4, RZ, R0, 0x100, RZ, 0xc0, !PT ;  /* 0x0000010000ff7812 */ /* 0x000fe2000788c0ff */
[----:B--2---:R-:W-:Y:S02]  /*2f260*/  FMUL R10, R47, UR39 ;  /* 0x000000272f0a7c20 */ /* 0x004fe40008400000 */
[----:B------:R-:W2:Y:S03]  /*2f270*/  LDL.LU R47, [R1+0x228] ;  /* 0x00022800012f7983 */ /* 0x000ea60000300800 */
[----:B------:R-:W-:-:S05]  /*2f280*/  F2FP.SATFINITE.E4M3.F32.PACK_AB_MERGE_C R10, RZ, R10, RZ ;  /* 0x0000000aff0a723e */ /* 0x000fca00048070ff */
[----:B------:R3:W-:Y:S02]  /*2f290*/  @!P6 STG.E.U8 desc[UR44][R6.64+0x11], R10 ;  /* 0x0000110a0600e986 */ /* 0x0007e4000c10112c */
[----:B---3--:R-:W-:Y:S02]  /*2f2a0*/  FMUL R6, R46, UR39 ;  /* 0x000000272e067c20 */ /* 0x008fe40008400000 */
[----:B------:R-:W3:Y:S03]  /*2f2b0*/  LDL.LU R46, [R1+0x22c] ;  /* 0x00022c00012e7983 */ /* 0x000ee60000300800 */
[----:B------:R-:W-:-:S05]  /*2f2c0*/  F2FP.SATFINITE.E4M3.F32.PACK_AB_MERGE_C R6, RZ, R6, RZ ;  /* 0x00000006ff06723e */ /* 0x000fca00048070ff */
[----:B------:R0:W-:Y:S02]  /*2f2d0*/  @!P4 STG.E.U8 desc[UR44][R8.64+0x18], R6 ;  /* 0x000018060800c986 */ /* 0x0001e4000c10112c */
[----:B0-----:R-:W0:Y:S02]  /*2f2e0*/  @!P5 LDC.64 R6, c[0x0][0x5c0] ;  /* 0x00017000ff06db82 */ /* 0x001e240000000a00 */
[----:B0-----:R-:W-:-:S05]  /*2f2f0*/  @!P5 IADD3 R12, P4, R26, R6, RZ ;  /* 0x000000061a0cd210 */ /* 0x001fca0007f9e0ff */
[----:B------:R-:W-:Y:S02]  /*2f300*/  @!P5 IMAD.X R13, R37, 0x1, R7, P4 ;  /* 0x00000001250dd824 */ /* 0x000fe400020e0607 */
[----:B------:R-:W0:Y:S02]  /*2f310*/  @!P0 LDC.64 R6, c[0x0][0x5c0] ;  /* 0x00017000ff068b82 */ /* 0x000e240000000a00 */
[----:B0-----:R-:W-:Y:S01]  /*2f320*/  @!P0 IADD3 R14, P4, R43, R6, RZ ;  /* 0x000000062b0e8210 */ /* 0x001fe20007f9e0ff */
[----:B------:R-:W-:Y:S02]  /*2f330*/  FMUL R6, R45, UR39 ;  /* 0x000000272d067c20 */ /* 0x000fe40008400000 */
[----:B------:R-:W3:Y:S02]  /*2f340*/  LDL.LU R45, [R1+0x230] ;  /* 0x00023000012d7983 */ /* 0x000ee40000300800 */
[----:B------:R-:W-:Y:S01]  /*2f350*/  @!P0 IMAD.X R15, R44, 0x1, R7, P4 ;  /* 0x000000012c0f8824 */ /* 0x000fe200020e0607 */
[----:B------:R-:W-:-:S02]  /*2f360*/  ISETP.GE.AND P4, PT, R28, 0x181, PT ;  /* 0x000001811c00780c */ /* 0x000fc40003f86270 */
[----:B------:R-:W-:Y:S02]  /*2f370*/  LOP3.LUT P1, RZ, R3, 0x200, RZ, 0xc0, !PT ;  /* 0x0000020003ff7812 */ /* 0x000fe4000782c0ff */
[----:B------:R-:W-:Y:S02]  /*2f380*/  ISETP.LT.OR P6, PT, R29, 0x1, !P4 ;  /* 0x000000011d00780c */ /* 0x000fe400067c1670 */
[----:B------:R-:W-:-:S09]  /*2f390*/  F2FP.SATFINITE.E4M3.F32.PACK_AB_MERGE_C R6, RZ, R6, RZ ;  /* 0x00000006ff06723e */ /* 0x000fd200048070ff */
[----:B------:R0:W-:Y:S02]  /*2f3a0*/  @!P1 STG.E.U8 desc[UR44][R16.64+0x19], R6 ;  /* 0x0000190610009986 */ /* 0x0001e4000c10112c */
[----:B0-----:R-:W0:Y:S01]  /*2f3b0*/  @!P6 LDC.64 R6, c[0x0][0x5c0] ;  /* 0x00017000ff06eb82 */ /* 0x001e220000000a00 */
[----:B------:R-:W-:Y:S02]  /*2f3c0*/  @!P6 IMAD.MOV.U32 R8, RZ, RZ, R24 ;  /* 0x000000ffff08e224 */ /* 0x000fe400078e0018 */
[----:B------:R-:W-:Y:S02]  /*2f3d0*/  @!P6 IMAD.MOV.U32 R9, RZ, RZ, R30 ;  /* 0x000000ffff09e224 */ /* 0x000fe400078e001e */
[----:B------:R-:W-:-:S03]  /*2f3e0*/  @!P6 IMAD.WIDE.U32 R8, R4, 0x180, R8 ;  /* 0x000001800408e825 */ /* 0x000fc600078e0008 */
[----:B0-----:R-:W-:Y:S01]  /*2f3f0*/  @!P6 IADD3 R10, P1, R8, R6, RZ ;  /* 0x00000006080ae210 */ /* 0x001fe20007f3e0ff */
[----:B------:R-:W-:-:S05]  /*2f400*/  FMUL R6, R50, UR39 ;  /* 0x0000002732067c20 */ /* 0x000fca0008400000 */
[----:B------:R-:W-:-:S05]  /*2f410*/  F2FP.SATFINITE.E4M3.F32.PACK_AB_MERGE_C R6, RZ, R6, RZ ;  /* 0x00000006ff06723e */ /* 0x000fca00048070ff */
[----:B------:R0:W-:Y:S01]  /*2f420*/  @!P5 STG.E.U8 desc[UR44][R12.64+0x18], R6 ;  /* 0x000018060c00d986 */ /* 0x0001e2000c10112c */
[----:B------:R-:W-:Y:S01]  /*2f430*/  ISETP.LT.OR P5, PT, R29, 0x2, !P4 ;  /* 0x000000021d00780c */ /* 0x000fe200067a1670 */
[----:B------:R-:W-:-:S05]  /*2f440*/  @!P6 IMAD R11, R5, 0x180, RZ ;  /* 0x00000180050be824 */ /* 0x000fca00078e02ff */
[----:B------:R-:W-:-:S07]  /*2f450*/  @!P6 IADD3.X R11, R7, R9, R11, P1, !PT ;  /* 0x00000009070be210 */ /* 0x000fce0000ffe40b */
[----:B------:R-:W1:Y:S01]  /*2f460*/  @!P5 LDC.64 R8, c[0x0][0x5c0] ;  /* 0x00017000ff08db82 */ /* 0x000e620000000a00 */
[----:B0-----:R-:W-:Y:S02]  /*2f470*/  @!P5 IMAD.MOV.U32 R6, RZ, RZ, R24 ;  /* 0x000000ffff06d224 */ /* 0x001fe400078e0018 */
[----:B------:R-:W-:Y:S02]  /*2f480*/  @!P5 IMAD.MOV.U32 R7, RZ, RZ, R30 ;  /* 0x000000ffff07d224 */ /* 0x000fe400078e001e */
[----:B------:R-:W-:-:S03]  /*2f490*/  @!P5 IMAD.WIDE.U32 R6, R4, 0x180, R6 ;  /* 0x000001800406d825 */ /* 0x000fc600078e0006 */
[----:B-1----:R-:W-:Y:S01]  /*2f4a0*/  @!P5 IADD3 R6, P1, R6, R8, RZ ;  /* 0x000000080606d210 */ /* 0x002fe20007f3e0ff */
[----:B------:R-:W-:-:S05]  /*2f4b0*/  FMUL R8, R49, UR39 ;  /* 0x0000002731087c20 */ /* 0x000fca0008400000 */
[----:B------:R-:W-:-:S05]  /*2f4c0*/  F2FP.SATFINITE.E4M3.F32.PACK_AB_MERGE_C R8, RZ, R8, RZ ;  /* 0x00000008ff08723e */ /* 0x000fca00048070ff */
[----:B------:R4:W-:Y:S01]  /*2f4d0*/  @!P0 STG.E.U8 desc[UR44][R14.64+0x19], R8 ;  /* 0x000019080e008986 */ /* 0x0009e2000c10112c */
[----:B------:R-:W-:Y:S02]  /*2f4e0*/  @!P5 IMAD R12, R5, 0x180, RZ ;  /* 0x00000180050cd824 */ /* 0x000fe400078e02ff */
[----:B----4-:R-:W-:-:S05]  /*2f4f0*/  FMUL R8, R48, UR39 ;  /* 0x0000002730087c20 */ /* 0x010fca0008400000 */
[----:B------:R-:W-:-:S05]  /*2f500*/  F2FP.SATFINITE.E4M3.F32.PACK_AB_MERGE_C R8, RZ, R8, RZ ;  /* 0x00000008ff08723e */ /* 0x000fca00048070ff */
[----:B------:R2:W-:Y:S01]  /*2f510*/  @!P6 STG.E.U8 desc[UR44][R10.64], R8 ;  /* 0x000000080a00e986 */ /* 0x0005e2000c10112c */
[----:B------:R-:W-:Y:S02]  /*2f520*/  @!P5 IADD3.X R7, R9, R7, R12, P1, !PT ;  /* 0x000000070907d210 */ /* 0x000fe40000ffe40c */
[----:B------:R-:W-:Y:S01]  /*2f530*/  ISETP.GE.AND P6, PT, R28, 0x189, PT ;  /* 0x000001891c00780c */ /* 0x000fe20003fc6270 */
[----:B------:R-:W-:Y:S01]  /*2f540*/  BSSY B1, `(.L_x_36) ;  /* 0x000001a000017945 */ /* 0x000fe20003800000 */
[----:B------:R-:W-:Y:S02]  /*2f550*/  LOP3.LUT R0, R0, 0xfffbffff, RZ, 0xc0, !PT ;  /* 0xfffbffff00007812 */ /* 0x000fe400078ec0ff */
[C---:B------:R-:W-:Y:S02]  /*2f560*/  LOP3.LUT P2, RZ, R3.reuse, 0x400, RZ, 0xc0, !PT ;  /* 0x0000040003ff7812 */ /* 0x040fe4000784c0ff */
[C---:B------:R-:W-:Y:S02]  /*2f570*/  LOP3.LUT P1, RZ, R3.reuse, 0x100, RZ, 0xc0, !PT ;  /* 0x0000010003ff7812 */ /* 0x040fe4000782c0ff */
[----:B------:R-:W-:-:S05]  /*2f580*/  LOP3.LUT P0, RZ, R3, 0x80, RZ, 0xc0, !PT ;  /* 0x0000008003ff7812 */ /* 0x000fca000780c0ff */
[----:B------:R-:W-:Y:S01]  /*2f590*/  @P6 LOP3.LUT R0, R0, 0x40000, RZ, 0xfc, !PT ;  /* 0x0004000000006812 */ /* 0x000fe200078efcff */
[----:B--2---:R-:W-:-:S05]  /*2f5a0*/  FMUL R8, R47, UR39 ;  /* 0x000000272f087c20 */ /* 0x004fca0008400000 */
[----:B------:R-:W-:-:S05]  /*2f5b0*/  F2FP.SATFINITE.E4M3.F32.PACK_AB_MERGE_C R8, RZ, R8, RZ ;  /* 0x00000008ff08723e */ /* 0x000fca00048070ff */
[----:B------:R3:W-:Y:S01]  /*2f5c0*/  @!P5 STG.E.U8 desc[UR44][R6.64+0x1], R8 ;  /* 0x000001080600d986 */ /* 0x0007e2000c10112c */
[----:B------:R-:W-:Y:S01]  /*2f5d0*/  ISETP.LT.OR P5, PT, R29, 0x1, !P6 ;  /* 0x000000011d00780c */ /* 0x000fe200077a1670 */
[----:B---3--:R-:W-:-:S05]  /*2f5e0*/  FMUL R7, R46, UR39 ;  /* 0x000000272e077c20 */ /* 0x008fca0008400000 */
[----:B------:R-:W-:Y:S01]  /*2f5f0*/  F2FP.SATFINITE.E4M3.F32.PACK_AB_MERGE_C R11, RZ, R7, RZ ;  /* 0x00000007ff0b723e */ /* 0x000fe200048070ff */
[----:B------:R-:W-:-:S05]  /*2f600*/  FMUL R6, R45, UR39 ;  /* 0x000000272d067c20 */ /* 0x000fca0008400000 */
[----:B------:R-:W-:Y:S01]  /*2f610*/  F2FP.SATFINITE.E4M3.F32.PACK_AB_MERGE_C R10, RZ, R6, RZ ;  /* 0x00000006ff0a723e */ /* 0x000fe200048070ff */
[----:B------:R-:W-:Y:S06]  /*2f620*/  @P5 BRA `(.L_x_37) ;  /* 0x00000000002c5947 */ /* 0x000fec0003800000 */
[----:B------:R-:W-:Y:S01]  /*2f630*/  IMAD.MOV.U32 R6, RZ, RZ, R24 ;  /* 0x000000ffff067224 */ /* 0x000fe200078e0018 */
[----:B------:R-:W-:Y:S01]  /*2f640*/  ULDC.64 UR12, c[0x0][0x5c0] ;  /* 0x00017000000c7ab9 */ /* 0x000fe20000000a00 */
[----:B------:R-:W-:Y:S02]  /*2f650*/  IMAD.MOV.U32 R7, RZ, RZ, R30 ;  /* 0x000000ffff077224 */ /* 0x000fe400078e001e */
[----:B------:R-:W-:Y:S02]  /*2f660*/  IMAD R9, R5, 0x180, RZ ;  /* 0x0000018005097824 */ /* 0x000fe400078e02ff */
[----:B------:R-:W-:-:S04]  /*2f670*/  IMAD.WIDE.U32 R6, R4, 0x180, R6 ;  /* 0x0000018004067825 */ /* 0x000fc800078e0006 */
[----:B------:R-:W-:Y:S02]  /*2f680*/  IMAD.U32 R8, RZ, RZ, UR12 ;  /* 0x0000000cff087e24 */ /* 0x000fe4000f8e00ff */
[----:B------:R-:W-:Y:S02]  /*2f690*/  IMAD.IADD R9, R7, 0x1, R9 ;  /* 0x0000000107097824 */ /* 0x000fe400078e0209 */
[----:B------:R-:W-:Y:S01]  /*2f6a0*/  IMAD.U32 R7, RZ, RZ, UR13 ;  /* 0x0000000dff077e24 */ /* 0x000fe2000f8e00ff */
[----:B------:R-:W-:-:S04]  /*2f6b0*/  IADD3 R6, P5, P6, R6, UR8, R8 ;  /* 0x0000000806067c10 */ /* 0x000fc8000febe008 */
[----:B------:R-:W-:-:S05]  /*2f6c0*/  IADD3.X R7, R9, UR7, R7, P5, P6 ;  /* 0x0000000709077c10 */ /* 0x000fca000afec407 */
[----:B------:R0:W-:Y:S04]  /*2f6d0*/  STG.E.U8 desc[UR44][R6.64], R11 ;  /* 0x0000000b06007986 */ /* 0x0001e8000c10112c */
.L_x_37:
[----:B------:R-:W-:Y:S05]  /*2f6e0*/  BSYNC B1 ;  /* 0x0000000000017941 */ /* 0x000fea0003800000 */
.L_x_36:
[----:B------:R-:W-:Y:S01]  /*2f6f0*/  LOP3.LUT P5, RZ, R0, 0x40000, RZ, 0xc0, !PT ;  /* 0x0004000000ff7812 */ /* 0x000fe200078ac0ff */
[----:B------:R-:W-:Y:S03]  /*2f700*/  BSSY B1, `(.L_x_38) ;  /* 0x000000e000017945 */ /* 0x000fe60003800000 */
[----:B------:R-:W-:-:S13]  /*2f710*/  ISETP.LT.OR P5, PT, R29, 0x2, !P5 ;  /* 0x000000021d00780c */ /* 0x000fda0006fa1670 */
[----:B------:R-:W-:Y:S05]  /*2f720*/  @P5 BRA `(.L_x_39) ;  /* 0x00000000002c5947 */ /* 0x000fea0003800000 */
[----:B0-----:R-:W-:Y:S01]  /*2f730*/  IMAD.MOV.U32 R6, RZ, RZ, R24 ;  /* 0x000000ffff067224 */ /* 0x001fe200078e0018 */
        /* <DEDUP_REMOVED lines=10> */
.L_x_39:
[----:B------:R-:W-:Y:S05]  /*2f7e0*/  BSYNC B1 ;  /* 0x0000000000017941 */ /* 0x000fea0003800000 */
.L_x_38:
[----:B------:R-:W2:Y:S04]  /*2f7f0*/  LDL.LU R16, [R1+0x234] ;  /* 0x0002340001107983 */ /* 0x000ea80000300800 */
[----:B------:R-:W3:Y:S04]  /*2f800*/  LDL.LU R15, [R1+0x238] ;  /* 0x00023800010f7983 */ /* 0x000ee80000300800 */
[----:B------:R-:W4:Y:S04]  /*2f810*/  LDL.LU R14, [R1+0x23c] ;  /* 0x00023c00010e7983 */ /* 0x000f280000300800 */
[----:B------:R-:W5:Y:S01]  /*2f820*/  LDL.LU R13, [R1+0x240] ;  /* 0x00024000010d7983 */ /* 0x000f620000300800 */
[----:B------:R-:W-:Y:S01]  /*2f830*/  ISETP.LT.OR P6, PT, R29, 0x9, !P4 ;  /* 0x000000091d00780c */ /* 0x000fe200067c1670 */
[----:B------:R-:W-:Y:S01]  /*2f840*/  BSSY B1, `(.L_x_40) ;  /* 0x000002b000017945 */ /* 0x000fe20003800000 */
[----:B------:R-:W-:-:S04]  /*2f850*/  LOP3.LUT R3, R3, 0xffffff7f, RZ, 0xc0, !PT ;  /* 0xffffff7f03037812 */ /* 0x000fc800078ec0ff */
[----:B------:R-:W-:-:S07]  /*2f860*/  @P0 LOP3.LUT R3, R3, 0x80, RZ, 0xfc, !PT ;  /* 0x0000008003030812 */ /* 0x000fce00078efcff */
[----:B01----:R-:W0:Y:S01]  /*2f870*/  @!P6 LDC.64 R6, c[0x0][0x5c0] ;  /* 0x00017000ff06eb82 */ /* 0x003e220000000a00 */
[----:B------:R-:W-:Y:S02]  /*2f880*/  @!P6 IMAD.MOV.U32 R8, RZ, RZ, R24 ;  /* 0x000000ffff08e224 */ /* 0x000fe400078e0018 */
[----:B------:R-:W-:Y:S02]  /*2f890*/  @!P6 IMAD.MOV.U32 R9, RZ, RZ, R30 ;  /* 0x000000ffff09e224 */ /* 0x000fe400078e001e */
[----:B------:R-:W-:Y:S02]  /*2f8a0*/  @!P6 IMAD R11, R5, 0x180, RZ ;  /* 0x00000180050be824 */ /* 0x000fe400078e02ff */
[----:B------:R-:W-:-:S03]  /*2f8b0*/  @!P6 IMAD.WIDE.U32 R8, R4, 0x180, R8 ;  /* 0x000001800408e825 */ /* 0x000fc600078e0008 */
[----:B0-----:R-:W-:-:S04]  /*2f8c0*/  @!P6 IADD3 R10, P5, R8, R6, RZ ;  /* 0x00000006080ae210 */ /* 0x001fc80007fbe0ff */
[----:B------:R-:W-:Y:S02]  /*2f8d0*/  @!P6 IADD3.X R11, R7, R9, R11, P5, !PT ;  /* 0x00000009070be210 */ /* 0x000fe40002ffe40b */
[----:B------:R-:W-:-:S13]  /*2f8e0*/  ISETP.LT.OR P5, PT, R29, 0xa, !P4 ;  /* 0x0000000a1d00780c */ /* 0x000fda00067a1670 */
[----:B------:R-:W0:Y:S01]  /*2f8f0*/  @!P5 LDC.64 R8, c[0x0][0x5c0] ;  /* 0x00017000ff08db82 */ /* 0x000e220000000a00 */
[----:B------:R-:W-:Y:S02]  /*2f900*/  @!P5 IMAD.MOV.U32 R6, RZ, RZ, R24 ;  /* 0x000000ffff06d224 */ /* 0x000fe400078e0018 */
[----:B------:R-:W-:Y:S02]  /*2f910*/  @!P5 IMAD.MOV.U32 R7, RZ, RZ, R30 ;  /* 0x000000ffff07d224 */ /* 0x000fe400078e001e */
[----:B------:R-:W-:Y:S02]  /*2f920*/  @!P5 IMAD R12, R5, 0x180, RZ ;  /* 0x00000180050cd824 */ /* 0x000fe400078e02ff */
[----:B------:R-:W-:-:S03]  /*2f930*/  @!P5 IMAD.WIDE.U32 R6, R4, 0x180, R6 ;  /* 0x000001800406d825 */ /* 0x000fc600078e0006 */
[----:B0-----:R-:W-:-:S04]  /*2f940*/  @!P5 IADD3 R6, P0, R6, R8, RZ ;  /* 0x000000080606d210 */ /* 0x001fc80007f1e0ff */
[----:B------:R-:W-:Y:S02]  /*2f950*/  @!P5 IADD3.X R7, R9, R7, R12, P0, !PT ;  /* 0x000000070907d210 */ /* 0x000fe400007fe40c */
[----:B------:R-:W-:Y:S01]  /*2f960*/  LOP3.LUT P0, RZ, R3, 0x80, RZ, 0xc0, !PT ;  /* 0x0000008003ff7812 */ /* 0x000fe2000780c0ff */
[----:B--2---:R-:W-:-:S05]  /*2f970*/  FMUL R8, R16, UR39 ;  /* 0x0000002710087c20 */ /* 0x004fca0008400000 */
[----:B------:R-:W-:-:S05]  /*2f980*/  F2FP.SATFINITE.E4M3.F32.PACK_AB_MERGE_C R8, RZ, R8, RZ ;  /* 0x00000008ff08723e */ /* 0x000fca00048070ff */
[----:B------:R3:W-:Y:S01]  /*2f990*/  @!P6 STG.E.U8 desc[UR44][R10.64+0x8], R8 ;  /* 0x000008080a00e986 */ /* 0x0007e2000c10112c */
[----:B------:R-:W-:Y:S01]  /*2f9a0*/  LOP3.LUT P6, RZ, R0, 0x40000, RZ, 0xc0, !PT ;  /* 0x0004000000ff7812 */ /* 0x000fe200078cc0ff */
[----:B---3--:R-:W-:-:S05]  /*2f9b0*/  FMUL R8, R15, UR39 ;  /* 0x000000270f087c20 */ /* 0x008fca0008400000 */
[----:B------:R-:W-:-:S05]  /*2f9c0*/  F2FP.SATFINITE.E4M3.F32.PACK_AB_MERGE_C R8, RZ, R8, RZ ;  /* 0x00000008ff08723e */ /* 0x000fca00048070ff */
[----:B------:R4:W-:Y:S01]  /*2f9d0*/  @!P5 STG.E.U8 desc[UR44][R6.64+0x9], R8 ;  /* 0x000009080600d986 */ /* 0x0009e2000c10112c */
[----:B------:R-:W-:Y:S01]  /*2f9e0*/  ISETP.LT.OR P5, PT, R29, 0x9, !P6 ;  /* 0x000000091d00780c */ /* 0x000fe200077a1670 */
[----:B----4-:R-:W-:Y:S01]  /*2f9f0*/  FMUL R7, R14, UR39 ;  /* 0x000000270e077c20 */ /* 0x010fe20008400000 */
[----:B-----5:R-:W-:-:S04]  /*2fa00*/  FMUL R6, R13, UR39 ;  /* 0x000000270d067c20 */ /* 0x020fc80008400000 */
[----:B------:R-:W-:Y:S02]  /*2fa10*/  F2FP.SATFINITE.E4M3.F32.PACK_AB_MERGE_C R11, RZ, R7, RZ ;  /* 0x00000007ff0b723e */ /* 0x000fe400048070ff */
[----:B------:R-:W-:-:S05]  /*2fa20*/  F2FP.SATFINITE.E4M3.F32.PACK_AB_MERGE_C R10, RZ, R6, RZ ;  /* 0x00000006ff0a723e */ /* 0x000fca00048070ff */
[----:B------:R-:W-:Y:S05]  /*2fa30*/  @P5 BRA `(.L_x_41) ;  /* 0x00000000002c5947 */ /* 0x000fea0003800000 */
        /* <DEDUP_REMOVED lines=11> */
.L_x_41:
[----:B------:R-:W-:Y:S05]  /*2faf0*/  BSYNC B1 ;  /* 0x0000000000017941 */ /* 0x000fea0003800000 */
.L_x_40:
        /* <DEDUP_REMOVED lines=15> */
.L_x_43:
[----:B------:R-:W-:Y:S05]  /*2fbf0*/  BSYNC B1 ;  /* 0x0000000000017941 */ /* 0x000fea0003800000 */
.L_x_42:
        /* <DEDUP_REMOVED lines=48> */
.L_x_45:
[----:B------:R-:W-:Y:S05]  /*2ff00*/  BSYNC B1 ;  /* 0x0000000000017941 */ /* 0x000fea0003800000 */
.L_x_44:
        /* <DEDUP_REMOVED lines=15> */
.L_x_47:
[----:B------:R-:W-:Y:S05]  /*30000*/  BSYNC B1 ;  /* 0x0000000000017941 */ /* 0x000fea0003800000 */
.L_x_46:
        /* <DEDUP_REMOVED lines=48> */
.L_x_49:
[----:B------:R-:W-:Y:S05]  /*30310*/  BSYNC B1 ;  /* 0x0000000000017941 */ /* 0x000fea0003800000 */
.L_x_48:
        /* <DEDUP_REMOVED lines=15> */
.L_x_51:
[----:B------:R-:W-:Y:S05]  /*30410*/  BSYNC B1 ;  /* 0x0000000000017941 */ /* 0x000fea0003800000 */
.L_x_50:
[----:B------:R-:W-:Y:S01]  /*30420*/  LOP3.LUT R3, R3, 0xffdfffff, RZ, 0xc0, !PT ;  /* 0xffdfffff03037812 */ /* 0x000fe200078ec0ff */
[----:B------:R-:W2:Y:S03]  /*30430*/  LDL.LU R28, [R1+0x264] ;  /* 0x00026400011c7983 */ /* 0x000ea60000300800 */
[----:B------:R-:W-:Y:S01]  /*30440*/  @P3 LOP3.LUT R3, R3, 0x200000, RZ, 0xfc, !PT ;  /* 0x0020000003033812 */ /* 0x000fe200078efcff */
[----:B------:R-:W3:Y:S03]  /*30450*/  LDL.LU R76, [R1+0x268] ;  /* 0x00026800014c7983 */ /* 0x000ee60000300800 */
[----:B------:R-:W-:Y:S01]  /*30460*/  LOP3.LUT R3, R3, 0xfffffdff, RZ, 0xc0, !PT ;  /* 0xfffffdff03037812 */ /* 0x000fe200078ec0ff */
[----:B------:R-:W4:Y:S01]  /*30470*/  LDL.LU R78, [R1+0x26c] ;  /* 0x00026c00014e7983 */ /* 0x000f220000300800 */
[----:B------:R-:W-:Y:S01]  /*30480*/  LOP3.LUT R2, R2, 0xffffffbf, RZ, 0xc0, !PT ;  /* 0xffffffbf02027812 */ /* 0x000fe200078ec0ff */
[----:B------:R-:W-:Y:S01]  /*30490*/  IMAD.U32 R31, RZ, RZ, UR8 ;  /* 0x00000008ff1f7e24 */ /* 0x000fe2000f8e00ff */
[----:B------:R-:W-:Y:S01]  /*304a0*/  @P4 LOP3.LUT R3, R3, 0x200, RZ, 0xfc, !PT ;  /* 0x0000020003034812 */ /* 0x000fe200078efcff */
[----:B------:R-:W-:Y:S01]  /*304b0*/  IMAD.U32 R62, RZ, RZ, UR7 ;  /* 0x00000007ff3e7e24 */ /* 0x000fe2000f8e00ff */
[C---:B------:R-:W-:Y:S01]  /*304c0*/  LOP3.LUT P4, RZ, R0.reuse, 0x8000, RZ, 0xc0, !PT ;  /* 0x0000800000ff7812 */ /* 0x040fe2000788c0ff */
[----:B------:R-:W-:Y:S01]  /*304d0*/  IMAD.U32 R63, RZ, RZ, UR8 ;  /* 0x00000008ff3f7e24 */ /* 0x000fe2000f8e00ff */
[----:B------:R-:W-:Y:S01]  /*304e0*/  LOP3.LUT R0, R0, 0xfffffffe, RZ, 0xc0, !PT ;  /* 0xfffffffe00007812 */ /* 0x000fe200078ec0ff */
[----:B------:R-:W-:Y:S01]  /*304f0*/  IMAD.U32 R64, RZ, RZ, UR7 ;  /* 0x00000007ff407e24 */ /* 0x000fe2000f8e00ff */
[----:B------:R-:W-:Y:S01]  /*30500*/  ISETP.LT.OR P3, PT, R29, 0x21, !P4 ;  /* 0x000000211d00780c */ /* 0x000fe20006761670 */
[----:B------:R-:W-:Y:S01]  /*30510*/  IMAD.U32 R65, RZ, RZ, UR8 ;  /* 0x00000008ff417e24 */ /* 0x000fe2000f8e00ff */
[----:B------:R-:W5:Y:S01]  /*30520*/  LDL.LU R80, [R1+0x270] ;  /* 0x0002700001507983 */ /* 0x000f620000300800 */
[----:B------:R-:W-:-:S02]  /*30530*/  IMAD.U32 R66, RZ, RZ, UR7 ;  /* 0x00000007ff427e24 */ /* 0x000fc4000f8e00ff */
[----:B------:R-:W-:Y:S01]  /*30540*/  IMAD.U32 R67, RZ, RZ, UR8 ;  /* 0x00000008ff437e24 */ /* 0x000fe2000f8e00ff */
[----:B------:R-:W5:Y:S01]  /*30550*/  LDL.LU R79, [R1+0x274] ;  /* 0x00027400014f7983 */ /* 0x000f620000300800 */
[----:B------:R-:W-:Y:S02]  /*30560*/  IMAD.U32 R68, RZ, RZ, UR7 ;  /* 0x00000007ff447e24 */ /* 0x000fe4000f8e00ff */
[----:B------:R-:W-:Y:S02]  /*30570*/  IMAD.U32 R69, RZ, RZ, UR8 ;  /* 0x00000008ff457e24 */ /* 0x000fe4000f8e00ff */
[----:B------:R-:W-:Y:S02]  /*30580*/  IMAD.U32 R70, RZ, RZ, UR7 ;  /* 0x00000007ff467e24 */ /* 0x000fe4000f8e00ff */
[----:B01----:R-:W0:Y:S01]  /*30590*/  @!P3 LDC.64 R6, c[0x0][0x5c0] ;  /* 0x00017000ff06bb82 */ /* 0x003e220000000a00 */
[----:B------:R-:W-:Y:S01]  /*305a0*/  @P3 LOP3.LUT R0, R0, 0x1, RZ, 0xfc, !PT ;  /* 0x0000000100003812 */ /* 0x000fe200078efcff */
[----:B------:R-:W-:-:S02]  /*305b0*/  IMAD.U32 R71, RZ, RZ, UR8 ;  /* 0x00000008ff477e24 */ /* 0x000fc4000f8e00ff */
[----:B------:R-:W-:Y:S01]  /*305c0*/  IMAD.U32 R72, RZ, RZ, UR7 ;  /* 0x00000007ff487e24 */ /* 0x000fe2000f8e00ff */
[----:B------:R-:W-:Y:S01]  /*305d0*/  LOP3.LUT R0, R0, 0xfffffffd, RZ, 0xc0, !PT ;  /* 0xfffffffd00007812 */ /* 0x000fe200078ec0ff */
[----:B------:R-:W-:Y:S02]  /*305e0*/  IMAD.U32 R74, RZ, RZ, UR8 ;  /* 0x00000008ff4a7e24 */ /* 0x000fe4000f8e00ff */
[----:B------:R-:W-:Y:S01]  /*305f0*/  IMAD.U32 R77, RZ, RZ, UR7 ;  /* 0x00000007ff4d7e24 */ /* 0x000fe2000f8e00ff */
        /* <DEDUP_REMOVED lines=32> */
[C---:B------:R-:W-:Y:S02]  /*30800*/  ISETP.LT.OR P3, PT, R29.reuse, 0x39, !P4 ;  /* 0x000000391d00780c */ /* 0x040fe40006761670 */
[----:B------:R-:W-:-:S11]  /*30810*/  ISETP.LT.OR P4, PT, R29, 0x3a, !P4 ;  /* 0x0000003a1d00780c */ /* 0x000fd60006781670 */
[----:B------:R-:W0:Y:S01]  /*30820*/  @!P3 LDC.64 R6, c[0x0][0x5c0] ;  /* 0x00017000ff06bb82 */ /* 0x000e220000000a00 */
[----:B------:R-:W-:-:S04]  /*30830*/  @P3 LOP3.LUT R2, R2, 0x20, RZ, 0xfc, !PT ;  /* 0x0000002002023812 */ /* 0x000fc800078efcff */
[----:B------:R-:W-:-:S04]  /*30840*/  LOP3.LUT R2, R2, 0xfffffff7, RZ, 0xc0, !PT ;  /* 0xfffffff702027812 */ /* 0x000fc800078ec0ff */
[----:B------:R-:W-:Y:S01]  /*30850*/  @P4 LOP3.LUT R2, R2, 0x8, RZ, 0xfc, !PT ;  /* 0x0000000802024812 */ /* 0x000fe200078efcff */
[----:B--2---:R-:W-:-:S03]  /*30860*/  FMUL R28, R28, UR39 ;  /* 0x000000271c1c7c20 */ /* 0x004fc60008400000 */
[----:B------:R-:W-:Y:S02]  /*30870*/  LOP3.LUT R2, R2, 0xfffffffb, RZ, 0xc0, !PT ;  /* 0xfffffffb02027812 */ /* 0x000fe400078ec0ff */
[----:B0-----:R-:W-:-:S04]  /*30880*/  @!P3 IADD3 R36, P5, P6, R24, UR8, R6 ;  /* 0x000000081824bc10 */ /* 0x001fc8000febe006 */
[----:B------:R-:W-:Y:S02]  /*30890*/  @!P3 IADD3.X R37, R30, UR7, R7, P5, P6 ;  /* 0x000000071e25bc10 */ /* 0x000fe4000afec407 */
[----:B------:R-:W0:Y:S01]  /*308a0*/  @!P4 LDC.64 R6, c[0x0][0x5c0] ;  /* 0x00017000ff06cb82 */ /* 0x000e220000000a00 */
[C---:B------:R-:W-:Y:S02]  /*308b0*/  LOP3.LUT P3, RZ, R3.reuse, 0x200000, RZ, 0xc0, !PT ;  /* 0x0020000003ff7812 */ /* 0x040fe4000786c0ff */
[----:B------:R-:W-:-:S04]  /*308c0*/  LOP3.LUT R3, R3, 0xffffff7f, RZ, 0xc0, !PT ;  /* 0xffffff7f03037812 */ /* 0x000fc800078ec0ff */
[----:B------:R-:W-:-:S04]  /*308d0*/  @P0 LOP3.LUT R3, R3, 0x80, RZ, 0xfc, !PT ;  /* 0x0000008003030812 */ /* 0x000fc800078efcff */
[----:B------:R-:W-:-:S04]  /*308e0*/  LOP3.LUT R3, R3, 0xfffffeff, RZ, 0xc0, !PT ;  /* 0xfffffeff03037812 */ /* 0x000fc800078ec0ff */
        /* <DEDUP_REMOVED lines=18> */
[----:B------:R-:W-:Y:S02]  /*30a10*/  @P4 LOP3.LUT R2, R2, 0x1, RZ, 0xfc, !PT ;  /* 0x0000000102024812 */ /* 0x000fe400078efcff */
        /* <DEDUP_REMOVED lines=31> */
[----:B------:R-:W-:-:S04]  /*30c10*/  @P0 LOP3.LUT R0, R0, 0x4000000, RZ, 0xfc, !PT ;  /* 0x0400000000000812 */ /* 0x000fc800078efcff */
[----:B------:R-:W-:Y:S02]  /*30c20*/  LOP3.LUT R0, R0, 0xfdffffff, RZ, 0xc0, !PT ;  /* 0xfdffffff00007812 */ /* 0x000fe400078ec0ff */
        /* <DEDUP_REMOVED lines=42> */
[----:B------:R-:W-:Y:S02]  /*30ed0*/  @P0 LOP3.LUT R0, R0, 0x80000, RZ, 0xfc, !PT ;  /* 0x0008000000000812 */ /* 0x000fe400078efcff */
[----:B------:R-:W-:Y:S02]  /*30ee0*/  ISETP.LT.OR P0, PT, R29, 0x21, !P2 ;  /* 0x000000211d00780c */ /* 0x000fe40005701670 */
[C---:B------:R-:W-:Y:S02]  /*30ef0*/  LOP3.LUT P1, RZ, R0.reuse, 0x80000, RZ, 0xc0, !PT ;  /* 0x0008000000ff7812 */ /* 0x040fe4000782c0ff */
[----:B------:R-:W-:-:S09]  /*30f00*/  LOP3.LUT R0, R0, 0xffffbfff, RZ, 0xc0, !PT ;  /* 0xffffbfff00007812 */ /* 0x000fd200078ec0ff */
[----:B------:R-:W-:Y:S02]  /*30f10*/  @P0 LOP3.LUT R0, R0, 0x4000, RZ, 0xfc, !PT ;  /* 0x0000400000000812 */ /* 0x000fe400078efcff */
[----:B------:R-:W0:Y:S01]  /*30f20*/  @!P1 LDC.64 R6, c[0x0][0x5c0] ;  /* 0x00017000ff069b82 */ /* 0x000e220000000a00 */
[----:B------:R-:W-:Y:S02]  /*30f30*/  @P1 LOP3.LUT R3, R3, 0x400, RZ, 0xfc, !PT ;  /* 0x0000040003031812 */ /* 0x000fe400078efcff */
[C---:B------:R-:W-:Y:S02]  /*30f40*/  LOP3.LUT P4, RZ, R0.reuse, 0x10000, RZ, 0xc0, !PT ;  /* 0x0001000000ff7812 */ /* 0x040fe4000788c0ff */
[----:B------:R-:W-:Y:S02]  /*30f50*/  LOP3.LUT R0, R0, 0xffffdfff, RZ, 0xc0, !PT ;  /* 0xffffdfff00007812 */ /* 0x000fe400078ec0ff */
[----:B------:R-:W-:Y:S02]  /*30f60*/  LOP3.LUT R3, R3, 0xfffbffff, RZ, 0xc0, !PT ;  /* 0xfffbffff03037812 */ /* 0x000fe400078ec0ff */
[----:B0-----:R-:W-:-:S04]  /*30f70*/  @!P1 IADD3 R60, P5, P6, R24, UR10, R6 ;  /* 0x0000000a183c9c10 */ /* 0x001fc8000febe006 */
[----:B------:R-:W-:Y:S02]  /*30f80*/  @!P1 IADD3.X R61, R30, UR9, R7, P5, P6 ;  /* 0x000000091e3d9c10 */ /* 0x000fe4000afec407 */
[----:B------:R-:W-:Y:S02]  /*30f90*/  @!P0 IADD3 R31, P5, P6, R31, UR6, R24 ;  /* 0x000000061f1f8c10 */ /* 0x000fe4000febe018 */
[C---:B------:R-:W-:Y:S02]  /*30fa0*/  ISETP.LT.OR P1, PT, R29.reuse, 0x31, !P2 ;  /* 0x000000311d00780c */ /* 0x040fe40005721670 */
[----:B------:R-:W-:Y:S02]  /*30fb0*/  @!P0 IADD3.X R62, R62, UR5, R30, P5, P6 ;  /* 0x000000053e3e8c10 */ /* 0x000fe4000afec41e */
[----:B------:R-:W-:-:S09]  /*30fc0*/  ISETP.LT.OR P0, PT, R29, 0x22, !P2 ;  /* 0x000000221d00780c */ /* 0x000fd20005701670 */
[----:B------:R-:W-:-:S04]  /*30fd0*/  @P1 LOP3.LUT R3, R3, 0x40000, RZ, 0xfc, !PT ;  /* 0x0004000003031812 */ /* 0x000fc800078efcff */
[----:B------:R-:W-:Y:S02]  /*30fe0*/  @!P0 IADD3 R63, P5, P6, R63, UR6, R24 ;  /* 0x000000063f3f8c10 */ /* 0x000fe4000febe018 */
[----:B------:R-:W-:Y:S02]  /*30ff0*/  @P0 LOP3.LUT R0, R0, 0x2000, RZ, 0xfc, !PT ;  /* 0x0000200000000812 */ /* 0x000fe400078efcff */
[----:B------:R-:W-:Y:S02]  /*31000*/  @!P0 IADD3.X R64, R64, UR5, R30, P5, P6 ;  /* 0x0000000540408c10 */ /* 0x000fe4000afec41e */
[----:B------:R-:W-:Y:S02]  /*31010*/  ISETP.LT.OR P0, PT, R29, 0x29, !P2 ;  /* 0x000000291d00780c */ /* 0x000fe40005701670 */
[----:B------:R-:W-:Y:S02]  /*31020*/  LOP3.LUT R0, R0, 0xffffefff, RZ, 0xc0, !PT ;  /* 0xffffefff00007812 */ /* 0x000fe400078ec0ff */
[----:B------:R-:W-:-:S09]  /*31030*/  LOP3.LUT R3, R3, 0xffefffff, RZ, 0xc0, !PT ;  /* 0xffefffff03037812 */ /* 0x000fd200078ec0ff */
        /* <DEDUP_REMOVED lines=8> */
[----:B------:R-:W-:Y:S02]  /*310c0*/  ISETP.LT.OR P0, PT, R29, 0x32, !P2 ;  /* 0x000000321d00780c */ /* 0x000fe40005701670 */
[----:B------:R-:W-:Y:S02]  /*310d0*/  @!P1 IADD3 R69, P5, P6, R69, UR6, R24 ;  /* 0x0000000645459c10 */ /* 0x000fe4000febe018 */
[----:B------:R-:W-:-:S02]  /*310e0*/  LOP3.LUT R0, R0, 0xfffffdff, RZ, 0xc0, !PT ;  /* 0xfffffdff00007812 */ /* 0x000fc400078ec0ff */
[----:B------:R-:W-:-:S07]  /*310f0*/  @!P1 IADD3.X R70, R70, UR5, R30, P5, P6 ;  /* 0x0000000546469c10 */ /* 0x000fce000afec41e */
[----:B------:R-:W-:Y:S02]  /*31100*/  @!P0 IADD3 R71, P6, P5, R71, UR6, R24 ;  /* 0x0000000647478c10 */ /* 0x000fe4000fdde018 */
[----:B------:R-:W-:Y:S02]  /*31110*/  @P0 LOP3.LUT R0, R0, 0x200, RZ, 0xfc, !PT ;  /* 0x0000020000000812 */ /* 0x000fe400078efcff */
[----:B------:R-:W-:Y:S02]  /*31120*/  @!P0 IADD3.X R72, R72, UR5, R30, P6, P5 ;  /* 0x0000000548488c10 */ /* 0x000fe4000b7ea41e */
[----:B------:R-:W-:Y:S02]  /*31130*/  ISETP.LT.OR P0, PT, R29, 0x39, !P2 ;  /* 0x000000391d00780c */ /* 0x000fe40005701670 */
[C---:B------:R-:W-:Y:S01]  /*31140*/  LOP3.LUT P1, RZ, R0.reuse, 0x1, RZ, 0xc0, !PT ;  /* 0x0000000100ff7812 */ /* 0x040fe2000782c0ff */
[----:B------:R-:W-:Y:S01]  /*31150*/  IMAD.U32 R73, RZ, RZ, UR8 ;  /* 0x00000008ff497e24 */ /* 0x000fe2000f8e00ff */
[----:B------:R-:W-:Y:S01]  /*31160*/  F2FP.SATFINITE.E4M3.F32.PACK_AB_MERGE_C R28, RZ, R28, RZ ;  /* 0x0000001cff1c723e */ /* 0x000fe200048070ff */
[----:B------:R-:W-:Y:S01]  /*31170*/  IMAD.U32 R75, RZ, RZ, UR7 ;  /* 0x00000007ff4b7e24 */ /* 0x000fe2000f8e00ff */
[----:B------:R-:W-:-:S07]  /*31180*/  LOP3.LUT R0, R0, 0xfffffeff, RZ, 0xc0, !PT ;  /* 0xfffffeff00007812 */ /* 0x000fce00078ec0ff */
[----:B------:R-:W-:Y:S02]  /*31190*/  @!P0 IADD3 R74, P6, P5, R74, UR6, R24 ;  /* 0x000000064a4a8c10 */ /* 0x000fe4000fdde018 */
[----:B------:R-:W-:Y:S02]  /*311a0*/  @P1 LOP3.LUT R3, R3, 0x100000, RZ, 0xfc, !PT ;  /* 0x0010000003031812 */ /* 0x000fe400078efcff */
[----:B------:R-:W-:Y:S02]  /*311b0*/  @!P0 IADD3.X R77, R77, UR5, R30, P6, P5 ;  /* 0x000000054d4d8c10 */ /* 0x000fe4000b7ea41e */
[C---:B------:R-:W-:Y:S02]  /*311c0*/  ISETP.LT.OR P5, PT, R29.reuse, 0x21, !P4 ;  /* 0x000000211d00780c */ /* 0x040fe400067a1670 */
[----:B------:R-:W-:Y:S02]  /*311d0*/  @P0 LOP3.LUT R0, R0, 0x100, RZ, 0xfc, !PT ;  /* 0x0000010000000812 */ /* 0x000fe400078efcff */
[----:B------:R-:W-:-:S02]  /*311e0*/  ISETP.LT.OR P1, PT, R29, 0x3a, !P2 ;  /* 0x0000003a1d00780c */ /* 0x000fc40005721670 */
[----:B------:R-:W-:Y:S02]  /*311f0*/  LOP3.LUT R3, R3, 0xfffff7ff, RZ, 0xc0, !PT ;  /* 0xfffff7ff03037812 */ /* 0x000fe400078ec0ff */
[----:B------:R-:W-:-:S05]  /*31200*/  LOP3.LUT P0, RZ, R0, 0x2, RZ, 0xc0, !PT ;  /* 0x0000000200ff7812 */ /* 0x000fca000780c0ff */
[----:B------:R-:W0:Y:S02]  /*31210*/  @!P5 LDC.64 R6, c[0x0][0x5c0] ;  /* 0x00017000ff06db82 */ /* 0x000e240000000a00 */
[----:B0-----:R-:W-:-:S05]  /*31220*/  @!P5 IADD3 R6, P6, R24, R6, RZ ;  /* 0x000000061806d210 */ /* 0x001fca0007fde0ff */
[----:B------:R-:W-:-:S05]  /*31230*/  @!P5 IMAD.X R7, R30, 0x1, R7, P6 ;  /* 0x000000011e07d824 */ /* 0x000fca00030e0607 */
[----:B------:R0:W-:Y:S01]  /*31240*/  @!P5 STG.E.U8 desc[UR44][R6.64+0x20], R28 ;  /* 0x0000201c0600d986 */ /* 0x0001e2000c10112c */
[----:B------:R-:W-:-:S04]  /*31250*/  @!P1 IADD3 R73, P6, P5, R73, UR6, R24 ;  /* 0x0000000649499c10 */ /* 0x000fc8000fdde018 */
[----:B------:R-:W-:Y:S02]  /*31260*/  @!P1 IADD3.X R75, R75, UR5, R30, P6, P5 ;  /* 0x000000054b4b9c10 */ /* 0x000fe4000b7ea41e */
[----:B------:R-:W-:-:S13]  /*31270*/  ISETP.LT.OR P5, PT, R29, 0x22, !P4 ;  /* 0x000000221d00780c */ /* 0x000fda00067a1670 */
[----:B0-----:R-:W0:Y:S01]  /*31280*/  @!P5 LDC.64 R6, c[0x0][0x5c0] ;  /* 0x00017000ff06db82 */ /* 0x001e220000000a00 */
[----:B---3--:R-:W-:-:S05]  /*31290*/  FMUL R28, R76, UR39 ;  /* 0x000000274c1c7c20 */ /* 0x008fca0008400000 */
[----:B------:R-:W-:Y:S02]  /*312a0*/  F2FP.SATFINITE.E4M3.F32.PACK_AB_MERGE_C R28, RZ, R28, RZ ;  /* 0x0000001cff1c723e */ /* 0x000fe400048070ff */
[----:B0-----:R-:W-:-:S05]  /*312b0*/  @!P5 IADD3 R6, P6, R24, R6, RZ ;  /* 0x000000061806d210 */ /* 0x001fca0007fde0ff */
[----:B------:R-:W-:-:S05]  /*312c0*/  @!P5 IMAD.X R7, R30, 0x1, R7, P6 ;  /* 0x000000011e07d824 */ /* 0x000fca00030e0607 */
[----:B------:R4:W-:Y:S02]  /*312d0*/  @!P5 STG.E.U8 desc[UR44][R6.64+0x21], R28 ;  /* 0x0000211c0600d986 */ /* 0x0009e4000c10112c */
[----:B----4-:R-:W-:Y:S02]  /*312e0*/  FMUL R6, R78, UR39 ;  /* 0x000000274e067c20 */ /* 0x010fe40008400000 */
[----:B------:R-:W2:Y:S04]  /*312f0*/  LDL.LU R78, [R1+0x278] ;  /* 0x00027800014e7983 */ /* 0x000ea80000300800 */
[----:B------:R-:W3:Y:S04]  /*31300*/  LDL.LU R81, [R1+0x27c] ;  /* 0x00027c0001517983 */ /* 0x000ee80000300800 */
[----:B------:R-:W4:Y:S04]  /*31310*/  LDL.LU R88, [R1+0x280] ;  /* 0x0002800001587983 */ /* 0x000f280000300800 */
[----:B------:R-:W4:Y:S01]  /*31320*/  LDL.LU R87, [R1+0x284] ;  /* 0x0002840001577983 */ /* 0x000f220000300800 */
[----:B------:R-:W-:-:S02]  /*31330*/  LOP3.LUT R0, R0, 0xffffffbf, RZ, 0xc0, !PT ;  /* 0xffffffbf00007812 */ /* 0x000fc400078ec0ff */
[----:B------:R-:W-:Y:S01]  /*31340*/  @P2 LOP3.LUT R3, R3, 0x800, RZ, 0xfc, !PT ;  /* 0x0000080003032812 */ /* 0x000fe200078efcff */
[----:B------:R-:W-:Y:S01]  /*31350*/  IMAD.U32 R28, RZ, RZ, UR8 ;  /* 0x00000008ff1c7e24 */ /* 0x000fe2000f8e00ff */
[----:B------:R-:W-:Y:S01]  /*31360*/  @P1 LOP3.LUT R0, R0, 0x40, RZ, 0xfc, !PT ;  /* 0x0000004000001812 */ /* 0x000fe200078efcff */
[----:B------:R-:W-:Y:S01]  /*31370*/  IMAD.U32 R76, RZ, RZ, UR7 ;  /* 0x00000007ff4c7e24 */ /* 0x000fe2000f8e00ff */
[----:B------:R-:W-:Y:S01]  /*31380*/  LOP3.LUT P1, RZ, R3, 0x100000, RZ, 0xc0, !PT ;  /* 0x0010000003ff7812 */ /* 0x000fe2000782c0ff */
[----:B------:R-:W-:Y:S01]  /*31390*/  IMAD.U32 R83, RZ, RZ, UR8 ;  /* 0x00000008ff537e24 */ /* 0x000fe2000f8e00ff */
[----:B------:R-:W-:Y:S01]  /*313a0*/  F2FP.SATFINITE.E4M3.F32.PACK_AB_MERGE_C R6, RZ, R6, RZ ;  /* 0x00000006ff06723e */ /* 0x000fe200048070ff */
[----:B------:R-:W-:Y:S01]  /*313b0*/  IMAD.U32 R85, RZ, RZ, UR7 ;  /* 0x00000007ff557e24 */ /* 0x000fe2000f8e00ff */
[C---:B------:R-:W-:Y:S01]  /*313c0*/  ISETP.LT.OR P2, PT, R29.reuse, 0x21, !P3 ;  /* 0x000000211d00780c */ /* 0x040fe20005f41670 */
[----:B------:R-:W4:Y:S04]  /*313d0*/  LDL.LU R90, [R1+0x288] ;  /* 0x00028800015a7983 */ /* 0x000f280000300800 */
[----:B------:R-:W4:Y:S04]  /*313e0*/  LDL.LU R89, [R1+0x28c] ;  /* 0x00028c0001597983 */ /* 0x000f280000300800 */
[----:B------:R0:W-:Y:S01]  /*313f0*/  @!P1 STG.E.U8 desc[UR44][R10.64+0x20], R6 ;  /* 0x000020060a009986 */ /* 0x0001e2000c10112c */
[----:B------:R-:W-:-:S03]  /*31400*/  ISETP.LT.OR P1, PT, R29, 0x22, !P3 ;  /* 0x000000221d00780c */ /* 0x000fc60005f21670 */
[----:B------:R-:W-:-:S04]  /*31410*/  @!P2 IADD3 R28, P6, P5, R28, UR10, R24 ;  /* 0x0000000a1c1cac10 */ /* 0x000fc8000fdde018 */
[----:B------:R-:W-:Y:S01]  /*31420*/  @!P2 IADD3.X R76, R76, UR9, R30, P6, P5 ;  /* 0x000000094c4cac10 */ /* 0x000fe2000b7ea41e */
[----:B0-----:R-:W-:Y:S02]  /*31430*/  IMAD.U32 R10, RZ, RZ, UR8 ;  /* 0x00000008ff0a7e24 */ /* 0x001fe4000f8e00ff */
[----:B------:R-:W-:-:S03]  /*31440*/  IMAD.U32 R11, RZ, RZ, UR7 ;  /* 0x00000007ff0b7e24 */ /* 0x000fc6000f8e00ff */
[----:B------:R-:W-:-:S04]  /*31450*/  @!P1 IADD3 R10, P6, P5, R10, UR10, R24 ;  /* 0x0000000a0a0a9c10 */ /* 0x000fc8000fdde018 */
[----:B------:R-:W-:Y:S02]  /*31460*/  @!P1 IADD3.X R11, R11, UR9, R30, P6, P5 ;  /* 0x000000090b0b9c10 */ /* 0x000fe4000b7ea41e */
[----:B------:R-:W-:Y:S01]  /*31470*/  ISETP.LT.OR P1, PT, R29, 0x29, !P3 ;  /* 0x000000291d00780c */ /* 0x000fe20005f21670 */
[----:B-----5:R-:W-:-:S12]  /*31480*/  FMUL R6, R80, UR39 ;  /* 0x0000002750067c20 */ /* 0x020fd80008400000 */
[----:B------:R-:W-:-:S04]  /*31490*/  @!P1 IADD3 R83, P6, P5, R83, UR10, R24 ;  /* 0x0000000a53539c10 */ /* 0x000fc8000fdde018 */
[----:B------:R-:W-:Y:S02]  /*314a0*/  @!P1 IADD3.X R85, R85, UR9, R30, P6, P5 ;  /* 0x0000000955559c10 */ /* 0x000fe4000b7ea41e */
[----:B------:R-:W-:Y:S02]  /*314b0*/  ISETP.LT.OR P5, PT, R29, 0x29, !P4 ;  /* 0x000000291d00780c */ /* 0x000fe400067a1670 */
[----:B------:R-:W-:-:S05]  /*314c0*/  F2FP.SATFINITE.E4M3.F32.PACK_AB_MERGE_C R6, RZ, R6, RZ ;  /* 0x00000006ff06723e */ /* 0x000fca00048070ff */
[----:B------:R0:W-:Y:S06]  /*314d0*/  @!P0 STG.E.U8 desc[UR44][R8.64+0x21], R6 ;  /* 0x0000210608008986 */ /* 0x0001ec000c10112c */
[----:B0-----:R-:W0:Y:S01]  /*314e0*/  @!P5 LDC.64 R6, c[0x0][0x5c0] ;  /* 0x00017000ff06db82 */ /* 0x001e220000000a00 */
[----:B------:R-:W-:Y:S01]  /*314f0*/  ISETP.LT.OR P0, PT, R29, 0x2a, !P3 ;  /* 0x0000002a1d00780c */ /* 0x000fe20005f01670 */
[----:B------:R-:W-:Y:S01]  /*31500*/  FMUL R8, R79, UR39 ;  /* 0x000000274f087c20 */ /* 0x000fe20008400000 */
[----:B------:R-:W-:-:S04]  /*31510*/  IMAD.U32 R79, RZ, RZ, UR8 ;  /* 0x00000008ff4f7e24 */ /* 0x000fc8000f8e00ff */
[----:B------:R-:W-:Y:S01]  /*31520*/  F2FP.SATFINITE.E4M3.F32.PACK_AB_MERGE_C R8, RZ, R8, RZ ;  /* 0x00000008ff08723e */ /* 0x000fe200048070ff */
[----:B------:R-:W-:Y:S01]  /*31530*/  IMAD.U32 R80, RZ, RZ, UR7 ;  /* 0x00000007ff507e24 */ /* 0x000fe2000f8e00ff */
[----:B0-----:R-:W-:-:S05]  /*31540*/  @!P5 IADD3 R6, P6, R24, R6, RZ ;  /* 0x000000061806d210 */ /* 0x001fca0007fde0ff */
[----:B------:R-:W-:-:S05]  /*31550*/  @!P5 IMAD.X R7, R30, 0x1, R7, P6 ;  /* 0x000000011e07d824 */ /* 0x000fca00030e0607 */
[----:B------:R0:W-:Y:S01]  /*31560*/  @!P5 STG.E.U8 desc[UR44][R6.64+0x28], R8 ;  /* 0x000028080600d986 */ /* 0x0001e2000c10112c */
[----:B------:R-:W-:-:S04]  /*31570*/  @!P0 IADD3 R79, P6, P5, R79, UR10, R24 ;  /* 0x0000000a4f4f8c10 */ /* 0x000fc8000fdde018 */
[----:B------:R-:W-:Y:S02]  /*31580*/  @!P0 IADD3.X R80, R80, UR9, R30, P6, P5 ;  /* 0x0000000950508c10 */ /* 0x000fe4000b7ea41e */
[----:B------:R-:W-:-:S13]  /*31590*/  ISETP.LT.OR P5, PT, R29, 0x2a, !P4 ;  /* 0x0000002a1d00780c */ /* 0x000fda00067a1670 */
[----:B0-----:R-:W0:Y:S01]  /*315a0*/  @!P5 LDC.64 R6, c[0x0][0x5c0] ;  /* 0x00017000ff06db82 */ /* 0x001e220000000a00 */
[----:B------:R-:W-:Y:S02]  /*315b0*/  LOP3.LUT P1, RZ, R0, 0x8, RZ, 0xc0, !PT ;  /* 0x0000000800ff7812 */ /* 0x000fe4000782c0ff */
[----:B0-----:R-:W-:-:S05]  /*315c0*/  @!P5 IADD3 R6, P6, R24, R6, RZ ;  /* 0x000000061806d210 */ /* 0x001fca0007fde0ff */
[----:B------:R-:W-:Y:S02]  /*315d0*/  @!P5 IMAD.X R7, R30, 0x1, R7, P6 ;  /* 0x000000011e07d824 */ /* 0x000fe400030e0607 */
[----:B--2---:R-:W-:-:S05]  /*315e0*/  FMUL R8, R78, UR39 ;  /* 0x000000274e087c20 */ /* 0x004fca0008400000 */
[----:B------:R-:W-:-:S05]  /*315f0*/  F2FP.SATFINITE.E4M3.F32.PACK_AB_MERGE_C R8, RZ, R8, RZ ;  /* 0x00000008ff08723e */ /* 0x000fca00048070ff */
[----:B------:R3:W-:Y:S02]  /*31600*/  @!P5 STG.E.U8 desc[UR44][R6.64+0x29], R8 ;  /* 0x000029080600d986 */ /* 0x0007e4000c10112c */
[----:B---3--:R-:W-:-:S05]  /*31610*/  FMUL R6, R81, UR39 ;  /* 0x0000002751067c20 */ /* 0x008fca0008400000 */
[----:B------:R-:W-:-:S05]  /*31620*/  F2FP.SATFINITE.E4M3.F32.PACK_AB_MERGE_C R6, RZ, R6, RZ ;  /* 0x00000006ff06723e */ /* 0x000fca00048070ff */
[----:B------:R4:W-:Y:S02]  /*31630*/  @!P1 STG.E.U8 desc[UR44][R14.64+0x28], R6 ;  /* 0x000028060e009986 */ /* 0x0009e4000c10112c */
[----:B----4-:R-:W-:Y:S02]  /*31640*/  FMUL R6, R88, UR39 ;  /* 0x0000002758067c20 */ /* 0x010fe40008400000 */
[----:B------:R-:W2:Y:S01]  /*31650*/  LDL.LU R88, [R1+0x290] ;  /* 0x0002900001587983 */ /* 0x000ea20000300800 */
[----:B------:R-:W-:-:S03]  /*31660*/  FMUL R8, R87, UR39 ;  /* 0x0000002757087c20 */ /* 0x000fc60008400000 */
[----:B------:R-:W3:Y:S01]  /*31670*/  LDL.LU R87, [R1+0x294] ;  /* 0x0002940001577983 */ /* 0x000ee20000300800 */
[----:B------:R-:W-:Y:S01]  /*31680*/  ISETP.LT.OR P4, PT, R29, 0x31, !P3 ;  /* 0x000000311d00780c */ /* 0x000fe20005f81670 */
[----:B------:R-:W-:Y:S02]  /*31690*/  IMAD.U32 R78, RZ, RZ, UR8 ;  /* 0x00000008ff4e7e24 */ /* 0x000fe4000f8e00ff */
[----:B------:R-:W-:Y:S01]  /*316a0*/  IMAD.U32 R82, RZ, RZ, UR7 ;  /* 0x00000007ff527e24 */ /* 0x000fe2000f8e00ff */
[----:B------:R-:W-:Y:S01]  /*316b0*/  LOP3.LUT R3, R3, 0xffffefff, RZ, 0xc0, !PT ;  /* 0xffffefff03037812 */ /* 0x000fe200078ec0ff */
[----:B------:R-:W-:Y:S01]  /*316c0*/  IMAD.U32 R15, RZ, RZ, UR8 ;  /* 0x00000008ff0f7e24 */ /* 0x000fe2000f8e00ff */
[----:B------:R-:W-:Y:S01]  /*316d0*/  LOP3.LUT P0, RZ, R0, 0x20000, RZ, 0xc0, !PT ;  /* 0x0002000000ff7812 */ /* 0x000fe2000780c0ff */
[----:B------:R-:W-:Y:S01]  /*316e0*/  IMAD.U32 R81, RZ, RZ, UR7 ;  /* 0x00000007ff517e24 */ /* 0x000fe2000f8e00ff */
[----:B------:R-:W-:Y:S01]  /*316f0*/  F2FP.SATFINITE.E4M3.F32.PACK_AB_MERGE_C R6, RZ, R6, RZ ;  /* 0x00000006ff06723e */ /* 0x000fe200048070ff */
[----:B------:R-:W4:Y:S04]  /*31700*/  LDL.LU R91, [R1+0x298] ;  /* 0x00029800015b7983 */ /* 0x000f280000300800 */
[----:B------:R-:W-:-:S04]  /*31710*/  @!P4 IADD3 R78, P6, P5, R78, UR10, R24 ;  /* 0x0000000a4e4ecc10 */ /* 0x000fc8000fdde018 */
[----:B------:R-:W-:Y:S02]  /*31720*/  @!P4 IADD3.X R82, R82, UR9, R30, P6, P5 ;  /* 0x000000095252cc10 */ /* 0x000fe4000b7ea41e */
[----:B------:R-:W-:Y:S02]  /*31730*/  ISETP.LT.OR P5, PT, R29, 0x32, !P3 ;  /* 0x000000321d00780c */ /* 0x000fe40005fa1670 */
[----:B------:R-:W-:-:S04]  /*31740*/  @P4 LOP3.LUT R3, R3, 0x1000, RZ, 0xfc, !PT ;  /* 0x0000100003034812 */ /* 0x000fc800078efcff */
[----:B------:R-:W-:-:S07]  /*31750*/  LOP3.LUT R3, R3, 0xffffdfff, RZ, 0xc0, !PT ;  /* 0xffffdfff03037812 */ /* 0x000fce00078ec0ff */
[----:B------:R-:W-:Y:S02]  /*31760*/  @!P5 IADD3 R15, P1, P6, R15, UR10, R24 ;  /* 0x0000000a0f0fdc10 */ /* 0x000fe4000fe3e018 */
[----:B------:R-:W-:Y:S02]  /*31770*/  @P5 LOP3.LUT R3, R3, 0x2000, RZ, 0xfc, !PT ;  /* 0x0000200003035812 */ /* 0x000fe400078efcff */
[----:B------:R-:W-:Y:S02]  /*31780*/  @!P5 IADD3.X R81, R81, UR9, R30, P1, P6 ;  /* 0x000000095151dc10 */ /* 0x000fe40008fec41e */
[----:B------:R-:W-:Y:S01]  /*31790*/  LOP3.LUT P5, RZ, R0, 0x10000, RZ, 0xc0, !PT ;  /* 0x0001000000ff7812 */ /* 0x000fe200078ac0ff */
[----:B------:R0:W-:Y:S03]  /*317a0*/  @!P0 STG.E.U8 desc[UR44][R12.64+0x29], R6 ;  /* 0x000029060c008986 */ /* 0x0001e6000c10112c */
[----:B------:R-:W-:-:S13]  /*317b0*/  ISETP.LT.OR P0, PT, R29, 0x31, !P5 ;  /* 0x000000311d00780c */ /* 0x000fda0006f01670 */
[----:B0-----:R-:W0:Y:S01]  /*317c0*/  @!P0 LDC.64 R6, c[0x0][0x5c0] ;  /* 0x00017000ff068b82 */ /* 0x001e220000000a00 */
[----:B------:R-:W-:Y:S02]  /*317d0*/  ISETP.LT.OR P6, PT, R29, 0x39, !P3 ;  /* 0x000000391d00780c */ /* 0x000fe40005fc1670 */
[----:B------:R-:W-:Y:S02]  /*317e0*/  LOP3.LUT R3, R3, 0xffffbfff, RZ, 0xc0, !PT ;  /* 0xffffbfff03037812 */ /* 0x000fe400078ec0ff */
[----:B------:R-:W-:-:S09]  /*317f0*/  F2FP.SATFINITE.E4M3.F32.PACK_AB_MERGE_C R8, RZ, R8, RZ ;  /* 0x00000008ff08723e */ /* 0x000fd200048070ff */
[----:B------:R-:W-:Y:S02]  /*31800*/  @P6 LOP3.LUT R3, R3, 0x4000, RZ, 0xfc, !PT ;  /* 0x0000400003036812 */ /* 0x000fe400078efcff */
[----:B0-----:R-:W-:Y:S02]  /*31810*/  @!P0 IADD3 R6, P4, R24, R6, RZ ;  /* 0x0000000618068210 */ /* 0x001fe40007f9e0ff */
[----:B------:R-:W-:-:S03]  /*31820*/  LOP3.LUT R3, R3, 0xfffeffff, RZ, 0xc0, !PT ;  /* 0xfffeffff03037812 */ /* 0x000fc600078ec0ff */
[----:B------:R-:W-:Y:S01]  /*31830*/  @!P0 IMAD.X R7, R30, 0x1, R7, P4 ;  /* 0x000000011e078824 */ /* 0x000fe200020e0607 */
[----:B------:R-:W-:-:S04]  /*31840*/  @P3 LOP3.LUT R3, R3, 0x10000, RZ, 0xfc, !PT ;  /* 0x0001000003033812 */ /* 0x000fc800078efcff */
[----:B------:R0:W-:Y:S01]  /*31850*/  @!P0 STG.E.U8 desc[UR44][R6.64+0x30], R8 ;  /* 0x0000300806008986 */ /* 0x0001e2000c10112c */
[C---:B------:R-:W-:Y:S02]  /*31860*/  ISETP.LT.OR P0, PT, R29.reuse, 0x3a, !P3 ;  /* 0x0000003a1d00780c */ /* 0x040fe40005f01670 */
[----:B------:R-:W-:Y:S01]  /*31870*/  ISETP.LT.OR P3, PT, R29, 0x32, !P5 ;  /* 0x000000321d00780c */ /* 0x000fe20006f61670 */
[----:B------:R-:W-:-:S12]  /*31880*/  IMAD.U32 R84, RZ, RZ, UR8 ;  /* 0x00000008ff547e24 */ /* 0x000fd8000f8e00ff */
[----:B0-----:R-:W0:Y:S01]  /*31890*/  @!P3 LDC.64 R6, c[0x0][0x5c0] ;  /* 0x00017000ff06bb82 */ /* 0x001e220000000a00 */
[----:B------:R-:W-:Y:S01]  /*318a0*/  IMAD.U32 R86, RZ, RZ, UR7 ;  /* 0x00000007ff567e24 */ /* 0x000fe2000f8e00ff */
[----:B------:R-:W-:Y:S01]  /*318b0*/  @!P6 IADD3 R84, P1, P2, R84, UR10, R24 ;  /* 0x0000000a5454ec10 */ /* 0x000fe2000fa3e018 */
[----:B------:R-:W-:Y:S02]  /*318c0*/  IMAD.U32 R14, RZ, RZ, UR8 ;  /* 0x00000008ff0e7e24 */ /* 0x000fe4000f8e00ff */
[----:B------:R-:W-:Y:S01]  /*318d0*/  IMAD.U32 R9, RZ, RZ, UR7 ;  /* 0x00000007ff097e24 */ /* 0x000fe2000f8e00ff */
[----:B------:R-:W-:Y:S02]  /*318e0*/  @!P6 IADD3.X R86, R86, UR9, R30, P1, P2 ;  /* 0x000000095656ec10 */ /* 0x000fe40008fe441e */
[----:B------:R-:W-:Y:S01]  /*318f0*/  @!P0 IADD3 R14, P4, P6, R14, UR10, R24 ;  /* 0x0000000a0e0e8c10 */ /* 0x000fe2000fe9e018 */
[----:B------:R-:W-:Y:S02]  /*31900*/  FMUL R8, R90, UR39 ;  /* 0x000000275a087c20 */ /* 0x000fe40008400000 */
[----:B------:R-:W5:Y:S01]  /*31910*/  LDL.LU R90, [R1+0x29c] ;  /* 0x00029c00015a7983 */ /* 0x000f620000300800 */
[----:B------:R-:W-:-:S02]  /*31920*/  @!P0 IADD3.X R9, R9, UR9, R30, P4, P6 ;  /* 0x0000000909098c10 */ /* 0x000fc4000a7ec41e */
[----:B------:R-:W-:Y:S02]  /*31930*/  F2FP.SATFINITE.E4M3.F32.PACK_AB_MERGE_C R8, RZ, R8, RZ ;  /* 0x00000008ff08723e */ /* 0x000fe400048070ff */
[----:B0-----:R-:W-:-:S05]  /*31940*/  @!P3 IADD3 R6, P4, R24, R6, RZ ;  /* 0x000000061806b210 */ /* 0x001fca0007f9e0ff */
[----:B------:R-:W-:-:S05]  /*31950*/  @!P3 IMAD.X R7, R30, 0x1, R7, P4 ;  /* 0x000000011e07b824 */ /* 0x000fca00020e0607 */
[----:B------:R0:W-:Y:S02]  /*31960*/  @!P3 STG.E.U8 desc[UR44][R6.64+0x31], R8 ;  /* 0x000031080600b986 */ /* 0x0001e4000c10112c */
[----:B0-----:R-:W-:Y:S02]  /*31970*/  FMUL R6, R89, UR39 ;  /* 0x0000002759067c20 */ /* 0x001fe40008400000 */
[----:B------:R-:W5:Y:S01]  /*31980*/  LDL.LU R89, [R1+0x2a0] ;  /* 0x0002a00001597983 */ /* 0x000f620000300800 */
[----:B------:R-:W-:-:S03]  /*31990*/  LOP3.LUT P1, RZ, R2, 0x40, RZ, 0xc0, !PT ;  /* 0x0000004002ff7812 */ /* 0x000fc6000782c0ff */
[----:B------:R-:W5:Y:S01]  /*319a0*/  LDL.LU R92, [R1+0x2a4] ;  /* 0x0002a400015c7983 */ /* 0x000f620000300800 */
[----:B------:R-:W-:-:S09]  /*319b0*/  F2FP.SATFINITE.E4M3.F32.PACK_AB_MERGE_C R6, RZ, R6, RZ ;  /* 0x00000006ff06723e */ /* 0x000fd200048070ff */
[----:B------:R2:W-:Y:S02]  /*319c0*/  @!P1 STG.E.U8 desc[UR44][R22.64+0x30], R6 ;  /* 0x0000300616009986 */ /* 0x0005e4000c10112c */
[----:B--2---:R-:W-:Y:S02]  /*319d0*/  FMUL R6, R88, UR39 ;  /* 0x0000002758067c20 */ /* 0x004fe40008400000 */
[----:B------:R-:W2:Y:S01]  /*319e0*/  LDL.LU R88, [R1+0x2a8] ;  /* 0x0002a80001587983 */ /* 0x000ea20000300800 */
[----:B---3--:R-:W-:-:S03]  /*319f0*/  FMUL R8, R87, UR39 ;  /* 0x0000002757087c20 */ /* 0x008fc60008400000 */
[----:B------:R-:W3:Y:S01]  /*31a00*/  LDL.LU R87, [R1+0x2ac] ;  /* 0x0002ac0001577983 */ /* 0x000ee20000300800 */
[----:B------:R-:W-:Y:S02]  /*31a10*/  LOP3.LUT P2, RZ, R2, 0x10, RZ, 0xc0, !PT ;  /* 0x0000001002ff7812 */ /* 0x000fe4000784c0ff */
[----:B------:R-:W-:Y:S02]  /*31a20*/  ISETP.LT.OR P3, PT, R29, 0x39, !P5 ;  /* 0x000000391d00780c */ /* 0x000fe40006f61670 */
[----:B------:R-:W-:-:S09]  /*31a30*/  F2FP.SATFINITE.E4M3.F32.PACK_AB_MERGE_C R6, RZ, R6, RZ ;  /* 0x00000006ff06723e */ /* 0x000fd200048070ff */
[----:B------:R0:W-:Y:S02]  /*31a40*/  @!P2 STG.E.U8 desc[UR44][R18.64+0x31], R6 ;  /* 0x000031061200a986 */ /* 0x0001e4000c10112c */
[----:B0-----:R-:W0:Y:S01]  /*31a50*/  @!P3 LDC.64 R6, c[0x0][0x5c0] ;  /* 0x00017000ff06bb82 */ /* 0x001e220000000a00 */
[----:B------:R-:W-:Y:S02]  /*31a60*/  F2FP.SATFINITE.E4M3.F32.PACK_AB_MERGE_C R8, RZ, R8, RZ ;  /* 0x00000008ff08723e */ /* 0x000fe400048070ff */
[----:B0-----:R-:W-:-:S05]  /*31a70*/  @!P3 IADD3 R6, P2, R24, R6, RZ ;  /* 0x000000061806b210 */ /* 0x001fca0007f5e0ff */
[----:B------:R-:W-:-:S05]  /*31a80*/  @!P3 IMAD.X R7, R30, 0x1, R7, P2 ;  /* 0x000000011e07b824 */ /* 0x000fca00010e0607 */
[----:B------:R4:W-:Y:S01]  /*31a90*/  @!P3 STG.E.U8 desc[UR44][R6.64+0x38], R8 ;  /* 0x000038080600b986 */ /* 0x0009e2000c10112c */
[----:B------:R-:W-:Y:S01]  /*31aa0*/  ISETP.LT.OR P3, PT, R29, 0x3a, !P5 ;  /* 0x0000003a1d00780c */ /* 0x000fe20006f61670 */
[----:B----4-:R-:W-:-:S12]  /*31ab0*/  FMUL R8, R91, UR39 ;  /* 0x000000275b087c20 */ /* 0x010fd80008400000 */
[----:B------:R-:W0:Y:S01]  /*31ac0*/  @!P3 LDC.64 R6, c[0x0][0x5c0] ;  /* 0x00017000ff06bb82 */ /* 0x000e220000000a00 */
[----:B------:R-:W4:Y:S01]  /*31ad0*/  LDL.LU R91, [R1+0x2b0] ;  /* 0x0002b000015b7983 */ /* 0x000f220000300800 */
[----:B------:R-:W-:Y:S02]  /*31ae0*/  F2FP.SATFINITE.E4M3.F32.PACK_AB_MERGE_C R8, RZ, R8, RZ ;  /* 0x00000008ff08723e */ /* 0x000fe400048070ff */
[----:B0-----:R-:W-:-:S05]  /*31af0*/  @!P3 IADD3 R6, P5, R24, R6, RZ ;  /* 0x000000061806b210 */ /* 0x001fca0007fbe0ff */
[----:B------:R-:W-:-:S05]  /*31b00*/  @!P3 IMAD.X R7, R30, 0x1, R7, P5 ;  /* 0x000000011e07b824 */ /* 0x000fca00028e0607 */
[----:B------:R5:W-:Y:S02]  /*31b10*/  @!P3 STG.E.U8 desc[UR44][R6.64+0x39], R8 ;  /* 0x000039080600b986 */ /* 0x000be4000c10112c */
[----:B-----5:R-:W-:Y:S02]  /*31b20*/  FMUL R6, R90, UR39 ;  /* 0x000000275a067c20 */ /* 0x020fe40008400000 */
[----:B------:R-:W5:Y:S01]  /*31b30*/  LDL.LU R90, [R1+0x2b4] ;  /* 0x0002b400015a7983 */ /* 0x000f620000300800 */
[----:B------:R-:W-:Y:S02]  /*31b40*/  LOP3.LUT P1, RZ, R2, 0x4, RZ, 0xc0, !PT ;  /* 0x0000000402ff7812 */ /* 0x000fe4000782c0ff */
[----:B------:R-:W-:Y:S02]  /*31b50*/  F2FP.SATFINITE.E4M3.F32.PACK_AB_MERGE_C R13, RZ, R6, RZ ;  /* 0x00000006ff0d723e */ /* 0x000fe400048070ff */
[----:B------:R-:W-:-:S04]  /*31b60*/  LOP3.LUT R3, R3, 0xffff7fff, RZ, 0xc0, !PT ;  /* 0xffff7fff03037812 */ /* 0x000fc800078ec0ff */
[----:B------:R-:W-:-:S04]  /*31b70*/  @P0 LOP3.LUT R3, R3, 0x8000, RZ, 0xfc, !PT ;  /* 0x0000800003030812 */ /* 0x000fc800078efcff */
[----:B------:R-:W-:Y:S02]  /*31b80*/  LOP3.LUT R3, R3, 0xfff7ffff, RZ, 0xc0, !PT ;  /* 0xfff7ffff03037812 */ /* 0x000fe400078ec0ff */
[C---:B------:R-:W-:Y:S01]  /*31b90*/  LOP3.LUT P4, RZ, R2.reuse, 0x20, RZ, 0xc0, !PT ;  /* 0x0000002002ff7812 */ /* 0x040fe2000788c0ff */
[----:B------:R-:W-:Y:S02]  /*31ba0*/  FMUL R6, R89, UR39 ;  /* 0x0000002759067c20 */ /* 0x000fe40008400000 */
[----:B------:R-:W5:Y:S01]  /*31bb0*/  LDL.LU R89, [R1+0x2b8] ;  /* 0x0002b80001597983 */ /* 0x000f620000300800 */
[----:B------:R-:W-:Y:S02]  /*31bc0*/  @P1 LOP3.LUT R3, R3, 0x80000, RZ, 0xfc, !PT ;  /* 0x0008000003031812 */ /* 0x000fe400078efcff */
[----:B------:R-:W-:Y:S02]  /*31bd0*/  LOP3.LUT P1, RZ, R2, 0x8, RZ, 0xc0, !PT ;  /* 0x0000000802ff7812 */ /* 0x000fe4000782c0ff */
[----:B------:R-:W-:-:S05]  /*31be0*/  F2FP.SATFINITE.E4M3.F32.PACK_AB_MERGE_C R6, RZ, R6, RZ ;  /* 0x00000006ff06723e */ /* 0x000fca00048070ff */
[----:B------:R-:W-:Y:S06]  /*31bf0*/  @!P4 STG.E.U8 desc[UR44][R36.64+0x38], R13 ;  /* 0x0000380d2400c986 */ /* 0x000fec000c10112c */
[----:B------:R0:W-:Y:S01]  /*31c00*/  @!P1 STG.E.U8 desc[UR44][R32.64+0x39], R6 ;  /* 0x0000390620009986 */ /* 0x0001e2000c10112c */
[----:B------:R-:W-:Y:S01]  /*31c10*/  LOP3.LUT P1, RZ, R3, 0x80000, RZ, 0xc0, !PT ;  /* 0x0008000003ff7812 */ /* 0x000fe2000782c0ff */
[----:B0-----:R-:W-:-:S05]  /*31c20*/  FMUL R6, R92, UR39 ;  /* 0x000000275c067c20 */ /* 0x001fca0008400000 */
[----:B------:R-:W-:-:S07]  /*31c30*/  F2FP.SATFINITE.E4M3.F32.PACK_AB_MERGE_C R6, RZ, R6, RZ ;  /* 0x00000006ff06723e */ /* 0x000fce00048070ff */
[----:B------:R2:W-:Y:S02]  /*31c40*/  @!P1 STG.E.U8 desc[UR44][R20.64+0x20], R6 ;  /* 0x0000200614009986 */ /* 0x0005e4000c10112c */
[----:B--2---:R-:W-:Y:S02]  /*31c50*/  FMUL R6, R88, UR39 ;  /* 0x0000002758067c20 */ /* 0x004fe40008400000 */
[----:B------:R-:W2:Y:S01]  /*31c60*/  LDL.LU R88, [R1+0x2bc] ;  /* 0x0002bc0001587983 */ /* 0x000ea20000300800 */
[----:B---3--:R-:W-:-:S03]  /*31c70*/  FMUL R8, R87, UR39 ;  /* 0x0000002757087c20 */ /* 0x008fc60008400000 */
[----:B------:R-:W3:Y:S01]  /*31c80*/  LDL.LU R87, [R1+0x2c0] ;  /* 0x0002c00001577983 */ /* 0x000ee20000300800 */
[----:B------:R-:W-:Y:S02]  /*31c90*/  LOP3.LUT P0, RZ, R2, 0x2, RZ, 0xc0, !PT ;  /* 0x0000000202ff7812 */ /* 0x000fe4000780c0ff */
[----:B------:R-:W-:Y:S02]  /*31ca0*/  LOP3.LUT P6, RZ, R0, 0x4000, RZ, 0xc0, !PT ;  /* 0x0000400000ff7812 */ /* 0x000fe400078cc0ff */
[----:B------:R-:W-:-:S09]  /*31cb0*/  F2FP.SATFINITE.E4M3.F32.PACK_AB_MERGE_C R6, RZ, R6, RZ ;  /* 0x00000006ff06723e */ /* 0x000fd200048070ff */
[----:B------:R0:W-:Y:S02]  /*31cc0*/  @!P0 STG.E.U8 desc[UR44][R16.64+0x21], R6 ;  /* 0x0000210610008986 */ /* 0x0001e4000c10112c */
[----:B0-----:R-:W0:Y:S01]  /*31cd0*/  @!P6 LDC.64 R6, c[0x0][0x5c0] ;  /* 0x00017000ff06eb82 */ /* 0x001e220000000a00 */
[----:B------:R-:W-:Y:S02]  /*31ce0*/  LOP3.LUT P2, RZ, R0, 0x2000, RZ, 0xc0, !PT ;  /* 0x0000200000ff7812 */ /* 0x000fe4000784c0ff */
[----:B------:R-:W-:Y:S02]  /*31cf0*/  F2FP.SATFINITE.E4M3.F32.PACK_AB_MERGE_C R8, RZ, R8, RZ ;  /* 0x00000008ff08723e */ /* 0x000fe400048070ff */
[----:B0-----:R-:W-:-:S05]  /*31d00*/  @!P6 IADD3 R6, P0, R31, R6, RZ ;  /* 0x000000061f06e210 */ /* 0x001fca0007f1e0ff */
[----:B------:R-:W-:-:S05]  /*31d10*/  @!P6 IMAD.X R7, R62, 0x1, R7, P0 ;  /* 0x000000013e07e824 */ /* 0x000fca00000e0607 */
[----:B------:R0:W-:Y:S02]  /*31d20*/  @!P6 STG.E.U8 desc[UR44][R6.64+0x20], R8 ;  /* 0x000020080600e986 */ /* 0x0001e4000c10112c */
[----:B0-----:R-:W0:Y:S01]  /*31d30*/  @!P2 LDC.64 R6, c[0x0][0x5c0] ;  /* 0x00017000ff06ab82 */ /* 0x001e220000000a00 */
[----:B----4-:R-:W-:Y:S02]  /*31d40*/  FMUL R8, R91, UR39 ;  /* 0x000000275b087c20 */ /* 0x010fe40008400000 */
[----:B------:R-:W4:Y:S03]  /*31d50*/  LDL.LU R91, [R1+0x2c4] ;  /* 0x0002c400015b7983 */ /* 0x000f260000300800 */
[----:B------:R-:W-:Y:S02]  /*31d60*/  F2FP.SATFINITE.E4M3.F32.PACK_AB_MERGE_C R8, RZ, R8, RZ ;  /* 0x00000008ff08723e */ /* 0x000fe400048070ff */
[----:B------:R-:W-:-:S02]  /*31d70*/  LOP3.LUT P3, RZ, R2, 0x1, RZ, 0xc0, !PT ;  /* 0x0000000102ff7812 */ /* 0x000fc4000786c0ff */
[----:B0-----:R-:W-:-:S05]  /*31d80*/  @!P2 IADD3 R6, P0, R63, R6, RZ ;  /* 0x000000063f06a210 */ /* 0x001fca0007f1e0ff */
[----:B------:R-:W-:-:S05]  /*31d90*/  @!P2 IMAD.X R7, R64, 0x1, R7, P0 ;  /* 0x000000014007a824 */ /* 0x000fca00000e0607 */
[----:B------:R5:W-:Y:S02]  /*31da0*/  @!P2 STG.E.U8 desc[UR44][R6.64+0x21], R8 ;  /* 0x000021080600a986 */ /* 0x000be4000c10112c */
[----:B-----5:R-:W-:Y:S02]  /*31db0*/  FMUL R6, R90, UR39 ;  /* 0x000000275a067c20 */ /* 0x020fe40008400000 */
[----:B------:R-:W5:Y:S03]  /*31dc0*/  LDL.LU R90, [R1+0x2c8] ;  /* 0x0002c800015a7983 */ /* 0x000f660000300800 */
[----:B------:R-:W-:-:S05]  /*31dd0*/  F2FP.SATFINITE.E4M3.F32.PACK_AB_MERGE_C R6, RZ, R6, RZ ;  /* 0x00000006ff06723e */ /* 0x000fca00048070ff */
[----:B------:R0:W-:Y:S02]  /*31de0*/  @!P3 STG.E.U8 desc[UR44][R34.64+0x28], R6 ;  /* 0x000028062200b986 */ /* 0x0001e4000c10112c */
[----:B0-----:R-:W-:Y:S02]  /*31df0*/  FMUL R6, R89, UR39 ;  /* 0x0000002759067c20 */ /* 0x001fe40008400000 */
[----:B------:R-:W5:Y:S01]  /*31e00*/  LDL.LU R89, [R1+0x2cc] ;  /* 0x0002cc0001597983 */ /* 0x000f620000300800 */
[C---:B------:R-:W-:Y:S02]  /*31e10*/  LOP3.LUT P5, RZ, R0.reuse, 0x80000000, RZ, 0xc0, !PT ;  /* 0x8000000000ff7812 */ /* 0x040fe400078ac0ff */
[----:B------:R-:W-:Y:S02]  /*31e20*/  LOP3.LUT P4, RZ, R0, 0x1000, RZ, 0xc0, !PT ;  /* 0x0000100000ff7812 */ /* 0x000fe4000788c0ff */
[----:B------:R-:W-:-:S09]  /*31e30*/  F2FP.SATFINITE.E4M3.F32.PACK_AB_MERGE_C R6, RZ, R6, RZ ;  /* 0x00000006ff06723e */ /* 0x000fd200048070ff */
[----:B------:R0:W-:Y:S02]  /*31e40*/  @!P5 STG.E.U8 desc[UR44][R26.64+0x29], R6 ;  /* 0x000029061a00d986 */ /* 0x0001e4000c10112c */
[----:B0-----:R-:W0:Y:S02]  /*31e50*/  @!P4 LDC.64 R6, c[0x0][0x5c0] ;  /* 0x00017000ff06cb82 */ /* 0x001e240000000a00 */
[----:B0-----:R-:W-:-:S05]  /*31e60*/  @!P4 IADD3 R6, P0, R65, R6, RZ ;  /* 0x000000064106c210 */ /* 0x001fca0007f1e0ff */
[----:B------:R-:W-:Y:S02]  /*31e70*/  @!P4 IMAD.X R7, R66, 0x1, R7, P0 ;  /* 0x000000014207c824 */ /* 0x000fe400000e0607 */
[----:B--2---:R-:W-:Y:S02]  /*31e80*/  FMUL R8, R88, UR39 ;  /* 0x0000002758087c20 */ /* 0x004fe40008400000 */
[----:B------:R-:W2:Y:S04]  /*31e90*/  LDL.LU R88, [R1+0x2d0] ;  /* 0x0002d00001587983 */ /* 0x000ea80000300800 */
[----:B------:R-:W2:Y:S01]  /*31ea0*/  LDL.LU R92, [R1+0x2d4] ;  /* 0x0002d400015c7983 */ /* 0x000ea20000300800 */
[----:B------:R-:W-:-:S05]  /*31eb0*/  F2FP.SATFINITE.E4M3.F32.PACK_AB_MERGE_C R8, RZ, R8, RZ ;  /* 0x00000008ff08723e */ /* 0x000fca00048070ff */
[----:B------:R3:W-:Y:S02]  /*31ec0*/  @!P4 STG.E.U8 desc[UR44][R6.64+0x28], R8 ;  /* 0x000028080600c986 */ /* 0x0007e4000c10112c */
[----:B---3--:R-:W-:Y:S02]  /*31ed0*/  FMUL R8, R87, UR39 ;  /* 0x0000002757087c20 */ /* 0x008fe40008400000 */
[----:B------:R-:W3:Y:S01]  /*31ee0*/  LDL.LU R87, [R1+0x2d8] ;  /* 0x0002d80001577983 */ /* 0x000ee20000300800 */
[----:B------:R-:W-:Y:S02]  /*31ef0*/  LOP3.LUT P0, RZ, R0, 0x10000000, RZ, 0xc0, !PT ;  /* 0x1000000000ff7812 */ /* 0x000fe4000780c0ff */
[C---:B------:R-:W-:Y:S02]  /*31f00*/  LOP3.LUT P1, RZ, R3.reuse, 0x40000, RZ, 0xc0, !PT ;  /* 0x0004000003ff7812 */ /* 0x040fe4000782c0ff */
[----:B------:R-:W-:-:S09]  /*31f10*/  LOP3.LUT R3, R3, 0xfffdffff, RZ, 0xc0, !PT ;  /* 0xfffdffff03037812 */ /* 0x000fd200078ec0ff */
[----:B------:R-:W-:Y:S02]  /*31f20*/  @P0 LOP3.LUT R3, R3, 0x20000, RZ, 0xfc, !PT ;  /* 0x0002000003030812 */ /* 0x000fe400078efcff */
[----:B------:R-:W-:-:S13]  /*31f30*/  LOP3.LUT P0, RZ, R0, 0x800, RZ, 0xc0, !PT ;  /* 0x0000080000ff7812 */ /* 0x000fda000780c0ff */
[----:B------:R-:W0:Y:S01]  /*31f40*/  @!P0 LDC.64 R6, c[0x0][0x5c0] ;  /* 0x00017000ff068b82 */ /* 0x000e220000000a00 */
[----:B------:R-:W-:Y:S02]  /*31f50*/  F2FP.SATFINITE.E4M3.F32.PACK_AB_MERGE_C R8, RZ, R8, RZ ;  /* 0x00000008ff08723e */ /* 0x000fe400048070ff */
[----:B0-----:R-:W-:-:S05]  /*31f60*/  @!P0 IADD3 R6, P4, R67, R6, RZ ;  /* 0x0000000643068210 */ /* 0x001fca0007f9e0ff */
[----:B------:R-:W-:-:S05]  /*31f70*/  @!P0 IMAD.X R7, R68, 0x1, R7, P4 ;  /* 0x0000000144078824 */ /* 0x000fca00020e0607 */
[----:B------:R4:W-:Y:S02]  /*31f80*/  @!P0 STG.E.U8 desc[UR44][R6.64+0x29], R8 ;  /* 0x0000290806008986 */ /* 0x0009e4000c10112c */
[----:B----4-:R-:W-:Y:S02]  /*31f90*/  FMUL R6, R91, UR39 ;  /* 0x000000275b067c20 */ /* 0x010fe40008400000 */
[----:B------:R-:W4:Y:S01]  /*31fa0*/  LDL.LU R91, [R1+0x2dc] ;  /* 0x0002dc00015b7983 */ /* 0x000f220000300800 */
[C---:B------:R-:W-:Y:S02]  /*31fb0*/  LOP3.LUT P6, RZ, R0.reuse, 0x40000000, RZ, 0xc0, !PT ;  /* 0x4000000000ff7812 */ /* 0x040fe400078cc0ff */
[----:B------:R-:W-:Y:S02]  /*31fc0*/  F2FP.SATFINITE.E4M3.F32.PACK_AB_MERGE_C R6, RZ, R6, RZ ;  /* 0x00000006ff06723e */ /* 0x000fe400048070ff */
[----:B------:R-:W-:-:S09]  /*31fd0*/  LOP3.LUT P2, RZ, R0, 0x20000000, RZ, 0xc0, !PT ;  /* 0x2000000000ff7812 */ /* 0x000fd2000784c0ff */
[----:B------:R5:W-:Y:S02]  /*31fe0*/  @!P6 STG.E.U8 desc[UR44][R40.64+0x30], R6 ;  /* 0x000030062800e986 */ /* 0x000be4000c10112c */
[----:B-----5:R-:W-:Y:S02]  /*31ff0*/  FMUL R6, R90, UR39 ;  /* 0x000000275a067c20 */ /* 0x020fe40008400000 */
[----:B------:R-:W5:Y:S03]  /*32000*/  LDL.LU R90, [R1+0x2e0] ;  /* 0x0002e000015a7983 */ /* 0x000f660000300800 */
[----:B------:R-:W-:-:S05]  /*32010*/  F2FP.SATFINITE.E4M3.F32.PACK_AB_MERGE_C R6, RZ, R6, RZ ;  /* 0x00000006ff06723e */ /* 0x000fca00048070ff */
[----:B------:R0:W-:Y:S02]  /*32020*/  @!P2 STG.E.U8 desc[UR44][R38.64+0x31], R6 ;  /* 0x000031062600a986 */ /* 0x0001e4000c10112c */
[----:B0-----:R-:W0:Y:S01]  /*32030*/  @!P1 LDC.64 R6, c[0x0][0x5c0] ;  /* 0x00017000ff069b82 */ /* 0x001e220000000a00 */
[----:B------:R-:W-:Y:S02]  /*32040*/  FMUL R8, R89, UR39 ;  /* 0x0000002759087c20 */ /* 0x000fe40008400000 */
[----:B------:R-:W5:Y:S01]  /*32050*/  LDL.LU R89, [R1+0x2e4] ;  /* 0x0002e40001597983 */ /* 0x000f620000300800 */
[----:B------:R-:W-:Y:S02]  /*32060*/  LOP3.LUT P3, RZ, R0, 0x200, RZ, 0xc0, !PT ;  /* 0x0000020000ff7812 */ /* 0x000fe4000786c0ff */
[----:B------:R-:W-:Y:S02]  /*32070*/  F2FP.SATFINITE.E4M3.F32.PACK_AB_MERGE_C R8, RZ, R8, RZ ;  /* 0x00000008ff08723e */ /* 0x000fe400048070ff */
[----:B0-----:R-:W-:-:S05]  /*32080*/  @!P1 IADD3 R6, P0, R69, R6, RZ ;  /* 0x0000000645069210 */ /* 0x001fca0007f1e0ff */
[----:B------:R-:W-:-:S05]  /*32090*/  @!P1 IMAD.X R7, R70, 0x1, R7, P0 ;  /* 0x0000000146079824 */ /* 0x000fca00000e0607 */
[----:B------:R0:W-:Y:S02]  /*320a0*/  @!P1 STG.E.U8 desc[UR44][R6.64+0x30], R8 ;  /* 0x0000300806009986 */ /* 0x0001e4000c10112c */
[----:B0-----:R-:W0:Y:S02]  /*320b0*/  @!P3 LDC.64 R6, c[0x0][0x5c0] ;  /* 0x00017000ff06bb82 */ /* 0x001e240000000a00 */
[----:B0-----:R-:W-:-:S05]  /*320c0*/  @!P3 IADD3 R6, P0, R71, R6, RZ ;  /* 0x000000064706b210 */ /* 0x001fca0007f1e0ff */
[----:B------:R-:W-:Y:S01]  /*320d0*/  @!P3 IMAD.X R7, R72, 0x1, R7, P0 ;  /* 0x000000014807b824 */ /* 0x000fe200000e0607 */
[----:B------:R-:W-:Y:S01]  /*320e0*/  LOP3.LUT P0, RZ, R3, 0x20000, RZ, 0xc0, !PT ;  /* 0x0002000003ff7812 */ /* 0x000fe2000780c0ff */
[----:B--2---:R-:W-:Y:S02]  /*320f0*/  FMUL R8, R88, UR39 ;  /* 0x0000002758087c20 */ /* 0x004fe40008400000 */
[----:B------:R-:W2:Y:S03]  /*32100*/  LDL.LU R88, [R1+0x2e8] ;  /* 0x0002e80001587983 */ /* 0x000ea60000300800 */
[----:B------:R-:W-:-:S05]  /*32110*/  F2FP.SATFINITE.E4M3.F32.PACK_AB_MERGE_C R8, RZ, R8, RZ ;  /* 0x00000008ff08723e */ /* 0x000fca00048070ff */
[----:B------:R0:W-:Y:S02]  /*32120*/  @!P3 STG.E.U8 desc[UR44][R6.64+0x31], R8 ;  /* 0x000031080600b986 */ /* 0x0001e4000c10112c */
[----:B0-----:R-:W-:-:S05]  /*32130*/  FMUL R6, R92, UR39 ;  /* 0x000000275c067c20 */ /* 0x001fca0008400000 */
[----:B------:R-:W-:-:S05]  /*32140*/  F2FP.SATFINITE.E4M3.F32.PACK_AB_MERGE_C R6, RZ, R6, RZ ;  /* 0x00000006ff06723e */ /* 0x000fca00048070ff */
[----:B------:R3:W-:Y:S02]  /*32150*/  @!P0 STG.E.U8 desc[UR44][R44.64+0x38], R6 ;  /* 0x000038062c008986 */ /* 0x0007e4000c10112c */
[----:B---3--:R-:W-:Y:S02]  /*32160*/  FMUL R6, R87, UR39 ;  /* 0x0000002757067c20 */ /* 0x008fe40008400000 */
[----:B------:R-:W3:Y:S01]  /*32170*/  LDL.LU R87, [R1+0x2ec] ;  /* 0x0002ec0001577983 */ /* 0x000ee20000300800 */
[C---:B------:R-:W-:Y:S02]  /*32180*/  LOP3.LUT P5, RZ, R0.reuse, 0x8000000, RZ, 0xc0, !PT ;  /* 0x0800000000ff7812 */ /* 0x040fe400078ac0ff */
[----:B------:R-:W-:Y:S02]  /*32190*/  LOP3.LUT P4, RZ, R0, 0x100, RZ, 0xc0, !PT ;  /* 0x0000010000ff7812 */ /* 0x000fe4000788c0ff */
[----:B------:R-:W-:-:S09]  /*321a0*/  F2FP.SATFINITE.E4M3.F32.PACK_AB_MERGE_C R6, RZ, R6, RZ ;  /* 0x00000006ff06723e */ /* 0x000fd200048070ff */
[----:B------:R0:W-:Y:S02]  /*321b0*/  @!P5 STG.E.U8 desc[UR44][R42.64+0x39], R6 ;  /* 0x000039062a00d986 */ /* 0x0001e4000c10112c */
[----:B0-----:R-:W0:Y:S01]  /*321c0*/  @!P4 LDC.64 R6, c[0x0][0x5c0] ;  /* 0x00017000ff06cb82 */ /* 0x001e220000000a00 */
[----:B------:R-:W-:Y:S02]  /*321d0*/  LOP3.LUT P6, RZ, R0, 0x40, RZ, 0xc0, !PT ;  /* 0x0000004000ff7812 */ /* 0x000fe400078cc0ff */
[----:B0-----:R-:W-:Y:S01]  /*321e0*/  @!P4 IADD3 R6, P0, R74, R6, RZ ;  /* 0x000000064a06c210 */ /* 0x001fe20007f1e0ff */
[----:B----4-:R-:W-:-:S04]  /*321f0*/  FMUL R8, R91, UR39 ;  /* 0x000000275b087c20 */ /* 0x010fc80008400000 */
[----:B------:R-:W-:Y:S01]  /*32200*/  @!P4 IMAD.X R7, R77, 0x1, R7, P0 ;  /* 0x000000014d07c824 */ /* 0x000fe200000e0607 */
[----:B------:R-:W4:Y:S01]  /*32210*/  LDL.LU R91, [R1+0x2f0] ;  /* 0x0002f000015b7983 */ /* 0x000f220000300800 */
[----:B------:R-:W-:-:S05]  /*32220*/  F2FP.SATFINITE.E4M3.F32.PACK_AB_MERGE_C R8, RZ, R8, RZ ;  /* 0x00000008ff08723e */ /* 0x000fca00048070ff */
[----:B------:R0:W-:Y:S02]  /*32230*/  @!P4 STG.E.U8 desc[UR44][R6.64+0x38], R8 ;  /* 0x000038080600c986 */ /* 0x0001e4000c10112c */
[----:B0-----:R-:W0:Y:S01]  /*32240*/  @!P6 LDC.64 R6, c[0x0][0x5c0] ;  /* 0x00017000ff06eb82 */ /* 0x001e220000000a00 */
[----:B-----5:R-:W-:Y:S02]  /*32250*/  FMUL R8, R90, UR39 ;  /* 0x000000275a087c20 */ /* 0x020fe40008400000 */
[----:B------:R-:W5:Y:S03]  /*32260*/  LDL.LU R90, [R1+0x2f4] ;  /* 0x0002f400015a7983 */ /* 0x000f660000300800 */
[----:B------:R-:W-:Y:S02]  /*32270*/  F2FP.SATFINITE.E4M3.F32.PACK_AB_MERGE_C R8, RZ, R8, RZ ;  /* 0x00000008ff08723e */ /* 0x000fe400048070ff */
[----:B0-----:R-:W-:-:S05]  /*32280*/  @!P6 IADD3 R6, P0, R73, R6, RZ ;  /* 0x000000064906e210 */ /* 0x001fca0007f1e0ff */
[----:B------:R-:W-:-:S05]  /*32290*/  @!P6 IMAD.X R7, R75, 0x1, R7, P0 ;  /* 0x000000014b07e824 */ /* 0x000fca00000e0607 */
[----:B------:R0:W-:Y:S02]  /*322a0*/  @!P6 STG.E.U8 desc[UR44][R6.64+0x39], R8 ;  /* 0x000039080600e986 */ /* 0x0001e4000c10112c */
[----:B0-----:R-:W-:Y:S02]  /*322b0*/  FMUL R6, R89, UR39 ;  /* 0x0000002759067c20 */ /* 0x001fe40008400000 */
[----:B------:R-:W5:Y:S01]  /*322c0*/  LDL.LU R89, [R1+0x2f8] ;  /* 0x0002f80001597983 */ /* 0x000f620000300800 */
[----:B------:R-:W-:Y:S02]  /*322d0*/  LOP3.LUT P2, RZ, R0, 0x4000000, RZ, 0xc0, !PT ;  /* 0x0400000000ff7812 */ /* 0x000fe4000784c0ff */
[----:B------:R-:W-:-:S11]  /*322e0*/  F2FP.SATFINITE.E4M3.F32.PACK_AB_MERGE_C R6, RZ, R6, RZ ;  /* 0x00000006ff06723e */ /* 0x000fd600048070ff */
[----:B------:R2:W-:Y:S02]  /*322f0*/  @!P2 STG.E.U8 desc[UR44][R48.64+0x20], R6 ;  /* 0x000020063000a986 */ /* 0x0005e4000c10112c */
[----:B--2---:R-:W-:Y:S02]  /*32300*/  FMUL R6, R88, UR39 ;  /* 0x0000002758067c20 */ /* 0x004fe40008400000 */
[----:B------:R-:W2:Y:S04]  /*32310*/  LDL.LU R88, [R1+0x2fc] ;  /* 0x0002fc0001587983 */ /* 0x000ea80000300800 */
[----:B------:R-:W2:Y:S01]  /*32320*/  LDL.LU R92, [R1+0x300] ;  /* 0x00030000015c7983 */ /* 0x000ea20000300800 */
[----:B---3--:R-:W-:-:S03]  /*32330*/  FMUL R8, R87, UR39 ;  /* 0x0000002757087c20 */ /* 0x008fc60008400000 */
[----:B------:R-:W3:Y:S01]  /*32340*/  LDL.LU R87, [R1+0x304] ;  /* 0x0003040001577983 */ /* 0x000ee20000300800 */
[----:B------:R-:W-:Y:S02]  /*32350*/  LOP3.LUT P3, RZ, R3, 0x10000, RZ, 0xc0, !PT ;  /* 0x0001000003ff7812 */ /* 0x000fe4000786c0ff */
[----:B------:R-:W-:Y:S02]  /*32360*/  LOP3.LUT P1, RZ, R0, 0x2000000, RZ, 0xc0, !PT ;  /* 0x0200000000ff7812 */ /* 0x000fe4000782c0ff */
[----:B------:R-:W-:Y:S02]  /*32370*/  ISETP.LT.OR P0, PT, R29, 0x21, !P3 ;  /* 0x000000211d00780c */ /* 0x000fe40005f01670 */
[----:B------:R-:W-:-:S09]  /*32380*/  F2FP.SATFINITE.E4M3.F32.PACK_AB_MERGE_C R6, RZ, R6, RZ ;  /* 0x00000006ff06723e */ /* 0x000fd200048070ff */
[----:B------:R0:W-:Y:S02]  /*32390*/  @!P1 STG.E.U8 desc[UR44][R46.64+0x21], R6 ;  /* 0x000021062e009986 */ /* 0x0001e4000c10112c */
[----:B0-----:R-:W0:Y:S01]  /*323a0*/  @!P0 LDC.64 R6, c[0x0][0x5c0] ;  /* 0x00017000ff068b82 */ /* 0x001e220000000a00 */
[----:B------:R-:W-:Y:S02]  /*323b0*/  ISETP.LT.OR P6, PT, R29, 0x22, !P3 ;  /* 0x000000221d00780c */ /* 0x000fe40005fc1670 */
[----:B------:R-:W-:Y:S02]  /*323c0*/  F2FP.SATFINITE.E4M3.F32.PACK_AB_MERGE_C R8, RZ, R8, RZ ;  /* 0x00000008ff08723e */ /* 0x000fe400048070ff */
[----:B0-----:R-:W-:-:S05]  /*323d0*/  @!P0 IADD3 R6, P1, R28, R6, RZ ;  /* 0x000000061c068210 */ /* 0x001fca0007f3e0ff */
[----:B------:R-:W-:-:S05]  /*323e0*/  @!P0 IMAD.X R7, R76, 0x1, R7, P1 ;  /* 0x000000014c078824 */ /* 0x000fca00008e0607 */
[----:B------:R0:W-:Y:S02]  /*323f0*/  @!P0 STG.E.U8 desc[UR44][R6.64+0x20], R8 ;  /* 0x0000200806008986 */ /* 0x0001e4000c10112c */
[----:B0-----:R-:W0:Y:S01]  /*32400*/  @!P6 LDC.64 R6, c[0x0][0x5c0] ;  /* 0x00017000ff06eb82 */ /* 0x001e220000000a00 */
[----:B----4-:R-:W-:Y:S01]  /*32410*/  FMUL R8, R91, UR39 ;  /* 0x000000275b087c20 */ /* 0x010fe20008400000 */
[----:B------:R-:W-:Y:S01]  /*32420*/  LOP3.LUT P5, RZ, R0, 0x1000000, RZ, 0xc0, !PT ;  /* 0x0100000000ff7812 */ /* 0x000fe200078ac0ff */
[----:B------:R-:W4:Y:S03]  /*32430*/  LDL.LU R91, [R1+0x308] ;  /* 0x00030800015b7983 */ /* 0x000f260000300800 */
[----:B------:R-:W-:Y:S02]  /*32440*/  F2FP.SATFINITE.E4M3.F32.PACK_AB_MERGE_C R8, RZ, R8, RZ ;  /* 0x00000008ff08723e */ /* 0x000fe400048070ff */
[----:B0-----:R-:W-:-:S05]  /*32450*/  @!P6 IADD3 R6, P0, R10, R6, RZ ;  /* 0x000000060a06e210 */ /* 0x001fca0007f1e0ff */
[----:B------:R-:W-:-:S05]  /*32460*/  @!P6 IMAD.X R7, R11, 0x1, R7, P0 ;  /* 0x000000010b07e824 */ /* 0x000fca00000e0607 */
[----:B------:R5:W-:Y:S01]  /*32470*/  @!P6 STG.E.U8 desc[UR44][R6.64+0x21], R8 ;  /* 0x000021080600e986 */ /* 0x000be2000c10112c */
[----:B------:R-:W-:Y:S01]  /*32480*/  LOP3.LUT P4, RZ, R0, 0x800000, RZ, 0xc0, !PT ;  /* 0x0080000000ff7812 */ /* 0x000fe2000788c0ff */
[----:B-----5:R-:W-:Y:S02]  /*32490*/  FMUL R6, R90, UR39 ;  /* 0x000000275a067c20 */ /* 0x020fe40008400000 */
[----:B------:R-:W5:Y:S03]  /*324a0*/  LDL.LU R90, [R1+0x30c] ;  /* 0x00030c00015a7983 */ /* 0x000f660000300800 */
[----:B------:R-:W-:-:S05]  /*324b0*/  F2FP.SATFINITE.E4M3.F32.PACK_AB_MERGE_C R6, RZ, R6, RZ ;  /* 0x00000006ff06723e */ /* 0x000fca00048070ff */
[----:B------:R0:W-:Y:S01]  /*324c0*/  @!P5 STG.E.U8 desc[UR44][R52.64+0x28], R6 ;  /* 0x000028063400d986 */ /* 0x0001e2000c10112c */
[----:B------:R-:W-:Y:S01]  /*324d0*/  ISETP.LT.OR P5, PT, R29, 0x29, !P3 ;  /* 0x000000291d00780c */ /* 0x000fe20005fa1670 */
[----:B0-----:R-:W-:Y:S02]  /*324e0*/  FMUL R6, R89, UR39 ;  /* 0x0000002759067c20 */ /* 0x001fe40008400000 */
[----:B------:R-:W5:Y:S03]  /*324f0*/  LDL.LU R89, [R1+0x310] ;  /* 0x0003100001597983 */ /* 0x000f660000300800 */
[----:B------:R-:W-:-:S05]  /*32500*/  F2FP.SATFINITE.E4M3.F32.PACK_AB_MERGE_C R6, RZ, R6, RZ ;  /* 0x00000006ff06723e */ /* 0x000fca00048070ff */
[----:B------:R0:W-:Y:S02]  /*32510*/  @!P4 STG.E.U8 desc[UR44][R50.64+0x29], R6 ;  /* 0x000029063200c986 */ /* 0x0001e4000c10112c */
[----:B0-----:R-:W0:Y:S02]  /*32520*/  @!P5 LDC.64 R6, c[0x0][0x5c0] ;  /* 0x00017000ff06db82 */ /* 0x001e240000000a00 */
[----:B0-----:R-:W-:-:S05]  /*32530*/  @!P5 IADD3 R6, P4, R83, R6, RZ ;  /* 0x000000065306d210 */ /* 0x001fca0007f9e0ff */
[----:B------:R-:W-:Y:S01]  /*32540*/  @!P5 IMAD.X R7, R85, 0x1, R7, P4 ;  /* 0x000000015507d824 */ /* 0x000fe200020e0607 */
[----:B------:R-:W-:Y:S01]  /*32550*/  ISETP.LT.OR P4, PT, R29, 0x2a, !P3 ;  /* 0x0000002a1d00780c */ /* 0x000fe20005f81670 */
[----:B--2---:R-:W-:Y:S02]  /*32560*/  FMUL R8, R88, UR39 ;  /* 0x0000002758087c20 */ /* 0x004fe40008400000 */
[----:B------:R-:W2:Y:S03]  /*32570*/  LDL.LU R88, [R1+0x314] ;  /* 0x0003140001587983 */ /* 0x000ea60000300800 */
[----:B------:R-:W-:-:S05]  /*32580*/  F2FP.SATFINITE.E4M3.F32.PACK_AB_MERGE_C R8, RZ, R8, RZ ;  /* 0x00000008ff08723e */ /* 0x000fca00048070ff */
[----:B------:R0:W-:Y:S02]  /*32590*/  @!P5 STG.E.U8 desc[UR44][R6.64+0x28], R8 ;  /* 0x000028080600d986 */ /* 0x0001e4000c10112c */
[----:B0-----:R-:W0:Y:S01]  /*325a0*/  @!P4 LDC.64 R6, c[0x0][0x5c0] ;  /* 0x00017000ff06cb82 */ /* 0x001e220000000a00 */
[----:B------:R-:W-:-:S05]  /*325b0*/  FMUL R8, R92, UR39 ;  /* 0x000000275c087c20 */ /* 0x000fca0008400000 */
[----:B------:R-:W-:Y:S02]  /*325c0*/  F2FP.SATFINITE.E4M3.F32.PACK_AB_MERGE_C R8, RZ, R8, RZ ;  /* 0x00000008ff08723e */ /* 0x000fe400048070ff */
[----:B0-----:R-:W-:-:S05]  /*325d0*/  @!P4 IADD3 R6, P5, R79, R6, RZ ;  /* 0x000000064f06c210 */ /* 0x001fca0007fbe0ff */
[----:B------:R-:W-:-:S05]  /*325e0*/  @!P4 IMAD.X R7, R80, 0x1, R7, P5 ;  /* 0x000000015007c824 */ /* 0x000fca00028e0607 */
[----:B------:R3:W-:Y:S02]  /*325f0*/  @!P4 STG.E.U8 desc[UR44][R6.64+0x29], R8 ;  /* 0x000029080600c986 */ /* 0x0007e4000c10112c */
[----:B---3--:R-:W-:Y:S02]  /*32600*/  FMUL R6, R87, UR39 ;  /* 0x0000002757067c20 */ /* 0x008fe40008400000 */
[----:B------:R-:W3:Y:S04]  /*32610*/  LDL.LU R87, [R1+0x318] ;  /* 0x0003180001577983 */ /* 0x000ee80000300800 */
[----:B------:R-:W3:Y:S01]  /*32620*/  LDL.LU R92, [R1+0x31c] ;  /* 0x00031c00015c7983 */ /* 0x000ee20000300800 */
[----:B------:R-:W-:Y:S02]  /*32630*/  LOP3.LUT P2, RZ, R0, 0x400000, RZ, 0xc0, !PT ;  /* 0x0040000000ff7812 */ /* 0x000fe4000784c0ff */
[----:B------:R-:W-:-:S02]  /*32640*/  F2FP.SATFINITE.E4M3.F32.PACK_AB_MERGE_C R6, RZ, R6, RZ ;  /* 0x00000006ff06723e */ /* 0x000fc400048070ff */
[----:B------:R-:W-:Y:S02]  /*32650*/  LOP3.LUT P1, RZ, R0, 0x200000, RZ, 0xc0, !PT ;  /* 0x0020000000ff7812 */ /* 0x000fe4000782c0ff */
[----:B------:R-:W-:-:S07]  /*32660*/  LOP3.LUT P4, RZ, R3, 0x1000, RZ, 0xc0, !PT ;  /* 0x0000100003ff7812 */ /* 0x000fce000788c0ff */
[----:B------:R4:W-:Y:S02]  /*32670*/  @!P2 STG.E.U8 desc[UR44][R56.64+0x30], R6 ;  /* 0x000030063800a986 */ /* 0x0009e4000c10112c */
[----:B----4-:R-:W-:Y:S02]  /*32680*/  FMUL R6, R91, UR39 ;  /* 0x000000275b067c20 */ /* 0x010fe40008400000 */
[----:B------:R-:W4:Y:S03]  /*32690*/  LDL.LU R91, [R1+0x320] ;  /* 0x00032000015b7983 */ /* 0x000f260000300800 */
[----:B------:R-:W-:-:S05]  /*326a0*/  F2FP.SATFINITE.E4M3.F32.PACK_AB_MERGE_C R6, RZ, R6, RZ ;  /* 0x00000006ff06723e */ /* 0x000fca00048070ff */
[----:B------:R0:W-:Y:S02]  /*326b0*/  @!P1 STG.E.U8 desc[UR44][R54.64+0x31], R6 ;  /* 0x0000310636009986 */ /* 0x0001e4000c10112c */
[----:B0-----:R-:W0:Y:S01]  /*326c0*/  @!P4 LDC.64 R6, c[0x0][0x5c0] ;  /* 0x00017000ff06cb82 */ /* 0x001e220000000a00 */
[----:B-----5:R-:W-:Y:S02]  /*326d0*/  FMUL R8, R90, UR39 ;  /* 0x000000275a087c20 */ /* 0x020fe40008400000 */
[----:B------:R-:W5:Y:S01]  /*326e0*/  LDL.LU R90, [R1+0x324] ;  /* 0x00032400015a7983 */ /* 0x000f620000300800 */
[----:B0-----:R-:W-:Y:S01]  /*326f0*/  @!P4 IADD3 R6, P1, R78, R6, RZ ;  /* 0x000000064e06c210 */ /* 0x001fe20007f3e0ff */
[----:B------:R-:W-:Y:S02]  /*32700*/  FMUL R10, R89, UR39 ;  /* 0x00000027590a7c20 */ /* 0x000fe40008400000 */
[----:B------:R-:W5:Y:S02]  /*32710*/  LDL.LU R89, [R1+0x328] ;  /* 0x0003280001597983 */ /* 0x000f640000300800 */
[----:B------:R-:W-:Y:S01]  /*32720*/  @!P4 IMAD.X R7, R82, 0x1, R7, P1 ;  /* 0x000000015207c824 */ /* 0x000fe200008e0607 */
[----:B------:R-:W-:-:S02]  /*32730*/  F2FP.SATFINITE.E4M3.F32.PACK_AB_MERGE_C R8, RZ, R8, RZ ;  /* 0x00000008ff08723e */ /* 0x000fc400048070ff */
[----:B------:R-:W-:-:S03]  /*32740*/  F2FP.SATFINITE.E4M3.F32.PACK_AB_MERGE_C R11, RZ, R10, RZ ;  /* 0x0000000aff0b723e */ /* 0x000fc600048070ff */
[----:B------:R0:W-:Y:S01]  /*32750*/  @!P4 STG.E.U8 desc[UR44][R6.64+0x30], R8 ;  /* 0x000030080600c986 */ /* 0x0001e2000c10112c */
[----:B------:R-:W-:-:S13]  /*32760*/  LOP3.LUT P5, RZ, R3, 0x2000, RZ, 0xc0, !PT ;  /* 0x0000200003ff7812 */ /* 0x000fda00078ac0ff */
[----:B0-----:R-:W0:Y:S01]  /*32770*/  @!P5 LDC.64 R6, c[0x0][0x5c0] ;  /* 0x00017000ff06db82 */ /* 0x001e220000000a00 */
[----:B--2---:R-:W-:Y:S02]  /*32780*/  FMUL R10, R88, UR39 ;  /* 0x00000027580a7c20 */ /* 0x004fe40008400000 */
[----:B------:R-:W2:Y:S01]  /*32790*/  LDL.LU R88, [R1+0x32c] ;  /* 0x00032c0001587983 */ /* 0x000ea20000300800 */
[----:B---3--:R-:W-:-:S03]  /*327a0*/  FMUL R8, R87, UR39 ;  /* 0x0000002757087c20 */ /* 0x008fc60008400000 */
[----:B------:R-:W3:Y:S01]  /*327b0*/  LDL.LU R87, [R1+0x330] ;  /* 0x0003300001577983 */ /* 0x000ee20000300800 */
[----:B------:R-:W-:Y:S02]  /*327c0*/  LOP3.LUT P6, RZ, R3, 0x4000, RZ, 0xc0, !PT ;  /* 0x0000400003ff7812 */ /* 0x000fe400078cc0ff */
[----:B0-----:R-:W-:-:S05]  /*327d0*/  @!P5 IADD3 R6, P4, R15, R6, RZ ;  /* 0x000000060f06d210 */ /* 0x001fca0007f9e0ff */
[----:B------:R-:W-:-:S05]  /*327e0*/  @!P5 IMAD.X R7, R81, 0x1, R7, P4 ;  /* 0x000000015107d824 */ /* 0x000fca00020e0607 */
[----:B------:R0:W-:Y:S01]  /*327f0*/  @!P5 STG.E.U8 desc[UR44][R6.64+0x31], R11 ;  /* 0x0000310b0600d986 */ /* 0x0001e2000c10112c */
[----:B------:R-:W-:Y:S01]  /*32800*/  LOP3.LUT P5, RZ, R0, 0x100000, RZ, 0xc0, !PT ;  /* 0x0010000000ff7812 */ /* 0x000fe200078ac0ff */
[----:B0-----:R-:W0:Y:S01]  /*32810*/  @!P6 LDC.64 R6, c[0x0][0x5c0] ;  /* 0x00017000ff06eb82 */ /* 0x001e220000000a00 */
[----:B------:R-:W-:Y:S02]  /*32820*/  LOP3.LUT P0, RZ, R3, 0x8000, RZ, 0xc0, !PT ;  /* 0x0000800003ff7812 */ /* 0x000fe4000780c0ff */
[----:B------:R-:W-:-:S09]  /*32830*/  F2FP.SATFINITE.E4M3.F32.PACK_AB_MERGE_C R17, RZ, R10, RZ ;  /* 0x0000000aff11723e */ /* 0x000fd200048070ff */
[----:B------:R1:W-:Y:S01]  /*32840*/  @!P5 STG.E.U8 desc[UR44][R58.64+0x38], R17 ;  /* 0x000038113a00d986 */ /* 0x0003e2000c10112c */
[----:B0-----:R-:W-:-:S05]  /*32850*/  @!P6 IADD3 R12, P5, R84, R6, RZ ;  /* 0x00000006540ce210 */ /* 0x001fca0007fbe0ff */
[----:B------:R-:W-:Y:S02]  /*32860*/  @!P6 IMAD.X R13, R86, 0x1, R7, P5 ;  /* 0x00000001560de824 */ /* 0x000fe400028e0607 */
[----:B------:R-:W0:Y:S01]  /*32870*/  @!P0 LDC.64 R6, c[0x0][0x5c0] ;  /* 0x00017000ff068b82 */ /* 0x000e220000000a00 */
[----:B------:R-:W-:Y:S02]  /*32880*/  LOP3.LUT P4, RZ, R3, 0x200, RZ, 0xc0, !PT ;  /* 0x0000020003ff7812 */ /* 0x000fe4000788c0ff */
[----:B0-----:R-:W-:-:S05]  /*32890*/  @!P0 IADD3 R14, P5, R14, R6, RZ ;  /* 0x000000060e0e8210 */ /* 0x001fca0007fbe0ff */
[----:B------:R-:W-:Y:S01]  /*328a0*/  @!P0 IMAD.X R15, R9, 0x1, R7, P5 ;  /* 0x00000001090f8824 */ /* 0x000fe200028e0607 */
[----:B------:R-:W-:Y:S02]  /*328b0*/  ISETP.LT.OR P5, PT, R29, 0x21, !P4 ;  /* 0x000000211d00780c */ /* 0x000fe400067a1670 */
[----:B------:R-:W-:-:S11]  /*328c0*/  LOP3.LUT P1, RZ, R3, 0x400, RZ, 0xc0, !PT ;  /* 0x0000040003ff7812 */ /* 0x000fd6000782c0ff */
[----:B------:R-:W0:Y:S01]  /*328d0*/  @!P5 LDC.64 R6, c[0x0][0x5c0] ;  /* 0x00017000ff06db82 */ /* 0x000e220000000a00 */
[----:B------:R-:W-:Y:S01]  /*328e0*/  F2FP.SATFINITE.E4M3.F32.PACK_AB_MERGE_C R19, RZ, R8, RZ ;  /* 0x00000008ff13723e */ /* 0x000fe200048070ff */
[----:B------:R-:W-:Y:S02]  /*328f0*/  @!P5 IMAD.MOV.U32 R8, RZ, RZ, R24 ;  /* 0x000000ffff08d224 */ /* 0x000fe400078e0018 */
[----:B------:R-:W-:Y:S02]  /*32900*/  @!P5 IMAD.MOV.U32 R9, RZ, RZ, R30 ;  /* 0x000000ffff09d224 */ /* 0x000fe400078e001e */
[----:B------:R-:W-:Y:S01]  /*32910*/  @!P5 IMAD.WIDE.U32 R8, R4, 0x180, R8 ;  /* 0x000001800408d825 */ /* 0x000fe200078e0008 */
[----:B------:R5:W-:Y:S02]  /*32920*/  @!P1 STG.E.U8 desc[UR44][R60.64+0x39], R19 ;  /* 0x000039133c009986 */ /* 0x000be4000c10112c */
[----:B0-----:R-:W-:Y:S01]  /*32930*/  @!P5 IADD3 R10, P1, R8, R6, RZ ;  /* 0x00000006080ad210 */ /* 0x001fe20007f3e0ff */
[----:B------:R-:W-:-:S05]  /*32940*/  FMUL R6, R92, UR39 ;  /* 0x000000275c067c20 */ /* 0x000fca0008400000 */
[----:B-1----:R-:W-:-:S05]  /*32950*/  F2FP.SATFINITE.E4M3.F32.PACK_AB_MERGE_C R17, RZ, R6, RZ ;  /* 0x00000006ff11723e */ /* 0x002fca00048070ff */
[----:B------:R0:W-:Y:S01]  /*32960*/  @!P6 STG.E.U8 desc[UR44][R12.64+0x38], R17 ;  /* 0x000038110c00e986 */ /* 0x0001e2000c10112c */
[----:B------:R-:W-:Y:S01]  /*32970*/  ISETP.LT.OR P6, PT, R29, 0x22, !P4 ;  /* 0x000000221d00780c */ /* 0x000fe200067c1670 */
[----:B------:R-:W-:-:S05]  /*32980*/  @!P5 IMAD R11, R5, 0x180, RZ ;  /* 0x00000180050bd824 */ /* 0x000fca00078e02ff */
[----:B------:R-:W-:-:S07]  /*32990*/  @!P5 IADD3.X R11, R7, R9, R11, P1, !PT ;  /* 0x00000009070bd210 */ /* 0x000fce0000ffe40b */
[----:B------:R-:W1:Y:S01]  /*329a0*/  @!P6 LDC.64 R8, c[0x0][0x5c0] ;  /* 0x00017000ff08eb82 */ /* 0x000e620000000a00 */
[----:B------:R-:W-:Y:S02]  /*329b0*/  @!P6 IMAD.MOV.U32 R6, RZ, RZ, R24 ;  /* 0x000000ffff06e224 */ /* 0x000fe400078e0018 */
[----:B------:R-:W-:Y:S02]  /*329c0*/  @!P6 IMAD.MOV.U32 R7, RZ, RZ, R30 ;  /* 0x000000ffff07e224 */ /* 0x000fe400078e001e */
[----:B------:R-:W-:-:S04]  /*329d0*/  @!P6 IMAD.WIDE.U32 R6, R4, 0x180, R6 ;  /* 0x000001800406e825 */ /* 0x000fc800078e0006 */
[----:B------:R-:W-:Y:S01]  /*329e0*/  @!P6 IMAD R16, R5, 0x180, RZ ;  /* 0x000001800510e824 */ /* 0x000fe200078e02ff */
[----:B-1----:R-:W-:Y:S01]  /*329f0*/  @!P6 IADD3 R6, P1, R6, R8, RZ ;  /* 0x000000080606e210 */ /* 0x002fe20007f3e0ff */
[----:B----4-:R-:W-:-:S05]  /*32a00*/  FMUL R8, R91, UR39 ;  /* 0x000000275b087c20 */ /* 0x010fca0008400000 */
[----:B-----5:R-:W-:Y:S01]  /*32a10*/  F2FP.SATFINITE.E4M3.F32.PACK_AB_MERGE_C R19, RZ, R8, RZ ;  /* 0x00000008ff13723e */ /* 0x020fe200048070ff */
[----:B------:R-:W-:-:S05]  /*32a20*/  FMUL R8, R90, UR39 ;  /* 0x000000275a087c20 */ /* 0x000fca0008400000 */
[----:B0-----:R-:W-:Y:S01]  /*32a30*/  F2FP.SATFINITE.E4M3.F32.PACK_AB_MERGE_C R13, RZ, R8, RZ ;  /* 0x00000008ff0d723e */ /* 0x001fe200048070ff */
[----:B------:R-:W-:Y:S01]  /*32a40*/  FMUL R8, R89, UR39 ;  /* 0x0000002759087c20 */ /* 0x000fe20008400000 */
[----:B------:R-:W-:Y:S01]  /*32a50*/  @!P6 IADD3.X R7, R9, R7, R16, P1, !PT ;  /* 0x000000070907e210 */ /* 0x000fe20000ffe410 */
[----:B------:R0:W-:Y:S03]  /*32a60*/  @!P0 STG.E.U8 desc[UR44][R14.64+0x39], R19 ;  /* 0x000039130e008986 */ /* 0x0001e6000c10112c */
[----:B------:R-:W-:Y:S01]  /*32a70*/  F2FP.SATFINITE.E4M3.F32.PACK_AB_MERGE_C R17, RZ, R8, RZ ;  /* 0x00000008ff11723e */ /* 0x000fe200048070ff */
[----:B------:R0:W-:Y:S01]  /*32a80*/  @!P5 STG.E.U8 desc[UR44][R10.64+0x20], R13 ;  /* 0x0000200d0a00d986 */ /* 0x0001e2000c10112c */
[----:B------:R-:W-:-:S03]  /*32a90*/  LOP3.LUT P5, RZ, R0, 0x40000, RZ, 0xc0, !PT ;  /* 0x0004000000ff7812 */ /* 0x000fc600078ac0ff */
[----:B------:R0:W-:Y:S01]  /*32aa0*/  @!P6 STG.E.U8 desc[UR44][R6.64+0x21], R17 ;  /* 0x000021110600e986 */ /* 0x0001e2000c10112c */
[----:B------:R-:W-:Y:S01]  /*32ab0*/  ISETP.LT.OR P5, PT, R29, 0x21, !P5 ;  /* 0x000000211d00780c */ /* 0x000fe20006fa1670 */
[----:B------:R-:W-:Y:S01]  /*32ac0*/  BSSY B1, `(.L_x_52) ;  /* 0x0000014000017945 */ /* 0x000fe20003800000 */
[C---:B------:R-:W-:Y:S02]  /*32ad0*/  LOP3.LUT P2, RZ, R3.reuse, 0x800, RZ, 0xc0, !PT ;  /* 0x0000080003ff7812 */ /* 0x040fe4000784c0ff */
[C---:B------:R-:W-:Y:S02]  /*32ae0*/  LOP3.LUT P1, RZ, R3.reuse, 0x100, RZ, 0xc0, !PT ;  /* 0x0000010003ff7812 */ /* 0x040fe4000782c0ff */
[----:B------:R-:W-:Y:S01]  /*32af0*/  LOP3.LUT P0, RZ, R3, 0x80, RZ, 0xc0, !PT ;  /* 0x0000008003ff7812 */ /* 0x000fe2000780c0ff */
[----:B--2---:R-:W-:-:S05]  /*32b00*/  FMUL R8, R88, UR39 ;  /* 0x0000002758087c20 */ /* 0x004fca0008400000 */
[----:B------:R-:W-:Y:S01]  /*32b10*/  F2FP.SATFINITE.E4M3.F32.PACK_AB_MERGE_C R21, RZ, R8, RZ ;  /* 0x00000008ff15723e */ /* 0x000fe200048070ff */
[----:B---3--:R-:W-:-:S05]  /*32b20*/  FMUL R9, R87, UR39 ;  /* 0x0000002757097c20 */ /* 0x008fca0008400000 */
[----:B------:R-:W-:Y:S01]  /*32b30*/  F2FP.SATFINITE.E4M3.F32.PACK_AB_MERGE_C R9, RZ, R9, RZ ;  /* 0x00000009ff09723e */ /* 0x000fe200048070ff */
[----:B0-----:R-:W-:Y:S06]  /*32b40*/  @P5 BRA `(.L_x_53) ;  /* 0x00000000002c5947 */ /* 0x001fec0003800000 */
        /* <DEDUP_REMOVED lines=11> */
.L_x_53:
[----:B------:R-:W-:Y:S05]  /*32c00*/  BSYNC B1 ;  /* 0x0000000000017941 */ /* 0x000fea0003800000 */
.L_x_52:
        /* <DEDUP_REMOVED lines=15> */
.L_x_55:
[----:B------:R-:W-:Y:S05]  /*32d00*/  BSYNC B1 ;  /* 0x0000000000017941 */ /* 0x000fea0003800000 */
.L_x_54:
[----:B------:R-:W2:Y:S04]  /*32d10*/  LDL.LU R17, [R1+0x334] ;  /* 0x0003340001117983 */ /* 0x000ea80000300800 */
[----:B------:R-:W3:Y:S04]  /*32d20*/  LDL.LU R15, [R1+0x338] ;  /* 0x00033800010f7983 */ /* 0x000ee80000300800 */
[----:B------:R-:W4:Y:S04]  /*32d30*/  LDL.LU R16, [R1+0x33c] ;  /* 0x00033c0001107983 */ /* 0x000f280000300800 */
[----:B------:R-:W5:Y:S01]  /*32d40*/  LDL.LU R14, [R1+0x340] ;  /* 0x00034000010e7983 */ /* 0x000f620000300800 */
[----:B------:R-:W-:Y:S01]  /*32d50*/  ISETP.LT.OR P6, PT, R29, 0x29, !P4 ;  /* 0x000000291d00780c */ /* 0x000fe200067c1670 */
[----:B------:R-:W-:Y:S01]  /*32d60*/  BSSY B1, `(.L_x_56) ;  /* 0x000002a000017945 */ /* 0x000fe20003800000 */
[----:B------:R-:W-:-:S11]  /*32d70*/  P2R R13, PR, RZ, 0x1 ;  /* 0x00000001ff0d7803 */ /* 0x000fd60000000000 */
        /* <DEDUP_REMOVED lines=15> */
[----:B------:R-:W-:Y:S01]  /*32e70*/  ISETP.NE.AND P0, PT, R13, RZ, PT ;  /* 0x000000ff0d00720c */ /* 0x000fe20003f05270 */
[----:B--2---:R-:W-:-:S05]  /*32e80*/  FMUL R8, R17, UR39 ;  /* 0x0000002711087c20 */ /* 0x004fca0008400000 */
[----:B------:R-:W-:Y:S01]  /*32e90*/  F2FP.SATFINITE.E4M3.F32.PACK_AB_MERGE_C R13, RZ, R8, RZ ;  /* 0x00000008ff0d723e */ /* 0x000fe200048070ff */
[----:B---3--:R-:W-:-:S04]  /*32ea0*/  FMUL R8, R15, UR39 ;  /* 0x000000270f087c20 */ /* 0x008fc80008400000 */
[----:B------:R0:W-:Y:S01]  /*32eb0*/  @!P6 STG.E.U8 desc[UR44][R10.64+0x28], R13 ;  /* 0x0000280d0a00e986 */ /* 0x0001e2000c10112c */
[----:B------:R-:W-:Y:S01]  /*32ec0*/  F2FP.SATFINITE.E4M3.F32.PACK_AB_MERGE_C R15, RZ, R8, RZ ;  /* 0x00000008ff0f723e */ /* 0x000fe200048070ff */
[----:B----4-:R-:W-:Y:S01]  /*32ed0*/  FMUL R8, R16, UR39 ;  /* 0x0000002710087c20 */ /* 0x010fe20008400000 */
[----:B------:R-:W-:Y:S01]  /*32ee0*/  LOP3.LUT P6, RZ, R0, 0x40000, RZ, 0xc0, !PT ;  /* 0x0004000000ff7812 */ /* 0x000fe200078cc0ff */
[----:B-----5:R-:W-:Y:S02]  /*32ef0*/  FMUL R9, R14, UR39 ;  /* 0x000000270e097c20 */ /* 0x020fe40008400000 */
[----:B------:R0:W-:Y:S01]  /*32f00*/  @!P5 STG.E.U8 desc[UR44][R6.64+0x29], R15 ;  /* 0x0000290f0600d986 */ /* 0x0001e2000c10112c */
[----:B------:R-:W-:Y:S02]  /*32f10*/  ISETP.LT.OR P5, PT, R29, 0x29, !P6 ;  /* 0x000000291d00780c */ /* 0x000fe400077a1670 */
[----:B------:R-:W-:Y:S02]  /*32f20*/  F2FP.SATFINITE.E4M3.F32.PACK_AB_MERGE_C R17, RZ, R8, RZ ;  /* 0x00000008ff11723e */ /* 0x000fe400048070ff */
[----:B------:R-:W-:-:S09]  /*32f30*/  F2FP.SATFINITE.E4M3.F32.PACK_AB_MERGE_C R9, RZ, R9, RZ ;  /* 0x00000009ff09723e */ /* 0x000fd200048070ff */
[----:B0-----:R-:W-:Y:S05]  /*32f40*/  @P5 BRA `(.L_x_57) ;  /* 0x00000000002c5947 */ /* 0x001fea0003800000 */
[----:B------:R-:W-:Y:S01]  /*32f50*/  IMAD.MOV.U32 R6, RZ, RZ, R24 ;  /* 0x000000ffff067224 */ /* 0x000fe200078e0018 */
[----:B------:R-:W-:Y:S01]  /*32f60*/  ULDC.64 UR12, c[0x0][0x5c0] ;  /* 0x00017000000c7ab9 */ /* 0x000fe20000000a00 */
[----:B------:R-:W-:Y:S02]  /*32f70*/  IMAD.MOV.U32 R7, RZ, RZ, R30 ;  /* 0x000000ffff077224 */ /* 0x000fe400078e001e */
[----:B------:R-:W-:Y:S02]  /*32f80*/  IMAD R11, R5, 0x180, RZ ;  /* 0x00000180050b7824 */ /* 0x000fe400078e02ff */
[----:B------:R-:W-:-:S04]  /*32f90*/  IMAD.WIDE.U32 R6, R4, 0x180, R6 ;  /* 0x0000018004067825 */ /* 0x000fc800078e0006 */
[----:B------:R-:W-:Y:S02]  /*32fa0*/  IMAD.U32 R13, RZ, RZ, UR12 ;  /* 0x0000000cff0d7e24 */ /* 0x000fe4000f8e00ff */
[----:B------:R-:W-:Y:S02]  /*32fb0*/  IMAD.U32 R8, RZ, RZ, UR13 ;  /* 0x0000000dff087e24 */ /* 0x000fe4000f8e00ff */
[----:B------:R-:W-:Y:S01]  /*32fc0*/  IMAD.IADD R11, R7, 0x1, R11 ;  /* 0x00000001070b7824 */ /* 0x000fe200078e020b */
[----:B------:R-:W-:-:S04]  /*32fd0*/  IADD3 R6, P5, P6, R6, UR8, R13 ;  /* 0x0000000806067c10 */ /* 0x000fc8000febe00d */
[----:B------:R-:W-:-:S05]  /*32fe0*/  IADD3.X R7, R11, UR7, R8, P5, P6 ;  /* 0x000000070b077c10 */ /* 0x000fca000afec408 */
[----:B------:R0:W-:Y:S04]  /*32ff0*/  STG.E.U8 desc[UR44][R6.64+0x28], R17 ;  /* 0x0000281106007986 */ /* 0x0001e8000c10112c */
.L_x_57:
[----:B------:R-:W-:Y:S05]  /*33000*/  BSYNC B1 ;  /* 0x0000000000017941 */ /* 0x000fea0003800000 */
.L_x_56:
        /* <DEDUP_REMOVED lines=15> */
.L_x_59:
[----:B------:R-:W-:Y:S05]  /*33100*/  BSYNC B1 ;  /* 0x0000000000017941 */ /* 0x000fea0003800000 */
.L_x_58:
[----:B0-----:R-:W2:Y:S04]  /*33110*/  LDL.LU R17, [R1+0x344] ;  /* 0x0003440001117983 */ /* 0x001ea80000300800 */
[----:B------:R-:W3:Y:S04]  /*33120*/  LDL.LU R15, [R1+0x348] ;  /* 0x00034800010f7983 */ /* 0x000ee80000300800 */
[----:B------:R-:W4:Y:S04]  /*33130*/  LDL.LU R16, [R1+0x34c] ;  /* 0x00034c0001107983 */ /* 0x000f280000300800 */
[----:B------:R-:W5:Y:S01]  /*33140*/  LDL.LU R14, [R1+0x350] ;  /* 0x00035000010e7983 */ /* 0x000f620000300800 */
[----:B------:R-:W-:Y:S01]  /*33150*/  ISETP.LT.OR P6, PT, R29, 0x31, !P4 ;  /* 0x000000311d00780c */ /* 0x000fe200067c1670 */
[----:B------:R-:W-:Y:S01]  /*33160*/  BSSY B1, `(.L_x_60) ;  /* 0x000002a000017945 */ /* 0x000fe20003800000 */
[----:B------:R-:W-:-:S11]  /*33170*/  P2R R13, PR, RZ, 0x1 ;  /* 0x00000001ff0d7803 */ /* 0x000fd60000000000 */
[----:B-1----:R-:W0:Y:S01]  /*33180*/  @!P6 LDC.64 R6, c[0x0][0x5c0] ;  /* 0x00017000ff06eb82 */ /* 0x002e220000000a00 */
        /* <DEDUP_REMOVED lines=39> */
.L_x_61:
[----:B------:R-:W-:Y:S05]  /*33400*/  BSYNC B1 ;  /* 0x0000000000017941 */ /* 0x000fea0003800000 */
.L_x_60:
        /* <DEDUP_REMOVED lines=15> */
.L_x_63:
[----:B------:R-:W-:Y:S05]  /*33500*/  BSYNC B1 ;  /* 0x0000000000017941 */ /* 0x000fea0003800000 */
.L_x_62:
        /* <DEDUP_REMOVED lines=47> */
.L_x_65:
[----:B------:R-:W-:Y:S05]  /*33800*/  BSYNC B1 ;  /* 0x0000000000017941 */ /* 0x000fea0003800000 */
.L_x_64:
        /* <DEDUP_REMOVED lines=15> */
.L_x_67:
[----:B------:R-:W-:Y:S05]  /*33900*/  BSYNC B1 ;  /* 0x0000000000017941 */ /* 0x000fea0003800000 */
.L_x_66:
[----:B------:R-:W-:Y:S01]  /*33910*/  LOP3.LUT R3, R3, 0xfffffdff, RZ, 0xc0, !PT ;  /* 0xfffffdff03037812 */ /* 0x000fe200078ec0ff */
[----:B------:R-:W2:Y:S03]  /*33920*/  LDL.LU R28, [R1+0x364] ;  /* 0x00036400011c7983 */ /* 0x000ea60000300800 */
[----:B------:R-:W-:Y:S02]  /*33930*/  @P4 LOP3.LUT R3, R3, 0x200, RZ, 0xfc, !PT ;  /* 0x0000020003034812 */ /* 0x000fe400078efcff */
[----:B------:R-:W-:Y:S02]  /*33940*/  P2R R16, PR, RZ, 0x8 ;  /* 0x00000008ff107803 */ /* 0x000fe40000000000 */
[----:B------:R-:W-:Y:S01]  /*33950*/  LOP3.LUT R2, R2, 0xfffffbff, RZ, 0xc0, !PT ;  /* 0xfffffbff02027812 */ /* 0x000fe200078ec0ff */
[----:B------:R-:W-:Y:S01]  /*33960*/  IMAD.U32 R31, RZ, RZ, UR8 ;  /* 0x00000008ff1f7e24 */ /* 0x000fe2000f8e00ff */
[----:B------:R-:W-:Y:S01]  /*33970*/  LOP3.LUT P4, RZ, R0, 0x8000, RZ, 0xc0, !PT ;  /* 0x0000800000ff7812 */ /* 0x000fe2000788c0ff */
[----:B------:R-:W-:Y:S01]  /*33980*/  IMAD.U32 R62, RZ, RZ, UR7 ;  /* 0x00000007ff3e7e24 */ /* 0x000fe2000f8e00ff */
[----:B------:R-:W3:Y:S02]  /*33990*/  LDL.LU R94, [R1+0x368] ;  /* 0x00036800015e7983 */ /* 0x000ee40000300800 */
[----:B------:R-:W-:-:S02]  /*339a0*/  ISETP.LT.OR P3, PT, R29, 0x41, !P4 ;  /* 0x000000411d00780c */ /* 0x000fc40006761670 */
[----:B------:R-:W-:Y:S01]  /*339b0*/  LOP3.LUT R0, R0, 0x7fffffff, RZ, 0xc0, !PT ;  /* 0x7fffffff00007812 */ /* 0x000fe200078ec0ff */
[----:B------:R-:W-:Y:S01]  /*339c0*/  IMAD.U32 R63, RZ, RZ, UR8 ;  /* 0x00000008ff3f7e24 */ /* 0x000fe2000f8e00ff */
[----:B------:R-:W-:Y:S01]  /*339d0*/  LOP3.LUT R3, R3, 0xffffff7f, RZ, 0xc0, !PT ;  /* 0xffffff7f03037812 */ /* 0x000fe200078ec0ff */
[----:B------:R-:W-:Y:S01]  /*339e0*/  IMAD.U32 R64, RZ, RZ, UR7 ;  /* 0x00000007ff407e24 */ /* 0x000fe2000f8e00ff */
[----:B------:R-:W4:Y:S07]  /*339f0*/  LDL.LU R97, [R1+0x36c] ;  /* 0x00036c0001617983 */ /* 0x000f2e0000300800 */
[----:B01----:R-:W0:Y:S01]  /*33a00*/  @!P3 LDC.64 R6, c[0x0][0x5c0] ;  /* 0x00017000ff06bb82 */ /* 0x003e220000000a00 */
[----:B------:R-:W-:Y:S01]  /*33a10*/  @P3 LOP3.LUT R2, R2, 0x400, RZ, 0xfc, !PT ;  /* 0x0000040002023812 */ /* 0x000fe200078efcff */
[----:B------:R-:W-:Y:S01]  /*33a20*/  IMAD.U32 R65, RZ, RZ, UR8 ;  /* 0x00000008ff417e24 */ /* 0x000fe2000f8e00ff */
[----:B------:R-:W-:Y:S01]  /*33a30*/  @P0 LOP3.LUT R3, R3, 0x80, RZ, 0xfc, !PT ;  /* 0x0000008003030812 */ /* 0x000fe200078efcff */
[----:B------:R-:W-:Y:S01]  /*33a40*/  IMAD.U32 R66, RZ, RZ, UR7 ;  /* 0x00000007ff427e24 */ /* 0x000fe2000f8e00ff */
[----:B------:R-:W5:Y:S01]  /*33a50*/  LDL.LU R96, [R1+0x370] ;  /* 0x0003700001607983 */ /* 0x000f620000300800 */
[----:B0-----:R-:W-:Y:S01]  /*33a60*/  @!P3 IADD3 R10, P5, P6, R24, UR8, R6 ;  /* 0x00000008180abc10 */ /* 0x001fe2000febe006 */
[----:B------:R-:W-:Y:S01]  /*33a70*/  IMAD.U32 R67, RZ, RZ, UR8 ;  /* 0x00000008ff437e24 */ /* 0x000fe2000f8e00ff */
[----:B------:R-:W-:Y:S01]  /*33a80*/  LOP3.LUT R2, R2, 0xffffffbf, RZ, 0xc0, !PT ;  /* 0xffffffbf02027812 */ /* 0x000fe200078ec0ff */
[----:B------:R-:W-:Y:S01]  /*33a90*/  IMAD.U32 R68, RZ, RZ, UR7 ;  /* 0x00000007ff447e24 */ /* 0x000fe2000f8e00ff */
[----:B------:R-:W-:Y:S01]  /*33aa0*/  @!P3 IADD3.X R11, R30, UR7, R7, P5, P6 ;  /* 0x000000071e0bbc10 */ /* 0x000fe2000afec407 */
[----:B------:R-:W-:Y:S01]  /*33ab0*/  IMAD.U32 R69, RZ, RZ, UR8 ;  /* 0x00000008ff457e24 */ /* 0x000fe2000f8e00ff */
[----:B------:R-:W-:Y:S01]  /*33ac0*/  ISETP.LT.OR P3, PT, R29, 0x42, !P4 ;  /* 0x000000421d00780c */ /* 0x000fe20006761670 */
[----:B------:R-:W-:Y:S01]  /*33ad0*/  IMAD.U32 R70, RZ, RZ, UR7 ;  /* 0x00000007ff467e24 */ /* 0x000fe2000f8e00ff */
[----:B------:R-:W5:Y:S01]  /*33ae0*/  LDL.LU R95, [R1+0x374] ;  /* 0x00037400015f7983 */ /* 0x000f620000300800 */
[----:B------:R-:W-:Y:S01]  /*33af0*/  IMAD.U32 R71, RZ, RZ, UR8 ;  /* 0x00000008ff477e24 */ /* 0x000fe2000f8e00ff */
[----:B------:R-:W-:Y:S01]  /*33b00*/  LOP3.LUT R3, R3, 0xfffffeff, RZ, 0xc0, !PT ;  /* 0xfffffeff03037812 */ /* 0x000fe200078ec0ff */
[----:B------:R-:W-:Y:S01]  /*33b10*/  IMAD.U32 R72, RZ, RZ, UR7 ;  /* 0x00000007ff487e24 */ /* 0x000fe2000f8e00ff */
[----:B------:R-:W5:Y:S01]  /*33b20*/  LDL.LU R93, [R1+0x378] ;  /* 0x00037800015d7983 */ /* 0x000f620000300800 */
[----:B------:R-:W-:Y:S01]  /*33b30*/  IMAD.U32 R73, RZ, RZ, UR8 ;  /* 0x00000008ff497e24 */ /* 0x000fe2000f8e00ff */
[----:B------:R-:W-:Y:S01]  /*33b40*/  @P1 LOP3.LUT R3, R3, 0x100, RZ, 0xfc, !PT ;  /* 0x0000010003031812 */ /* 0x000fe200078efcff */
[----:B------:R-:W-:Y:S01]  /*33b50*/  IMAD.U32 R74, RZ, RZ, UR7 ;  /* 0x00000007ff4a7e24 */ /* 0x000fe2000f8e00ff */
[----:B------:R-:W5:Y:S01]  /*33b60*/  LDL.LU R98, [R1+0x37c] ;  /* 0x00037c0001627983 */ /* 0x000f620000300800 */
[----:B------:R-:W-:Y:S01]  /*33b70*/  IMAD.U32 R75, RZ, RZ, UR8 ;  /* 0x00000008ff4b7e24 */ /* 0x000fe2000f8e00ff */
[----:B------:R-:W-:Y:S01]  /*33b80*/  LOP3.LUT R3, R3, 0xfffffbff, RZ, 0xc0, !PT ;  /* 0xfffffbff03037812 */ /* 0x000fe200078ec0ff */
[----:B------:R-:W0:Y:S01]  /*33b90*/  @!P3 LDC.64 R6, c[0x0][0x5c0] ;  /* 0x00017000ff06bb82 */ /* 0x000e220000000a00 */
[----:B------:R-:W-:Y:S01]  /*33ba0*/  @P3 LOP3.LUT R2, R2, 0x40, RZ, 0xfc, !PT ;  /* 0x0000004002023812 */ /* 0x000fe200078efcff */
[----:B------:R-:W-:Y:S01]  /*33bb0*/  IMAD.U32 R76, RZ, RZ, UR7 ;  /* 0x00000007ff4c7e24 */ /* 0x000fe2000f8e00ff */
[----:B------:R-:W-:Y:S01]  /*33bc0*/  @P2 LOP3.LUT R3, R3, 0x400, RZ, 0xfc, !PT ;  /* 0x0000040003032812 */ /* 0x000fe200078efcff */
[----:B------:R-:W-:Y:S01]  /*33bd0*/  IMAD.U32 R77, RZ, RZ, UR8 ;  /* 0x00000008ff4d7e24 */ /* 0x000fe2000f8e00ff */
[----:B------:R-:W-:Y:S01]  /*33be0*/  LOP3.LUT R2, R2, 0xfffffdff, RZ, 0xc0, !PT ;  /* 0xfffffdff02027812 */ /* 0x000fe200078ec0ff */
[----:B------:R-:W-:Y:S01]  /*33bf0*/  IMAD.U32 R78, RZ, RZ, UR7 ;  /* 0x00000007ff4e7e24 */ /* 0x000fe2000f8e00ff */
[----:B------:R-:W-:Y:S01]  /*33c00*/  LOP3.LUT R3, R3, 0xfffff7ff, RZ, 0xc0, !PT ;  /* 0xfffff7ff03037812 */ /* 0x000fe200078ec0ff */
[----:B------:R-:W-:-:S02]  /*33c10*/  IMAD.U32 R79, RZ, RZ, UR8 ;  /* 0x00000008ff4f7e24 */ /* 0x000fc4000f8e00ff */
[----:B------:R-:W-:Y:S02]  /*33c20*/  IMAD.U32 R80, RZ, RZ, UR7 ;  /* 0x00000007ff507e24 */ /* 0x000fe4000f8e00ff */
[----:B------:R-:W-:Y:S02]  /*33c30*/  IMAD.U32 R81, RZ, RZ, UR8 ;  /* 0x00000008ff517e24 */ /* 0x000fe4000f8e00ff */
[----:B------:R-:W-:Y:S02]  /*33c40*/  IMAD.U32 R82, RZ, RZ, UR7 ;  /* 0x00000007ff527e24 */ /* 0x000fe4000f8e00ff */
[----:B------:R-:W-:Y:S02]  /*33c50*/  IMAD.U32 R83, RZ, RZ, UR8 ;  /* 0x00000008ff537e24 */ /* 0x000fe4000f8e00ff */
[----:B------:R-:W-:Y:S02]  /*33c60*/  IMAD.U32 R84, RZ, RZ, UR7 ;  /* 0x00000007ff547e24 */ /* 0x000fe4000f8e00ff */
[----:B------:R-:W-:-:S02]  /*33c70*/  IMAD.U32 R85, RZ, RZ, UR8 ;  /* 0x00000008ff557e24 */ /* 0x000fc4000f8e00ff */
[----:B------:R-:W-:Y:S01]  /*33c80*/  IMAD.U32 R86, RZ, RZ, UR7 ;  /* 0x00000007ff567e24 */ /* 0x000fe2000f8e00ff */
[----:B0-----:R-:W-:Y:S01]  /*33c90*/  @!P3 IADD3 R8, P5, P6, R24, UR8, R6 ;  /* 0x000000081808bc10 */ /* 0x001fe2000febe006 */
[----:B------:R-:W-:Y:S02]  /*33ca0*/  IMAD.U32 R87, RZ, RZ, UR8 ;  /* 0x00000008ff577e24 */ /* 0x000fe4000f8e00ff */
[----:B------:R-:W-:Y:S01]  /*33cb0*/  IMAD.U32 R88, RZ, RZ, UR7 ;  /* 0x00000007ff587e24 */ /* 0x000fe2000f8e00ff */
[----:B------:R-:W-:Y:S01]  /*33cc0*/  @!P3 IADD3.X R9, R30, UR7, R7, P5, P6 ;  /* 0x000000071e09bc10 */ /* 0x000fe2000afec407 */
[----:B------:R-:W-:Y:S01]  /*33cd0*/  IMAD.U32 R89, RZ, RZ, UR8 ;  /* 0x00000008ff597e24 */ /* 0x000fe2000f8e00ff */
[----:B------:R-:W-:Y:S01]  /*33ce0*/  ISETP.LT.OR P3, PT, R29, 0x49, !P4 ;  /* 0x000000491d00780c */ /* 0x000fe20006761670 */
[----:B------:R-:W-:Y:S02]  /*33cf0*/  IMAD.U32 R90, RZ, RZ, UR7 ;  /* 0x00000007ff5a7e24 */ /* 0x000fe4000f8e00ff */
[----:B------:R-:W-:-:S02]  /*33d00*/  IMAD.U32 R91, RZ, RZ, UR8 ;  /* 0x00000008ff5b7e24 */ /* 0x000fc4000f8e00ff */
[----:B------:R-:W-:-:S08]  /*33d10*/  IMAD.U32 R92, RZ, RZ, UR7 ;  /* 0x00000007ff5c7e24 */ /* 0x000fd0000f8e00ff */
        /* <DEDUP_REMOVED lines=29> */
[----:B------:R-:W-:Y:S01]  /*33ef0*/  LOP3.LUT R2, R2, 0xfffffffb, RZ, 0xc0, !PT ;  /* 0xfffffffb02027812 */ /* 0x000fe200078ec0ff */
[----:B--2---:R-:W-:Y:S01]  /*33f00*/  FMUL R28, R28, UR39 ;  /* 0x000000271c1c7c20 */ /* 0x004fe20008400000 */
[----:B0-----:R-:W-:-:S04]  /*33f10*/  @!P3 IADD3 R36, P5, P6, R24, UR8, R6 ;  /* 0x000000081824bc10 */ /* 0x001fc8000febe006 */
[----:B------:R-:W-:Y:S02]  /*33f20*/  @!P3 IADD3.X R37, R30, UR7, R7, P5, P6 ;  /* 0x000000071e25bc10 */ /* 0x000fe4000afec407 */
[----:B------:R-:W0:Y:S01]  /*33f30*/  @!P4 LDC.64 R6, c[0x0][0x5c0] ;  /* 0x00017000ff06cb82 */ /* 0x000e220000000a00 */
[----:B------:R-:W-:Y:S02]  /*33f40*/  ISETP.NE.AND P3, PT, R16, RZ, PT ;  /* 0x000000ff1000720c */ /* 0x000fe40003f65270 */
        /* <DEDUP_REMOVED lines=52> */
[----:B------:R-:W0:Y:S01]  /*34290*/  @!P0 LDC.64 R6, c[0x0][0x5c0] ;  /* 0x00017000ff068b82 */ /* 0x000e220000000a00 */
[----:B------:R-:W-:-:S13]  /*342a0*/  ISETP.LT.OR P4, PT, R29, 0x51, !P3 ;  /* 0x000000511d00780c */ /* 0x000fda0005f81670 */
        /* <DEDUP_REMOVED lines=44> */
[----:B------:R-:W-:Y:S02]  /*34570*/  LOP3.LUT R0, R0, 0xffffbfff, RZ, 0xc0, !PT ;  /* 0xffffbfff00007812 */ /* 0x000fe400078ec0ff */
[----:B0-----:R-:W-:-:S04]  /*34580*/  @!P0 IADD3 R60, P5, P6, R24, UR10, R6 ;  /* 0x0000000a183c8c10 */ /* 0x001fc8000febe006 */
[----:B------:R-:W-:Y:S02]  /*34590*/  @!P0 IADD3.X R61, R30, UR9, R7, P5, P6 ;  /* 0x000000091e3d8c10 */ /* 0x000fe4000afec407 */
        /* <DEDUP_REMOVED lines=35> */
[----:B------:R-:W-:Y:S02]  /*347d0*/  LOP3.LUT R0, R0, 0xffffffdf, RZ, 0xc0, !PT ;  /* 0xffffffdf00007812 */ /* 0x000fe400078ec0ff */
[----:B------:R-:W-:-:S02]  /*347e0*/  F2FP.SATFINITE.E4M3.F32.PACK_AB_MERGE_C R28, RZ, R28, RZ ;  /* 0x0000001cff1c723e */ /* 0x000fc400048070ff */
[----:B------:R-:W-:-:S07]  /*347f0*/  LOP3.LUT P2, RZ, R2, 0x40, RZ, 0xc0, !PT ;  /* 0x0000004002ff7812 */ /* 0x000fce000784c0ff */
[----:B------:R-:W-:Y:S02]  /*34800*/  @!P0 IADD3 R75, P6, P5, R75, UR6, R24 ;  /* 0x000000064b4b8c10 */ /* 0x000fe4000fdde018 */
[----:B------:R-:W-:Y:S02]  /*34810*/  @P0 LOP3.LUT R0, R0, 0x20, RZ, 0xfc, !PT ;  /* 0x0000002000000812 */ /* 0x000fe400078efcff */
[----:B------:R-:W-:Y:S02]  /*34820*/  @!P0 IADD3.X R76, R76, UR5, R30, P6, P5 ;  /* 0x000000054c4c8c10 */ /* 0x000fe4000b7ea41e */
[----:B------:R-:W-:-:S13]  /*34830*/  ISETP.LT.OR P0, PT, R29, 0x41, !P3 ;  /* 0x000000411d00780c */ /* 0x000fda0005f01670 */
[----:B------:R-:W-:-:S04]  /*34840*/  @!P0 IADD3 R77, P6, P5, R77, UR10, R24 ;  /* 0x0000000a4d4d8c10 */ /* 0x000fc8000fdde018 */
        /* <DEDUP_REMOVED lines=10> */
[----:B------:R-:W-:-:S04]  /*348f0*/  @!P4 IADD3 R85, P6, P5, R85, UR10, R24 ;  /* 0x0000000a5555cc10 */ /* 0x000fc8000fdde018 */
[----:B------:R-:W-:Y:S02]  /*34900*/  @!P4 IADD3.X R86, R86, UR9, R30, P6, P5 ;  /* 0x000000095656cc10 */ /* 0x000fe4000b7ea41e */
[----:B------:R-:W-:-:S13]  /*34910*/  ISETP.LT.OR P5, PT, R29, 0x52, !P3 ;  /* 0x000000521d00780c */ /* 0x000fda0005fa1670 */
[----:B------:R-:W-:Y:S02]  /*34920*/  @!P5 IADD3 R87, P0, P6, R87, UR10, R24 ;  /* 0x0000000a5757dc10 */ /* 0x000fe4000fe1e018 */
[----:B------:R-:W-:Y:S02]  /*34930*/  @P5 LOP3.LUT R3, R3, 0x1000, RZ, 0xfc, !PT ;  /* 0x0000100003035812 */ /* 0x000fe400078efcff */
[----:B------:R-:W-:Y:S02]  /*34940*/  @!P5 IADD3.X R88, R88, UR9, R30, P0, P6 ;  /* 0x000000095858dc10 */ /* 0x000fe400087ec41e */
[----:B------:R-:W-:Y:S02]  /*34950*/  @!P1 IADD3 R89, P0, P6, R89, UR10, R24 ;  /* 0x0000000a59599c10 */ /* 0x000fe4000fe1e018 */
[----:B------:R-:W-:Y:S02]  /*34960*/  LOP3.LUT R3, R3, 0xffffdfff, RZ, 0xc0, !PT ;  /* 0xffffdfff03037812 */ /* 0x000fe400078ec0ff */
[----:B------:R-:W-:-:S02]  /*34970*/  @!P1 IADD3.X R90, R90, UR9, R30, P0, P6 ;  /* 0x000000095a5a9c10 */ /* 0x000fc400087ec41e */
[----:B------:R-:W-:Y:S02]  /*34980*/  ISETP.LT.OR P0, PT, R29, 0x5a, !P3 ;  /* 0x0000005a1d00780c */ /* 0x000fe40005f01670 */
[----:B------:R-:W-:Y:S02]  /*34990*/  @P1 LOP3.LUT R3, R3, 0x2000, RZ, 0xfc, !PT ;  /* 0x0000200003031812 */ /* 0x000fe400078efcff */
[----:B------:R-:W-:Y:S02]  /*349a0*/  LOP3.LUT P5, RZ, R2, 0x400, RZ, 0xc0, !PT ;  /* 0x0000040002ff7812 */ /* 0x000fe400078ac0ff */
[----:B------:R-:W-:-:S04]  /*349b0*/  LOP3.LUT R3, R3, 0xffffbfff, RZ, 0xc0, !PT ;  /* 0xffffbfff03037812 */ /* 0x000fc800078ec0ff */
[----:B------:R-:W-:-:S03]  /*349c0*/  @P3 LOP3.LUT R3, R3, 0x4000, RZ, 0xfc, !PT ;  /* 0x0000400003033812 */ /* 0x000fc600078efcff */
[----:B------:R-:W-:Y:S02]  /*349d0*/  @!P0 IADD3 R91, P4, P6, R91, UR10, R24 ;  /* 0x0000000a5b5b8c10 */ /* 0x000fe4000fe9e018 */
[----:B------:R-:W-:Y:S02]  /*349e0*/  LOP3.LUT R3, R3, 0xffff7fff, RZ, 0xc0, !PT ;  /* 0xffff7fff03037812 */ /* 0x000fe400078ec0ff */
[----:B------:R-:W-:Y:S02]  /*349f0*/  @!P0 IADD3.X R92, R92, UR9, R30, P4, P6 ;  /* 0x000000095c5c8c10 */ /* 0x000fe4000a7ec41e */
[----:B------:R-:W-:Y:S02]  /*34a00*/  @P0 LOP3.LUT R3, R3, 0x8000, RZ, 0xfc, !PT ;  /* 0x0000800003030812 */ /* 0x000fe400078efcff */
[----:B------:R-:W-:-:S04]  /*34a10*/  LOP3.LUT P0, RZ, R0, 0x10000, RZ, 0xc0, !PT ;  /* 0x0001000000ff7812 */ /* 0x000fc8000780c0ff */
[----:B------:R-:W-:-:S13]  /*34a20*/  ISETP.LT.OR P6, PT, R29, 0x41, !P0 ;  /* 0x000000411d00780c */ /* 0x000fda00047c1670 */
[----:B------:R-:W0:Y:S02]  /*34a30*/  @!P6 LDC.64 R6, c[0x0][0x5c0] ;  /* 0x00017000ff06eb82 */ /* 0x000e240000000a00 */
[----:B0-----:R-:W-:-:S05]  /*34a40*/  @!P6 IADD3 R6, P1, R24, R6, RZ ;  /* 0x000000061806e210 */ /* 0x001fca0007f3e0ff */
[----:B------:R-:W-:Y:S01]  /*34a50*/  @!P6 IMAD.X R7, R30, 0x1, R7, P1 ;  /* 0x000000011e07e824 */ /* 0x000fe200008e0607 */
[----:B------:R-:W-:-:S04]  /*34a60*/  LOP3.LUT P1, RZ, R2, 0x200, RZ, 0xc0, !PT ;  /* 0x0000020002ff7812 */ /* 0x000fc8000782c0ff */
[----:B------:R3:W-:Y:S01]  /*34a70*/  @!P6 STG.E.U8 desc[UR44][R6.64+0x40], R28 ;  /* 0x0000401c0600e986 */ /* 0x0007e2000c10112c */
[----:B------:R-:W-:Y:S01]  /*34a80*/  ISETP.LT.OR P6, PT, R29, 0x42, !P0 ;  /* 0x000000421d00780c */ /* 0x000fe200047c1670 */
[----:B---3--:R-:W-:-:S12]  /*34a90*/  FMUL R28, R94, UR39 ;  /* 0x000000275e1c7c20 */ /* 0x008fd80008400000 */
[----:B------:R-:W0:Y:S01]  /*34aa0*/  @!P6 LDC.64 R6, c[0x0][0x5c0] ;  /* 0x00017000ff06eb82 */ /* 0x000e220000000a00 */
[----:B------:R-:W2:Y:S01]  /*34ab0*/  LDL.LU R94, [R1+0x380] ;  /* 0x00038000015e7983 */ /* 0x000ea20000300800 */
[----:B------:R-:W-:Y:S02]  /*34ac0*/  F2FP.SATFINITE.E4M3.F32.PACK_AB_MERGE_C R28, RZ, R28, RZ ;  /* 0x0000001cff1c723e */ /* 0x000fe400048070ff */
[----:B0-----:R-:W-:-:S05]  /*34ad0*/  @!P6 IADD3 R6, P3, R24, R6, RZ ;  /* 0x000000061806e210 */ /* 0x001fca0007f7e0ff */
[----:B------:R-:W-:-:S05]  /*34ae0*/  @!P6 IMAD.X R7, R30, 0x1, R7, P3 ;  /* 0x000000011e07e824 */ /* 0x000fca00018e0607 */
[----:B------:R4:W-:Y:S02]  /*34af0*/  @!P6 STG.E.U8 desc[UR44][R6.64+0x41], R28 ;  /* 0x0000411c0600e986 */ /* 0x0009e4000c10112c */
[----:B----4-:R-:W-:Y:S02]  /*34b00*/  FMUL R6, R97, UR39 ;  /* 0x0000002761067c20 */ /* 0x010fe40008400000 */
[----:B------:R-:W3:Y:S03]  /*34b10*/  LDL.LU R97, [R1+0x384] ;  /* 0x0003840001617983 */ /* 0x000ee60000300800 */
[----:B------:R-:W-:Y:S02]  /*34b20*/  F2FP.SATFINITE.E4M3.F32.PACK_AB_MERGE_C R6, RZ, R6, RZ ;  /* 0x00000006ff06723e */ /* 0x000fe400048070ff */
[----:B------:R-:W-:-:S03]  /*34b30*/  ISETP.LT.OR P6, PT, R29, 0x49, !P0 ;  /* 0x000000491d00780c */ /* 0x000fc600047c1670 */
[----:B------:R5:W-:Y:S02]  /*34b40*/  @!P5 STG.E.U8 desc[UR44][R10.64+0x40], R6 ;  /* 0x000040060a00d986 */ /* 0x000be4000c10112c */
[----:B-----5:R-:W-:Y:S02]  /*34b50*/  FMUL R6, R96, UR39 ;  /* 0x0000002760067c20 */ /* 0x020fe40008400000 */
[----:B------:R-:W4:Y:S03]  /*34b60*/  LDL.LU R96, [R1+0x388] ;  /* 0x0003880001607983 */ /* 0x000f260000300800 */
[----:B------:R-:W-:-:S05]  /*34b70*/  F2FP.SATFINITE.E4M3.F32.PACK_AB_MERGE_C R6, RZ, R6, RZ ;  /* 0x00000006ff06723e */ /* 0x000fca00048070ff */
[----:B------:R0:W-:Y:S02]  /*34b80*/  @!P2 STG.E.U8 desc[UR44][R8.64+0x41], R6 ;  /* 0x000041060800a986 */ /* 0x0001e4000c10112c */
[----:B0-----:R-:W0:Y:S01]  /*34b90*/  @!P6 LDC.64 R6, c[0x0][0x5c0] ;  /* 0x00017000ff06eb82 */ /* 0x001e220000000a00 */
[----:B------:R-:W-:Y:S02]  /*34ba0*/  FMUL R8, R95, UR39 ;  /* 0x000000275f087c20 */ /* 0x000fe40008400000 */
[----:B------:R-:W5:Y:S03]  /*34bb0*/  LDL.LU R95, [R1+0x38c] ;  /* 0x00038c00015f7983 */ /* 0x000f660000300800 */
[----:B------:R-:W-:Y:S02]  /*34bc0*/  F2FP.SATFINITE.E4M3.F32.PACK_AB_MERGE_C R8, RZ, R8, RZ ;  /* 0x00000008ff08723e */ /* 0x000fe400048070ff */
[----:B0-----:R-:W-:-:S05]  /*34bd0*/  @!P6 IADD3 R6, P2, R24, R6, RZ ;  /* 0x000000061806e210 */ /* 0x001fca0007f5e0ff */
[----:B------:R-:W-:-:S05]  /*34be0*/  @!P6 IMAD.X R7, R30, 0x1, R7, P2 ;  /* 0x000000011e07e824 */ /* 0x000fca00010e0607 */
[----:B------:R0:W-:Y:S02]  /*34bf0*/  @!P6 STG.E.U8 desc[UR44][R6.64+0x48], R8 ;  /* 0x000048080600e986 */ /* 0x0001e4000c10112c */
[----:B0-----:R-:W-:Y:S02]  /*34c00*/  FMUL R8, R93, UR39 ;  /* 0x000000275d087c20 */ /* 0x001fe40008400000 */
[----:B------:R-:W5:Y:S01]  /*34c10*/  LDL.LU R93, [R1+0x390] ;  /* 0x00039000015d7983 */ /* 0x000f620000300800 */
[----:B------:R-:W-:-:S13]  /*34c20*/  ISETP.LT.OR P6, PT, R29, 0x4a, !P0 ;  /* 0x0000004a1d00780c */ /* 0x000fda00047c1670 */
[----:B------:R-:W0:Y:S01]  /*34c30*/  @!P6 LDC.64 R6, c[0x0][0x5c0] ;  /* 0x00017000ff06eb82 */ /* 0x000e220000000a00 */
[----:B------:R-:W-:Y:S02]  /*34c40*/  F2FP.SATFINITE.E4M3.F32.PACK_AB_MERGE_C R8, RZ, R8, RZ ;  /* 0x00000008ff08723e */ /* 0x000fe400048070ff */
[----:B------:R-:W-:Y:S02]  /*34c50*/  LOP3.LUT P4, RZ, R2, 0x20, RZ, 0xc0, !PT ;  /* 0x0000002002ff7812 */ /* 0x000fe4000788c0ff */
[----:B0-----:R-:W-:-:S05]  /*34c60*/  @!P6 IADD3 R6, P2, R24, R6, RZ ;  /* 0x000000061806e210 */ /* 0x001fca0007f5e0ff */
[----:B------:R-:W-:-:S05]  /*34c70*/  @!P6 IMAD.X R7, R30, 0x1, R7, P2 ;  /* 0x000000011e07e824 */ /* 0x000fca00010e0607 */
[----:B------:R0:W-:Y:S01]  /*34c80*/  @!P6 STG.E.U8 desc[UR44][R6.64+0x49], R8 ;  /* 0x000049080600e986 */ /* 0x0001e2000c10112c */
[----:B------:R-:W-:Y:S01]  /*34c90*/  ISETP.LT.OR P6, PT, R29, 0x51, !P0 ;  /* 0x000000511d00780c */ /* 0x000fe200047c1670 */
[----:B0-----:R-:W-:-:S05]  /*34ca0*/  FMUL R6, R98, UR39 ;  /* 0x0000002762067c20 */ /* 0x001fca0008400000 */
[----:B------:R-:W-:-:S05]  /*34cb0*/  F2FP.SATFINITE.E4M3.F32.PACK_AB_MERGE_C R6, RZ, R6, RZ ;  /* 0x00000006ff06723e */ /* 0x000fca00048070ff */
[----:B------:R2:W-:Y:S01]  /*34cc0*/  @!P1 STG.E.U8 desc[UR44][R14.64+0x48], R6 ;  /* 0x000048060e009986 */ /* 0x0005e2000c10112c */
[----:B------:R-:W-:Y:S01]  /*34cd0*/  LOP3.LUT P5, RZ, R2, 0x100, RZ, 0xc0, !PT ;  /* 0x0000010002ff7812 */ /* 0x000fe200078ac0ff */
[----:B--2---:R-:W-:Y:S02]  /*34ce0*/  FMUL R6, R94, UR39 ;  /* 0x000000275e067c20 */ /* 0x004fe40008400000 */
[----:B------:R-:W2:Y:S03]  /*34cf0*/  LDL.LU R94, [R1+0x394] ;  /* 0x00039400015e7983 */ /* 0x000ea60000300800 */
[----:B------:R-:W-:Y:S01]  /*34d00*/  F2FP.SATFINITE.E4M3.F32.PACK_AB_MERGE_C R6, RZ, R6, RZ ;  /* 0x00000006ff06723e */ /* 0x000fe200048070ff */
[----:B------:R-:W2:Y:S04]  /*34d10*/  LDL.LU R98, [R1+0x398] ;  /* 0x0003980001627983 */ /* 0x000ea80000300800 */
[----:B------:R0:W-:Y:S02]  /*34d20*/  @!P4 STG.E.U8 desc[UR44][R12.64+0x49], R6 ;  /* 0x000049060c00c986 */ /* 0x0001e4000c10112c */
[----:B0-----:R-:W0:Y:S02]  /*34d30*/  @!P6 LDC.64 R6, c[0x0][0x5c0] ;  /* 0x00017000ff06eb82 */ /* 0x001e240000000a00 */
[----:B0-----:R-:W-:Y:S01]  /*34d40*/  @!P6 IADD3 R6, P1, R24, R6, RZ ;  /* 0x000000061806e210 */ /* 0x001fe20007f3e0ff */
[----:B---3--:R-:W-:-:S04]  /*34d50*/  FMUL R8, R97, UR39 ;  /* 0x0000002761087c20 */ /* 0x008fc80008400000 */
[----:B------:R-:W-:Y:S01]  /*34d60*/  @!P6 IMAD.X R7, R30, 0x1, R7, P1 ;  /* 0x000000011e07e824 */ /* 0x000fe200008e0607 */
[----:B------:R-:W-:-:S05]  /*34d70*/  F2FP.SATFINITE.E4M3.F32.PACK_AB_MERGE_C R8, RZ, R8, RZ ;  /* 0x00000008ff08723e */ /* 0x000fca00048070ff */
[----:B------:R0:W-:Y:S01]  /*34d80*/  @!P6 STG.E.U8 desc[UR44][R6.64+0x50], R8 ;  /* 0x000050080600e986 */ /* 0x0001e2000c10112c */
[----:B------:R-:W-:-:S13]  /*34d90*/  ISETP.LT.OR P6, PT, R29, 0x52, !P0 ;  /* 0x000000521d00780c */ /* 0x000fda00047c1670 */
[----:B0-----:R-:W0:Y:S01]  /*34da0*/  @!P6 LDC.64 R6, c[0x0][0x5c0] ;  /* 0x00017000ff06eb82 */ /* 0x001e220000000a00 */
[----:B----4-:R-:W-:Y:S02]  /*34db0*/  FMUL R8, R96, UR39 ;  /* 0x0000002760087c20 */ /* 0x010fe40008400000 */
[----:B------:R-:W3:Y:S03]  /*34dc0*/  LDL.LU R96, [R1+0x39c] ;  /* 0x00039c0001607983 */ /* 0x000ee60000300800 */
[----:B------:R-:W-:Y:S02]  /*34dd0*/  F2FP.SATFINITE.E4M3.F32.PACK_AB_MERGE_C R8, RZ, R8, RZ ;  /* 0x00000008ff08723e */ /* 0x000fe400048070ff */
[----:B0-----:R-:W-:-:S05]  /*34de0*/  @!P6 IADD3 R6, P1, R24, R6, RZ ;  /* 0x000000061806e210 */ /* 0x001fca0007f3e0ff */
[----:B------:R-:W-:-:S05]  /*34df0*/  @!P6 IMAD.X R7, R30, 0x1, R7, P1 ;  /* 0x000000011e07e824 */ /* 0x000fca00008e0607 */
[----:B------:R5:W-:Y:S02]  /*34e00*/  @!P6 STG.E.U8 desc[UR44][R6.64+0x51], R8 ;  /* 0x000051080600e986 */ /* 0x000be4000c10112c */
[----:B-----5:R-:W-:-:S05]  /*34e10*/  FMUL R6, R95, UR39 ;  /* 0x000000275f067c20 */ /* 0x020fca0008400000 */
[----:B------:R-:W-:-:S05]  /*34e20*/  F2FP.SATFINITE.E4M3.F32.PACK_AB_MERGE_C R6, RZ, R6, RZ ;  /* 0x00000006ff06723e */ /* 0x000fca00048070ff */
[----:B------:R0:W-:Y:S02]  /*34e30*/  @!P5 STG.E.U8 desc[UR44][R22.64+0x50], R6 ;  /* 0x000050061600d986 */ /* 0x0001e4000c10112c */
[----:B0-----:R-:W-:Y:S02]  /*34e40*/  FMUL R6, R93, UR39 ;  /* 0x000000275d067c20 */ /* 0x001fe40008400000 */
[----:B------:R-:W4:Y:S01]  /*34e50*/  LDL.LU R93, [R1+0x3a0] ;  /* 0x0003a000015d7983 */ /* 0x000f220000300800 */
[----:B------:R-:W-:Y:S02]  /*34e60*/  LOP3.LUT P2, RZ, R2, 0x10, RZ, 0xc0, !PT ;  /* 0x0000001002ff7812 */ /* 0x000fe4000784c0ff */
[----:B------:R-:W-:Y:S01]  /*34e70*/  ISETP.LT.OR P6, PT, R29, 0x59, !P0 ;  /* 0x000000591d00780c */ /* 0x000fe200047c1670 */
[----:B------:R-:W5:Y:S01]  /*34e80*/  LDL.LU R97, [R1+0x3a4] ;  /* 0x0003a40001617983 */ /* 0x000f620000300800 */
[----:B------:R-:W-:-:S03]  /*34e90*/  F2FP.SATFINITE.E4M3.F32.PACK_AB_MERGE_C R6, RZ, R6, RZ ;  /* 0x00000006ff06723e */ /* 0x000fc600048070ff */
[----:B------:R-:W5:Y:S06]  /*34ea0*/  LDL.LU R95, [R1+0x3a8] ;  /* 0x0003a800015f7983 */ /* 0x000f6c0000300800 */
[----:B------:R0:W-:Y:S01]  /*34eb0*/  @!P2 STG.E.U8 desc[UR44][R18.64+0x51], R6 ;  /* 0x000051061200a986 */ /* 0x0001e2000c10112c */
[----:B------:R-:W-:Y:S01]  /*34ec0*/  LOP3.LUT P3, RZ, R2, 0x80, RZ, 0xc0, !PT ;  /* 0x0000008002ff7812 */ /* 0x000fe2000786c0ff */
[----:B0-----:R-:W0:Y:S01]  /*34ed0*/  @!P6 LDC.64 R6, c[0x0][0x5c0] ;  /* 0x00017000ff06eb82 */ /* 0x001e220000000a00 */
[----:B------:R-:W-:-:S11]  /*34ee0*/  LOP3.LUT R3, R3, 0xfffbffff, RZ, 0xc0, !PT ;  /* 0xfffbffff03037812 */ /* 0x000fd600078ec0ff */
[----:B------:R-:W-:Y:S02]  /*34ef0*/  @P3 LOP3.LUT R3, R3, 0x40000, RZ, 0xfc, !PT ;  /* 0x0004000003033812 */ /* 0x000fe400078efcff */
[----:B0-----:R-:W-:-:S05]  /*34f00*/  @!P6 IADD3 R6, P3, R24, R6, RZ ;  /* 0x000000061806e210 */ /* 0x001fca0007f7e0ff */
[----:B------:R-:W-:Y:S02]  /*34f10*/  @!P6 IMAD.X R7, R30, 0x1, R7, P3 ;  /* 0x000000011e07e824 */ /* 0x000fe400018e0607 */
[----:B--2---:R-:W-:Y:S02]  /*34f20*/  FMUL R8, R94, UR39 ;  /* 0x000000275e087c20 */ /* 0x004fe40008400000 */
[----:B------:R-:W2:Y:S03]  /*34f30*/  LDL.LU R94, [R1+0x3ac] ;  /* 0x0003ac00015e7983 */ /* 0x000ea60000300800 */
[----:B------:R-:W-:-:S05]  /*34f40*/  F2FP.SATFINITE.E4M3.F32.PACK_AB_MERGE_C R8, RZ, R8, RZ ;  /* 0x00000008ff08723e */ /* 0x000fca00048070ff */
[----:B------:R0:W-:Y:S01]  /*34f50*/  @!P6 STG.E.U8 desc[UR44][R6.64+0x58], R8 ;  /* 0x000058080600e986 */ /* 0x0001e2000c10112c */
[----:B------:R-:W-:-:S13]  /*34f60*/  ISETP.LT.OR P6, PT, R29, 0x5a, !P0 ;  /* 0x0000005a1d00780c */ /* 0x000fda00047c1670 */
[----:B0-----:R-:W0:Y:S01]  /*34f70*/  @!P6 LDC.64 R6, c[0x0][0x5c0] ;  /* 0x00017000ff06eb82 */ /* 0x001e220000000a00 */
[----:B------:R-:W-:-:S05]  /*34f80*/  FMUL R8, R98, UR39 ;  /* 0x0000002762087c20 */ /* 0x000fca0008400000 */
[----:B------:R-:W-:Y:S02]  /*34f90*/  F2FP.SATFINITE.E4M3.F32.PACK_AB_MERGE_C R8, RZ, R8, RZ ;  /* 0x00000008ff08723e */ /* 0x000fe400048070ff */
[----:B0-----:R-:W-:-:S05]  /*34fa0*/  @!P6 IADD3 R6, P0, R24, R6, RZ ;  /* 0x000000061806e210 */ /* 0x001fca0007f1e0ff */
[----:B------:R-:W-:-:S05]  /*34fb0*/  @!P6 IMAD.X R7, R30, 0x1, R7, P0 ;  /* 0x000000011e07e824 */ /* 0x000fca00000e0607 */
[----:B------:R3:W-:Y:S02]  /*34fc0*/  @!P6 STG.E.U8 desc[UR44][R6.64+0x59], R8 ;  /* 0x000059080600e986 */ /* 0x0007e4000c10112c */
[----:B---3--:R-:W-:Y:S02]  /*34fd0*/  FMUL R6, R96, UR39 ;  /* 0x0000002760067c20 */ /* 0x008fe40008400000 */
[----:B------:R-:W3:Y:S03]  /*34fe0*/  LDL.LU R96, [R1+0x3b0] ;  /* 0x0003b00001607983 */ /* 0x000ee60000300800 */
[----:B------:R-:W-:Y:S01]  /*34ff0*/  F2FP.SATFINITE.E4M3.F32.PACK_AB_MERGE_C R9, RZ, R6, RZ ;  /* 0x00000006ff09723e */ /* 0x000fe200048070ff */
[----:B----4-:R-:W-:Y:S02]  /*35000*/  FMUL R6, R93, UR39 ;  /* 0x000000275d067c20 */ /* 0x010fe40008400000 */
[----:B------:R-:W4:Y:S01]  /*35010*/  LDL.LU R93, [R1+0x3b4] ;  /* 0x0003b400015d7983 */ /* 0x000f220000300800 */
[----:B------:R-:W-:-:S02]  /*35020*/  LOP3.LUT P3, RZ, R3, 0x40000, RZ, 0xc0, !PT ;  /* 0x0004000003ff7812 */ /* 0x000fc4000786c0ff */
[C---:B------:R-:W-:Y:S02]  /*35030*/  LOP3.LUT P4, RZ, R2.reuse, 0x8, RZ, 0xc0, !PT ;  /* 0x0000000802ff7812 */ /* 0x040fe4000788c0ff */
[----:B------:R-:W-:Y:S02]  /*35040*/  F2FP.SATFINITE.E4M3.F32.PACK_AB_MERGE_C R6, RZ, R6, RZ ;  /* 0x00000006ff06723e */ /* 0x000fe400048070ff */
[----:B------:R-:W-:-:S07]  /*35050*/  LOP3.LUT P1, RZ, R2, 0x4, RZ, 0xc0, !PT ;  /* 0x0000000402ff7812 */ /* 0x000fce000782c0ff */
[----:B------:R-:W-:Y:S04]  /*35060*/  @!P3 STG.E.U8 desc[UR44][R36.64+0x58], R9 ;  /* 0x000058092400b986 */ /* 0x000fe8000c10112c */
[----:B------:R5:W-:Y:S01]  /*35070*/  @!P4 STG.E.U8 desc[UR44][R32.64+0x59], R6 ;  /* 0x000059062000c986 */ /* 0x000be2000c10112c */
[----:B------:R-:W-:Y:S02]  /*35080*/  LOP3.LUT P5, RZ, R2, 0x2, RZ, 0xc0, !PT ;  /* 0x0000000202ff7812 */ /* 0x000fe400078ac0ff */
[----:B------:R-:W-:Y:S01]  /*35090*/  LOP3.LUT P2, RZ, R0, 0x4000, RZ, 0xc0, !PT ;  /* 0x0000400000ff7812 */ /* 0x000fe2000784c0ff */
[----:B-----5:R-:W-:-:S05]  /*350a0*/  FMUL R6, R97, UR39 ;  /* 0x0000002761067c20 */ /* 0x020fca0008400000 */
[----:B------:R-:W-:-:S05]  /*350b0*/  F2FP.SATFINITE.E4M3.F32.PACK_AB_MERGE_C R6, RZ, R6, RZ ;  /* 0x00000006ff06723e */ /* 0x000fca00048070ff */
[----:B------:R0:W-:Y:S02]  /*350c0*/  @!P1 STG.E.U8 desc[UR44][R20.64+0x40], R6 ;  /* 0x0000400614009986 */ /* 0x0001e4000c10112c */
[----:B0-----:R-:W-:Y:S01]  /*350d0*/  FMUL R6, R95, UR39 ;  /* 0x000000275f067c20 */ /* 0x001fe20008400000 */
[----:B------:R-:W-:Y:S01]  /*350e0*/  LOP3.LUT P0, RZ, R2, 0x1, RZ, 0xc0, !PT ;  /* 0x0000000102ff7812 */ /* 0x000fe2000780c0ff */
[----:B------:R-:W5:Y:S03]  /*350f0*/  LDL.LU R95, [R1+0x3b8] ;  /* 0x0003b800015f7983 */ /* 0x000f660000300800 */
[----:B------:R-:W-:-:S05]  /*35100*/  F2FP.SATFINITE.E4M3.F32.PACK_AB_MERGE_C R6, RZ, R6, RZ ;  /* 0x00000006ff06723e */ /* 0x000fca00048070ff */
[----:B------:R0:W-:Y:S02]  /*35110*/  @!P5 STG.E.U8 desc[UR44][R16.64+0x41], R6 ;  /* 0x000041061000d986 */ /* 0x0001e4000c10112c */
[----:B0-----:R-:W0:Y:S01]  /*35120*/  @!P2 LDC.64 R6, c[0x0][0x5c0] ;  /* 0x00017000ff06ab82 */ /* 0x001e220000000a00 */
[----:B------:R-:W-:-:S04]  /*35130*/  LOP3.LUT R3, R3, 0xfffdffff, RZ, 0xc0, !PT ;  /* 0xfffdffff03037812 */ /* 0x000fc800078ec0ff */
[----:B------:R-:W-:Y:S02]  /*35140*/  @P0 LOP3.LUT R3, R3, 0x20000, RZ, 0xfc, !PT ;  /* 0x0002000003030812 */ /* 0x000fe400078efcff */
[----:B------:R-:W-:Y:S02]  /*35150*/  LOP3.LUT P0, RZ, R0, 0x2000, RZ, 0xc0, !PT ;  /* 0x0000200000ff7812 */ /* 0x000fe4000780c0ff */
[----:B0-----:R-:W-:-:S05]  /*35160*/  @!P2 IADD3 R6, P6, R31, R6, RZ ;  /* 0x000000061f06a210 */ /* 0x001fca0007fde0ff */
[----:B------:R-:W-:Y:S02]  /*35170*/  @!P2 IMAD.X R7, R62, 0x1, R7, P6 ;  /* 0x000000013e07a824 */ /* 0x000fe400030e0607 */
[----:B--2---:R-:W-:Y:S02]  /*35180*/  FMUL R8, R94, UR39 ;  /* 0x000000275e087c20 */ /* 0x004fe40008400000 */
[----:B------:R-:W2:Y:S03]  /*35190*/  LDL.LU R94, [R1+0x3bc] ;  /* 0x0003bc00015e7983 */ /* 0x000ea60000300800 */
[----:B------:R-:W-:Y:S01]  /*351a0*/  F2FP.SATFINITE.E4M3.F32.PACK_AB_MERGE_C R8, RZ, R8, RZ ;  /* 0x00000008ff08723e */ /* 0x000fe200048070ff */
[----:B------:R-:W2:Y:S04]  /*351b0*/  LDL.LU R97, [R1+0x3c0] ;  /* 0x0003c00001617983 */ /* 0x000ea80000300800 */
[----:B------:R0:W-:Y:S02]  /*351c0*/  @!P2 STG.E.U8 desc[UR44][R6.64+0x40], R8 ;  /* 0x000040080600a986 */ /* 0x0001e4000c10112c */
[----:B0-----:R-:W0:Y:S02]  /*351d0*/  @!P0 LDC.64 R6, c[0x0][0x5c0] ;  /* 0x00017000ff068b82 */ /* 0x001e240000000a00 */
[----:B0-----:R-:W-:-:S05]  /*351e0*/  @!P0 IADD3 R6, P6, R63, R6, RZ ;  /* 0x000000063f068210 */ /* 0x001fca0007fde0ff */
[----:B------:R-:W-:Y:S01]  /*351f0*/  @!P0 IMAD.X R7, R64, 0x1, R7, P6 ;  /* 0x0000000140078824 */ /* 0x000fe200030e0607 */
[----:B------:R-:W-:Y:S01]  /*35200*/  LOP3.LUT P6, RZ, R0, 0x2000, RZ, 0xc0, !PT ;  /* 0x0000200000ff7812 */ /* 0x000fe200078cc0ff */
[----:B---3--:R-:W-:Y:S02]  /*35210*/  FMUL R8, R96, UR39 ;  /* 0x0000002760087c20 */ /* 0x008fe40008400000 */
[----:B------:R-:W3:Y:S03]  /*35220*/  LDL.LU R96, [R1+0x3c4] ;  /* 0x0003c40001607983 */ /* 0x000ee60000300800 */
[----:B------:R-:W-:-:S07]  /*35230*/  F2FP.SATFINITE.E4M3.F32.PACK_AB_MERGE_C R8, RZ, R8, RZ ;  /* 0x00000008ff08723e */ /* 0x000fce00048070ff */
[----:B------:R4:W-:Y:S02]  /*35240*/  @!P6 STG.E.U8 desc[UR44][R6.64+0x41], R8 ;  /* 0x000041080600e986 */ /* 0x0009e4000c10112c */
[----:B----4-:R-:W-:Y:S02]  /*35250*/  FMUL R6, R93, UR39 ;  /* 0x000000275d067c20 */ /* 0x010fe40008400000 */
[----:B------:R-:W4:Y:S01]  /*35260*/  LDL.LU R93, [R1+0x3c8] ;  /* 0x0003c800015d7983 */ /* 0x000f220000300800 */
[----:B------:R-:W-:Y:S02]  /*35270*/  LOP3.LUT P1, RZ, R0, 0x40000000, RZ, 0xc0, !PT ;  /* 0x4000000000ff7812 */ /* 0x000fe4000782c0ff */
[----:B------:R-:W-:-:S11]  /*35280*/  LOP3.LUT R3, R3, 0xfffeffff, RZ, 0xc0, !PT ;  /* 0xfffeffff03037812 */ /* 0x000fd600078ec0ff */
[----:B------:R-:W-:-:S04]  /*35290*/  @P1 LOP3.LUT R3, R3, 0x10000, RZ, 0xfc, !PT ;  /* 0x0001000003031812 */ /* 0x000fc800078efcff */
[----:B------:R-:W-:Y:S02]  /*352a0*/  LOP3.LUT P0, RZ, R3, 0x20000, RZ, 0xc0, !PT ;  /* 0x0002000003ff7812 */ /* 0x000fe4000780c0ff */
[----:B------:R-:W-:-:S11]  /*352b0*/  F2FP.SATFINITE.E4M3.F32.PACK_AB_MERGE_C R6, RZ, R6, RZ ;  /* 0x00000006ff06723e */ /* 0x000fd600048070ff */
[----:B------:R5:W-:Y:S02]  /*352c0*/  @!P0 STG.E.U8 desc[UR44][R34.64+0x48], R6 ;  /* 0x0000480622008986 */ /* 0x000be4000c10112c */
[----:B-----5:R-:W-:Y:S02]  /*352d0*/  FMUL R6, R95, UR39 ;  /* 0x000000275f067c20 */ /* 0x020fe40008400000 */
[----:B------:R-:W5:Y:S01]  /*352e0*/  LDL.LU R95, [R1+0x3cc] ;  /* 0x0003cc00015f7983 */ /* 0x000f620000300800 */
[----:B--2---:R-:W-:-:S03]  /*352f0*/  FMUL R9, R94, UR39 ;  /* 0x000000275e097c20 */ /* 0x004fc60008400000 */
[----:B------:R-:W2:Y:S01]  /*35300*/  LDL.LU R94, [R1+0x3d0] ;  /* 0x0003d000015e7983 */ /* 0x000ea20000300800 */
[----:B------:R-:W-:-:S03]  /*35310*/  FMUL R8, R97, UR39 ;  /* 0x0000002761087c20 */ /* 0x000fc60008400000 */
[----:B------:R-:W2:Y:S02]  /*35320*/  LDL.LU R98, [R1+0x3d4] ;  /* 0x0003d40001627983 */ /* 0x000ea40000300800 */
[----:B------:R-:W-:Y:S02]  /*35330*/  F2FP.SATFINITE.E4M3.F32.PACK_AB_MERGE_C R11, RZ, R8, RZ ;  /* 0x00000008ff0b723e */ /* 0x000fe400048070ff */
[----:B------:R-:W2:Y:S01]  /*35340*/  LDL.LU R97, [R1+0x3d8] ;  /* 0x0003d80001617983 */ /* 0x000ea20000300800 */
[----:B---3--:R-:W-:-:S05]  /*35350*/  FMUL R8, R96, UR39 ;  /* 0x0000002760087c20 */ /* 0x008fca0008400000 */
[----:B------:R-:W-:Y:S01]  /*35360*/  F2FP.SATFINITE.E4M3.F32.PACK_AB_MERGE_C R13, RZ, R8, RZ ;  /* 0x00000008ff0d723e */ /* 0x000fe200048070ff */
[----:B----4-:R-:W-:Y:S02]  /*35370*/  FMUL R8, R93, UR39 ;  /* 0x000000275d087c20 */ /* 0x010fe40008400000 */
[----:B------:R-:W3:Y:S01]  /*35380*/  LDL.LU R93, [R1+0x3dc] ;  /* 0x0003dc00015d7983 */ /* 0x000ee20000300800 */
[C---:B------:R-:W-:Y:S02]  /*35390*/  LOP3.LUT P3, RZ, R0.reuse, 0x80000000, RZ, 0xc0, !PT ;  /* 0x8000000000ff7812 */ /* 0x040fe4000786c0ff */
[----:B------:R-:W-:Y:S01]  /*353a0*/  LOP3.LUT P4, RZ, R0, 0x800, RZ, 0xc0, !PT ;  /* 0x0000080000ff7812 */ /* 0x000fe2000788c0ff */
[----:B------:R-:W4:Y:S01]  /*353b0*/  LDL.LU R96, [R1+0x3e0] ;  /* 0x0003e00001607983 */ /* 0x000f220000300800 */
        /* <DEDUP_REMOVED lines=9> */
[----:B------:R-:W-:Y:S02]  /*35450*/  LOP3.LUT P2, RZ, R0, 0x200, RZ, 0xc0, !PT ;  /* 0x0000020000ff7812 */ /* 0x000fe4000784c0ff */
[----:B0-----:R-:W-:-:S05]  /*35460*/  @!P1 IADD3 R6, P6, R67, R6, RZ ;  /* 0x0000000643069210 */ /* 0x001fca0007fde0ff */
[----:B------:R-:W-:Y:S01]  /*35470*/  @!P1 IMAD.X R7, R68, 0x1, R7, P6 ;  /* 0x0000000144079824 */ /* 0x000fe200030e0607 */
[----:B------:R-:W-:Y:S02]  /*35480*/  LOP3.LUT P6, RZ, R0, 0x400, RZ, 0xc0, !PT ;  /* 0x0000040000ff7812 */ /* 0x000fe400078cc0ff */
[----:B------:R-:W-:-:S11]  /*35490*/  LOP3.LUT P1, RZ, R3, 0x10000, RZ, 0xc0, !PT ;  /* 0x0001000003ff7812 */ /* 0x000fd6000782c0ff */
[----:B------:R0:W-:Y:S01]  /*354a0*/  @!P6 STG.E.U8 desc[UR44][R6.64+0x49], R11 ;  /* 0x0000490b0600e986 */ /* 0x0001e2000c10112c */
[----:B------:R-:W-:Y:S01]  /*354b0*/  LOP3.LUT P5, RZ, R0, 0x20000000, RZ, 0xc0, !PT ;  /* 0x2000000000ff7812 */ /* 0x000fe200078ac0ff */
[----:B0-----:R-:W0:Y:S01]  /*354c0*/  @!P2 LDC.64 R6, c[0x0][0x5c0] ;  /* 0x00017000ff06ab82 */ /* 0x001e220000000a00 */
[----:B------:R-:W-:Y:S01]  /*354d0*/  F2FP.SATFINITE.E4M3.F32.PACK_AB_MERGE_C R9, RZ, R8, RZ ;  /* 0x00000008ff09723e */ /* 0x000fe200048070ff */
[----:B-----5:R-:W-:Y:S02]  /*354e0*/  FMUL R8, R95, UR39 ;  /* 0x000000275f087c20 */ /* 0x020fe40008400000 */
[----:B------:R-:W5:Y:S03]  /*354f0*/  LDL.LU R95, [R1+0x3e4] ;  /* 0x0003e400015f7983 */ /* 0x000f660000300800 */
[----:B------:R-:W-:Y:S01]  /*35500*/  F2FP.SATFINITE.E4M3.F32.PACK_AB_MERGE_C R11, RZ, R8, RZ ;  /* 0x00000008ff0b723e */ /* 0x000fe200048070ff */
[----:B------:R-:W-:Y:S04]  /*35510*/  @!P1 STG.E.U8 desc[UR44][R40.64+0x50], R13 ;  /* 0x0000500d28009986 */ /* 0x000fe8000c10112c */
[----:B------:R1:W-:Y:S01]  /*35520*/  @!P5 STG.E.U8 desc[UR44][R38.64+0x51], R9 ;  /* 0x000051092600d986 */ /* 0x0003e2000c10112c */
[----:B0-----:R-:W-:Y:S01]  /*35530*/  @!P2 IADD3 R6, P6, R69, R6, RZ ;  /* 0x000000064506a210 */ /* 0x001fe20007fde0ff */
[----:B--2---:R-:W-:-:S02]  /*35540*/  FMUL R8, R94, UR39 ;  /* 0x000000275e087c20 */ /* 0x004fc40008400000 */
[----:B------:R-:W2:Y:S03]  /*35550*/  LDL.LU R94, [R1+0x3e8] ;  /* 0x0003e800015e7983 */ /* 0x000ea60000300800 */
[----:B-1----:R-:W-:Y:S01]  /*35560*/  F2FP.SATFINITE.E4M3.F32.PACK_AB_MERGE_C R9, RZ, R8, RZ ;  /* 0x00000008ff09723e */ /* 0x002fe200048070ff */
[----:B------:R-:W-:Y:S01]  /*35570*/  FMUL R8, R98, UR39 ;  /* 0x0000002762087c20 */ /* 0x000fe20008400000 */
[----:B------:R-:W-:-:S04]  /*35580*/  @!P2 IMAD.X R7, R70, 0x1, R7, P6 ;  /* 0x000000014607a824 */ /* 0x000fc800030e0607 */
[----:B------:R-:W-:Y:S01]  /*35590*/  F2FP.SATFINITE.E4M3.F32.PACK_AB_MERGE_C R13, RZ, R8, RZ ;  /* 0x00000008ff0d723e */ /* 0x000fe200048070ff */
[----:B------:R-:W-:Y:S02]  /*355a0*/  FMUL R8, R97, UR39 ;  /* 0x0000002761087c20 */ /* 0x000fe40008400000 */
[----:B------:R-:W2:Y:S04]  /*355b0*/  LDL.LU R97, [R1+0x3ec] ;  /* 0x0003ec0001617983 */ /* 0x000ea80000300800 */
[----:B------:R0:W-:Y:S02]  /*355c0*/  @!P2 STG.E.U8 desc[UR44][R6.64+0x50], R11 ;  /* 0x0000500b0600a986 */ /* 0x0001e4000c10112c */
[----:B0-----:R-:W-:Y:S01]  /*355d0*/  F2FP.SATFINITE.E4M3.F32.PACK_AB_MERGE_C R11, RZ, R8, RZ ;  /* 0x00000008ff0b723e */ /* 0x001fe200048070ff */
[----:B---3--:R-:W-:-:S02]  /*355e0*/  FMUL R8, R93, UR39 ;  /* 0x000000275d087c20 */ /* 0x008fc40008400000 */
[----:B------:R-:W3:Y:S01]  /*355f0*/  LDL.LU R93, [R1+0x3f0] ;  /* 0x0003f000015d7983 */ /* 0x000ee20000300800 */
[----:B------:R-:W-:-:S13]  /*35600*/  LOP3.LUT P0, RZ, R0, 0x80, RZ, 0xc0, !PT ;  /* 0x0000008000ff7812 */ /* 0x000fda000780c0ff */
[----:B------:R-:W0:Y:S01]  /*35610*/  @!P0 LDC.64 R6, c[0x0][0x5c0] ;  /* 0x00017000ff068b82 */ /* 0x000e220000000a00 */
[----:B------:R-:W-:Y:S02]  /*35620*/  LOP3.LUT P3, RZ, R0, 0x40, RZ, 0xc0, !PT ;  /* 0x0000004000ff7812 */ /* 0x000fe4000786c0ff */
[----:B0-----:R-:W-:-:S05]  /*35630*/  @!P0 IADD3 R6, P6, R71, R6, RZ ;  /* 0x0000000647068210 */ /* 0x001fca0007fde0ff */
[----:B------:R-:W-:-:S05]  /*35640*/  @!P0 IMAD.X R7, R72, 0x1, R7, P6 ;  /* 0x0000000148078824 */ /* 0x000fca00030e0607 */
[----:B------:R0:W-:Y:S01]  /*35650*/  @!P0 STG.E.U8 desc[UR44][R6.64+0x51], R9 ;  /* 0x0000510906008986 */ /* 0x0001e2000c10112c */
[C---:B------:R-:W-:Y:S01]  /*35660*/  LOP3.LUT P6, RZ, R0.reuse, 0x10000000, RZ, 0xc0, !PT ;  /* 0x1000000000ff7812 */ /* 0x040fe200078cc0ff */
[----:B0-----:R-:W0:Y:S01]  /*35670*/  @!P3 LDC.64 R6, c[0x0][0x5c0] ;  /* 0x00017000ff06bb82 */ /* 0x001e220000000a00 */
[----:B------:R-:W-:-:S11]  /*35680*/  LOP3.LUT P4, RZ, R0, 0x8000000, RZ, 0xc0, !PT ;  /* 0x0800000000ff7812 */ /* 0x000fd6000788c0ff */
[----:B------:R-:W-:Y:S01]  /*35690*/  @!P6 STG.E.U8 desc[UR44][R44.64+0x58], R13 ;  /* 0x0000580d2c00e986 */ /* 0x000fe2000c10112c */
[----:B------:R-:W-:Y:S02]  /*356a0*/  LOP3.LUT P1, RZ, R0, 0x20, RZ, 0xc0, !PT ;  /* 0x0000002000ff7812 */ /* 0x000fe4000782c0ff */
[----:B------:R-:W-:Y:S01]  /*356b0*/  F2FP.SATFINITE.E4M3.F32.PACK_AB_MERGE_C R9, RZ, R8, RZ ;  /* 0x00000008ff09723e */ /* 0x000fe200048070ff */
[----:B----4-:R-:W-:Y:S02]  /*356c0*/  FMUL R8, R96, UR39 ;  /* 0x0000002760087c20 */ /* 0x010fe40008400000 */
[----:B------:R-:W4:Y:S04]  /*356d0*/  LDL.LU R96, [R1+0x3f4] ;  /* 0x0003f40001607983 */ /* 0x000f280000300800 */
[----:B------:R1:W-:Y:S01]  /*356e0*/  @!P4 STG.E.U8 desc[UR44][R42.64+0x59], R11 ;  /* 0x0000590b2a00c986 */ /* 0x0003e2000c10112c */
[----:B0-----:R-:W-:-:S05]  /*356f0*/  @!P3 IADD3 R6, P6, R73, R6, RZ ;  /* 0x000000064906b210 */ /* 0x001fca0007fde0ff */
[----:B------:R-:W-:-:S05]  /*35700*/  @!P3 IMAD.X R7, R74, 0x1, R7, P6 ;  /* 0x000000014a07b824 */ /* 0x000fca00030e0607 */
[----:B------:R0:W-:Y:S01]  /*35710*/  @!P3 STG.E.U8 desc[UR44][R6.64+0x58], R9 ;  /* 0x000058090600b986 */ /* 0x0001e2000c10112c */
[----:B-1----:R-:W-:Y:S01]  /*35720*/  F2FP.SATFINITE.E4M3.F32.PACK_AB_MERGE_C R11, RZ, R8, RZ ;  /* 0x00000008ff0b723e */ /* 0x002fe200048070ff */
[----:B0-----:R-:W0:Y:S01]  /*35730*/  @!P1 LDC.64 R6, c[0x0][0x5c0] ;  /* 0x00017000ff069b82 */ /* 0x001e220000000a00 */
[----:B-----5:R-:W-:Y:S02]  /*35740*/  FMUL R8, R95, UR39 ;  /* 0x000000275f087c20 */ /* 0x020fe40008400000 */
[----:B------:R-:W5:Y:S03]  /*35750*/  LDL.LU R95, [R1+0x3f8] ;  /* 0x0003f800015f7983 */ /* 0x000f660000300800 */
[----:B------:R-:W-:Y:S02]  /*35760*/  F2FP.SATFINITE.E4M3.F32.PACK_AB_MERGE_C R13, RZ, R8, RZ ;  /* 0x00000008ff0d723e */ /* 0x000fe400048070ff */
[----:B0-----:R-:W-:-:S05]  /*35770*/  @!P1 IADD3 R6, P6, R75, R6, RZ ;  /* 0x000000064b069210 */ /* 0x001fca0007fde0ff */
[----:B------:R-:W-:Y:S02]  /*35780*/  @!P1 IMAD.X R7, R76, 0x1, R7, P6 ;  /* 0x000000014c079824 */ /* 0x000fe400030e0607 */
[----:B--2---:R-:W-:Y:S02]  /*35790*/  FMUL R8, R94, UR39 ;  /* 0x000000275e087c20 */ /* 0x004fe40008400000 */
[----:B------:R-:W2:Y:S04]  /*357a0*/  LDL.LU R94, [R1+0x3fc] ;  /* 0x0003fc00015e7983 */ /* 0x000ea80000300800 */
[----:B------:R-:W2:Y:S01]  /*357b0*/  LDL.LU R98, [R1+0x400] ;  /* 0x0004000001627983 */ /* 0x000ea20000300800 */
[----:B------:R-:W-:Y:S01]  /*357c0*/  F2FP.SATFINITE.E4M3.F32.PACK_AB_MERGE_C R9, RZ, R8, RZ ;  /* 0x00000008ff09723e */ /* 0x000fe200048070ff */
[----:B------:R-:W-:-:S02]  /*357d0*/  FMUL R8, R97, UR39 ;  /* 0x0000002761087c20 */ /* 0x000fc40008400000 */
[----:B------:R-:W2:Y:S04]  /*357e0*/  LDL.LU R97, [R1+0x404] ;  /* 0x0004040001617983 */ /* 0x000ea80000300800 */
[----:B------:R0:W-:Y:S02]  /*357f0*/  @!P1 STG.E.U8 desc[UR44][R6.64+0x59], R11 ;  /* 0x0000590b06009986 */ /* 0x0001e4000c10112c */
[----:B0-----:R-:W-:Y:S01]  /*35800*/  F2FP.SATFINITE.E4M3.F32.PACK_AB_MERGE_C R11, RZ, R8, RZ ;  /* 0x00000008ff0b723e */ /* 0x001fe200048070ff */
[----:B---3--:R-:W-:Y:S02]  /*35810*/  FMUL R8, R93, UR39 ;  /* 0x000000275d087c20 */ /* 0x008fe40008400000 */
[----:B------:R-:W3:Y:S01]  /*35820*/  LDL.LU R93, [R1+0x408] ;  /* 0x00040800015d7983 */ /* 0x000ee20000300800 */
[----:B------:R-:W-:-:S02]  /*35830*/  LOP3.LUT P5, RZ, R0, 0x4000000, RZ, 0xc0, !PT ;  /* 0x0400000000ff7812 */ /* 0x000fc400078ac0ff */
[----:B------:R-:W-:-:S11]  /*35840*/  LOP3.LUT P3, RZ, R3, 0x4000, RZ, 0xc0, !PT ;  /* 0x0000400003ff7812 */ /* 0x000fd6000786c0ff */
[----:B------:R-:W-:Y:S01]  /*35850*/  @!P5 STG.E.U8 desc[UR44][R48.64+0x40], R13 ;  /* 0x0000400d3000d986 */ /* 0x000fe2000c10112c */
[----:B------:R-:W-:-:S13]  /*35860*/  ISETP.LT.OR P5, PT, R29, 0x41, !P3 ;  /* 0x000000411d00780c */ /* 0x000fda0005fa1670 */
[----:B------:R-:W0:Y:S01]  /*35870*/  @!P5 LDC.64 R6, c[0x0][0x5c0] ;  /* 0x00017000ff06db82 */ /* 0x000e220000000a00 */
[----:B------:R-:W-:Y:S02]  /*35880*/  LOP3.LUT P2, RZ, R0, 0x2000000, RZ, 0xc0, !PT ;  /* 0x0200000000ff7812 */ /* 0x000fe4000784c0ff */
[----:B0-----:R-:W-:-:S05]  /*35890*/  @!P5 IADD3 R6, P6, R77, R6, RZ ;  /* 0x000000064d06d210 */ /* 0x001fca0007fde0ff */
[----:B------:R-:W-:Y:S01]  /*358a0*/  @!P5 IMAD.X R7, R78, 0x1, R7, P6 ;  /* 0x000000014e07d824 */ /* 0x000fe200030e0607 */
[C---:B------:R-:W-:Y:S02]  /*358b0*/  ISETP.LT.OR P6, PT, R29.reuse, 0x41, !P3 ;  /* 0x000000411d00780c */ /* 0x040fe40005fc1670 */
[----:B------:R-:W-:-:S03]  /*358c0*/  ISETP.LT.OR P5, PT, R29, 0x42, !P3 ;  /* 0x000000421d00780c */ /* 0x000fc60005fa1670 */
[----:B------:R-:W-:Y:S08]  /*358d0*/  @!P2 STG.E.U8 desc[UR44][R46.64+0x41], R9 ;  /* 0x000041092e00a986 */ /* 0x000ff0000c10112c */
[----:B------:R0:W-:Y:S02]  /*358e0*/  @!P6 STG.E.U8 desc[UR44][R6.64+0x40], R11 ;  /* 0x0000400b0600e986 */ /* 0x0001e4000c10112c */
[----:B0-----:R-:W0:Y:S01]  /*358f0*/  @!P5 LDC.64 R6, c[0x0][0x5c0] ;  /* 0x00017000ff06db82 */ /* 0x001e220000000a00 */
[----:B------:R-:W-:Y:S01]  /*35900*/  F2FP.SATFINITE.E4M3.F32.PACK_AB_MERGE_C R9, RZ, R8, RZ ;  /* 0x00000008ff09723e */ /* 0x000fe200048070ff */
[----:B----4-:R-:W-:-:S02]  /*35910*/  FMUL R8, R96, UR39 ;  /* 0x0000002760087c20 */ /* 0x010fc40008400000 */
[----:B------:R-:W4:Y:S03]  /*35920*/  LDL.LU R96, [R1+0x40c] ;  /* 0x00040c0001607983 */ /* 0x000f260000300800 */
[----:B------:R-:W-:Y:S02]  /*35930*/  F2FP.SATFINITE.E4M3.F32.PACK_AB_MERGE_C R13, RZ, R8, RZ ;  /* 0x00000008ff0d723e */ /* 0x000fe400048070ff */
[----:B------:R-:W-:Y:S02]  /*35940*/  LOP3.LUT P4, RZ, R0, 0x1000000, RZ, 0xc0, !PT ;  /* 0x0100000000ff7812 */ /* 0x000fe4000788c0ff */
[----:B0-----:R-:W-:-:S05]  /*35950*/  @!P5 IADD3 R6, P6, R79, R6, RZ ;  /* 0x000000064f06d210 */ /* 0x001fca0007fde0ff */
[----:B------:R-:W-:Y:S01]  /*35960*/  @!P5 IMAD.X R7, R80, 0x1, R7, P6 ;  /* 0x000000015007d824 */ /* 0x000fe200030e0607 */
[----:B------:R-:W-:-:S04]  /*35970*/  LOP3.LUT P6, RZ, R0, 0x800000, RZ, 0xc0, !PT ;  /* 0x0080000000ff7812 */ /* 0x000fc800078cc0ff */
[----:B------:R0:W-:Y:S01]  /*35980*/  @!P5 STG.E.U8 desc[UR44][R6.64+0x41], R9 ;  /* 0x000041090600d986 */ /* 0x0001e2000c10112c */
[----:B-----5:R-:W-:-:S03]  /*35990*/  FMUL R8, R95, UR39 ;  /* 0x000000275f087c20 */ /* 0x020fc60008400000 */
[----:B------:R-:W5:Y:S02]  /*359a0*/  LDL.LU R95, [R1+0x410] ;  /* 0x00041000015f7983 */ /* 0x000f640000300800 */
[----:B------:R-:W-:Y:S02]  /*359b0*/  F2FP.SATFINITE.E4M3.F32.PACK_AB_MERGE_C R11, RZ, R8, RZ ;  /* 0x00000008ff0b723e */ /* 0x000fe400048070ff */
[----:B------:R-:W-:Y:S04]  /*359c0*/  @!P4 STG.E.U8 desc[UR44][R52.64+0x48], R13 ;  /* 0x0000480d3400c986 */ /* 0x000fe8000c10112c */
[----:B------:R1:W-:Y:S01]  /*359d0*/  @!P6 STG.E.U8 desc[UR44][R50.64+0x49], R11 ;  /* 0x0000490b3200e986 */ /* 0x0003e2000c10112c */
[----:B--2---:R-:W-:-:S03]  /*359e0*/  FMUL R8, R94, UR39 ;  /* 0x000000275e087c20 */ /* 0x004fc60008400000 */
[----:B------:R-:W2:Y:S02]  /*359f0*/  LDL.LU R94, [R1+0x414] ;  /* 0x00041400015e7983 */ /* 0x000ea40000300800 */
[----:B0-----:R-:W-:Y:S01]  /*35a00*/  F2FP.SATFINITE.E4M3.F32.PACK_AB_MERGE_C R9, RZ, R8, RZ ;  /* 0x00000008ff09723e */ /* 0x001fe200048070ff */
[----:B------:R-:W-:-:S05]  /*35a10*/  FMUL R8, R98, UR39 ;  /* 0x0000002762087c20 */ /* 0x000fca0008400000 */
[----:B-1----:R-:W-:Y:S01]  /*35a20*/  F2FP.SATFINITE.E4M3.F32.PACK_AB_MERGE_C R11, RZ, R8, RZ ;  /* 0x00000008ff0b723e */ /* 0x002fe200048070ff */
[----:B------:R-:W-:-:S05]  /*35a30*/  FMUL R8, R97, UR39 ;  /* 0x0000002761087c20 */ /* 0x000fca0008400000 */
[----:B------:R-:W-:Y:S01]  /*35a40*/  F2FP.SATFINITE.E4M3.F32.PACK_AB_MERGE_C R13, RZ, R8, RZ ;  /* 0x00000008ff0d723e */ /* 0x000fe200048070ff */
[----:B---3--:R-:W-:Y:S02]  /*35a50*/  FMUL R8, R93, UR39 ;  /* 0x000000275d087c20 */ /* 0x008fe40008400000 */
[----:B------:R-:W3:Y:S01]  /*35a60*/  LDL.LU R93, [R1+0x418] ;  /* 0x00041800015d7983 */ /* 0x000ee20000300800 */
[----:B------:R-:W-:-:S03]  /*35a70*/  ISETP.LT.OR P4, PT, R29, 0x49, !P3 ;  /* 0x000000491d00780c */ /* 0x000fc60005f81670 */
[----:B------:R-:W3:Y:S04]  /*35a80*/  LDL.LU R98, [R1+0x41c] ;  /* 0x00041c0001627983 */ /* 0x000ee80000300800 */
[----:B------:R-:W3:Y:S06]  /*35a90*/  LDL.LU R97, [R1+0x420] ;  /* 0x0004200001617983 */ /* 0x000eec0000300800 */
[----:B------:R-:W0:Y:S02]  /*35aa0*/  @!P4 LDC.64 R6, c[0x0][0x5c0] ;  /* 0x00017000ff06cb82 */ /* 0x000e240000000a00 */
[----:B0-----:R-:W-:-:S05]  /*35ab0*/  @!P4 IADD3 R6, P6, R81, R6, RZ ;  /* 0x000000065106c210 */ /* 0x001fca0007fde0ff */
[----:B------:R-:W-:Y:S01]  /*35ac0*/  @!P4 IMAD.X R7, R82, 0x1, R7, P6 ;  /* 0x000000015207c824 */ /* 0x000fe200030e0607 */
[C---:B------:R-:W-:Y:S02]  /*35ad0*/  ISETP.LT.OR P6, PT, R29.reuse, 0x49, !P3 ;  /* 0x000000491d00780c */ /* 0x040fe40005fc1670 */
[----:B------:R-:W-:-:S11]  /*35ae0*/  ISETP.LT.OR P4, PT, R29, 0x4a, !P3 ;  /* 0x0000004a1d00780c */ /* 0x000fd60005f81670 */
[----:B------:R0:W-:Y:S02]  /*35af0*/  @!P6 STG.E.U8 desc[UR44][R6.64+0x48], R9 ;  /* 0x000048090600e986 */ /* 0x0001e4000c10112c */
[----:B0-----:R-:W0:Y:S01]  /*35b00*/  @!P4 LDC.64 R6, c[0x0][0x5c0] ;  /* 0x00017000ff06cb82 */ /* 0x001e220000000a00 */
[----:B------:R-:W-:Y:S02]  /*35b10*/  F2FP.SATFINITE.E4M3.F32.PACK_AB_MERGE_C R9, RZ, R8, RZ ;  /* 0x00000008ff09723e */ /* 0x000fe400048070ff */
[----:B------:R-:W-:Y:S01]  /*35b20*/  LOP3.LUT P2, RZ, R0, 0x400000, RZ, 0xc0, !PT ;  /* 0x0040000000ff7812 */ /* 0x000fe2000784c0ff */
[----:B----4-:R-:W-:Y:S02]  /*35b30*/  FMUL R8, R96, UR39 ;  /* 0x0000002760087c20 */ /* 0x010fe40008400000 */
[----:B------:R-:W4:Y:S01]  /*35b40*/  LDL.LU R96, [R1+0x424] ;  /* 0x0004240001607983 */ /* 0x000f220000300800 */
[----:B0-----:R-:W-:-:S05]  /*35b50*/  @!P4 IADD3 R6, P6, R83, R6, RZ ;  /* 0x000000065306c210 */ /* 0x001fca0007fde0ff */
[----:B------:R-:W-:Y:S01]  /*35b60*/  @!P4 IMAD.X R7, R84, 0x1, R7, P6 ;  /* 0x000000015407c824 */ /* 0x000fe200030e0607 */
[----:B------:R-:W-:-:S04]  /*35b70*/  LOP3.LUT P6, RZ, R0, 0x200000, RZ, 0xc0, !PT ;  /* 0x0020000000ff7812 */ /* 0x000fc800078cc0ff */
[----:B------:R0:W-:Y:S02]  /*35b80*/  @!P4 STG.E.U8 desc[UR44][R6.64+0x49], R11 ;  /* 0x0000490b0600c986 */ /* 0x0001e4000c10112c */
[----:B0-----:R-:W-:Y:S02]  /*35b90*/  F2FP.SATFINITE.E4M3.F32.PACK_AB_MERGE_C R11, RZ, R8, RZ ;  /* 0x00000008ff0b723e */ /* 0x001fe400048070ff */
[----:B------:R-:W-:Y:S01]  /*35ba0*/  @!P2 STG.E.U8 desc[UR44][R56.64+0x50], R13 ;  /* 0x0000500d3800a986 */ /* 0x000fe2000c10112c */
[----:B-----5:R-:W-:-:S03]  /*35bb0*/  FMUL R8, R95, UR39 ;  /* 0x000000275f087c20 */ /* 0x020fc60008400000 */
[----:B------:R-:W5:Y:S04]  /*35bc0*/  LDL.LU R95, [R1+0x428] ;  /* 0x00042800015f7983 */ /* 0x000f680000300800 */
[----:B------:R0:W-:Y:S02]  /*35bd0*/  @!P6 STG.E.U8 desc[UR44][R54.64+0x51], R9 ;  /* 0x000051093600e986 */ /* 0x0001e4000c10112c */
[----:B0-----:R-:W-:Y:S01]  /*35be0*/  F2FP.SATFINITE.E4M3.F32.PACK_AB_MERGE_C R9, RZ, R8, RZ ;  /* 0x00000008ff09723e */ /* 0x001fe200048070ff */
[----:B--2---:R-:W-:Y:S02]  /*35bf0*/  FMUL R8, R94, UR39 ;  /* 0x000000275e087c20 */ /* 0x004fe40008400000 */
[----:B------:R-:W2:Y:S03]  /*35c00*/  LDL.LU R94, [R1+0x42c] ;  /* 0x00042c00015e7983 */ /* 0x000ea60000300800 */
[----:B------:R-:W-:-:S02]  /*35c10*/  F2FP.SATFINITE.E4M3.F32.PACK_AB_MERGE_C R17, RZ, R8, RZ ;  /* 0x00000008ff11723e */ /* 0x000fc400048070ff */
[----:B------:R-:W-:-:S13]  /*35c20*/  LOP3.LUT P4, RZ, R3, 0x800, RZ, 0xc0, !PT ;  /* 0x0000080003ff7812 */ /* 0x000fda000788c0ff */
[----:B------:R-:W0:Y:S01]  /*35c30*/  @!P4 LDC.64 R6, c[0x0][0x5c0] ;  /* 0x00017000ff06cb82 */ /* 0x000e220000000a00 */
[----:B------:R-:W-:Y:S02]  /*35c40*/  LOP3.LUT P5, RZ, R3, 0x1000, RZ, 0xc0, !PT ;  /* 0x0000100003ff7812 */ /* 0x000fe400078ac0ff */
[----:B0-----:R-:W-:Y:S01]  /*35c50*/  @!P4 IADD3 R6, P6, R85, R6, RZ ;  /* 0x000000065506c210 */ /* 0x001fe20007fde0ff */
[----:B---3--:R-:W-:Y:S02]  /*35c60*/  FMUL R8, R93, UR39 ;  /* 0x000000275d087c20 */ /* 0x008fe40008400000 */
[----:B------:R-:W3:Y:S02]  /*35c70*/  LDL.LU R93, [R1+0x430] ;  /* 0x00043000015d7983 */ /* 0x000ee40000300800 */
[----:B------:R-:W-:Y:S01]  /*35c80*/  @!P4 IMAD.X R7, R86, 0x1, R7, P6 ;  /* 0x000000015607c824 */ /* 0x000fe200030e0607 */
[----:B------:R-:W-:-:S13]  /*35c90*/  ISETP.LT.OR P6, PT, R29, 0x51, !P3 ;  /* 0x000000511d00780c */ /* 0x000fda0005fc1670 */
[----:B------:R0:W-:Y:S02]  /*35ca0*/  @!P6 STG.E.U8 desc[UR44][R6.64+0x50], R11 ;  /* 0x0000500b0600e986 */ /* 0x0001e4000c10112c */
[----:B0-----:R-:W0:Y:S01]  /*35cb0*/  @!P5 LDC.64 R6, c[0x0][0x5c0] ;  /* 0x00017000ff06db82 */ /* 0x001e220000000a00 */
[----:B------:R-:W-:Y:S02]  /*35cc0*/  LOP3.LUT P1, RZ, R3, 0x2000, RZ, 0xc0, !PT ;  /* 0x0000200003ff7812 */ /* 0x000fe4000782c0ff */
[----:B0-----:R-:W-:-:S05]  /*35cd0*/  @!P5 IADD3 R6, P6, R87, R6, RZ ;  /* 0x000000065706d210 */ /* 0x001fca0007fde0ff */
[----:B------:R-:W-:-:S05]  /*35ce0*/  @!P5 IMAD.X R7, R88, 0x1, R7, P6 ;  /* 0x000000015807d824 */ /* 0x000fca00030e0607 */
[----:B------:R0:W-:Y:S01]  /*35cf0*/  @!P5 STG.E.U8 desc[UR44][R6.64+0x51], R9 ;  /* 0x000051090600d986 */ /* 0x0001e2000c10112c */
[----:B------:R-:W-:Y:S01]  /*35d00*/  LOP3.LUT P5, RZ, R0, 0x100000, RZ, 0xc0, !PT ;  /* 0x0010000000ff7812 */ /* 0x000fe200078ac0ff */
[----:B0-----:R-:W0:Y:S01]  /*35d10*/  @!P1 LDC.64 R6, c[0x0][0x5c0] ;  /* 0x00017000ff069b82 */ /* 0x001e220000000a00 */
[----:B------:R-:W-:-:S11]  /*35d20*/  LOP3.LUT P0, RZ, R3, 0x8000, RZ, 0xc0, !PT ;  /* 0x0000800003ff7812 */ /* 0x000fd6000780c0ff */
[----:B------:R1:W-:Y:S01]  /*35d30*/  @!P5 STG.E.U8 desc[UR44][R58.64+0x58], R17 ;  /* 0x000058113a00d986 */ /* 0x0003e2000c10112c */
[----:B------:R-:W-:Y:S02]  /*35d40*/  LOP3.LUT P6, RZ, R0, 0x80000, RZ, 0xc0, !PT ;  /* 0x0008000000ff7812 */ /* 0x000fe400078cc0ff */
[----:B------:R-:W-:Y:S02]  /*35d50*/  F2FP.SATFINITE.E4M3.F32.PACK_AB_MERGE_C R19, RZ, R8, RZ ;  /* 0x00000008ff13723e */ /* 0x000fe400048070ff */
[----:B0-----:R-:W-:-:S05]  /*35d60*/  @!P1 IADD3 R12, P5, R89, R6, RZ ;  /* 0x00000006590c9210 */ /* 0x001fca0007fbe0ff */
[----:B------:R-:W-:Y:S02]  /*35d70*/  @!P1 IMAD.X R13, R90, 0x1, R7, P5 ;  /* 0x000000015a0d9824 */ /* 0x000fe400028e0607 */
[----:B------:R-:W0:Y:S01]  /*35d80*/  @!P0 LDC.64 R6, c[0x0][0x5c0] ;  /* 0x00017000ff068b82 */ /* 0x000e220000000a00 */
[----:B------:R-:W-:Y:S01]  /*35d90*/  LOP3.LUT P4, RZ, R3, 0x200, RZ, 0xc0, !PT ;  /* 0x0000020003ff7812 */ /* 0x000fe2000788c0ff */
[----:B------:R4:W-:Y:S03]  /*35da0*/  @!P6 STG.E.U8 desc[UR44][R60.64+0x59], R19 ;  /* 0x000059133c00e986 */ /* 0x0009e6000c10112c */
[----:B------:R-:W-:Y:S02]  /*35db0*/  ISETP.LT.OR P6, PT, R29, 0x41, !P4 ;  /* 0x000000411d00780c */ /* 0x000fe400067c1670 */
[----:B0-----:R-:W-:-:S05]  /*35dc0*/  @!P0 IADD3 R14, P5, R91, R6, RZ ;  /* 0x000000065b0e8210 */ /* 0x001fca0007fbe0ff */
[----:B------:R-:W-:-:S06]  /*35dd0*/  @!P0 IMAD.X R15, R92, 0x1, R7, P5 ;  /* 0x000000015c0f8824 */ /* 0x000fcc00028e0607 */
[----:B------:R-:W0:Y:S01]  /*35de0*/  @!P6 LDC.64 R6, c[0x0][0x5c0] ;  /* 0x00017000ff06eb82 */ /* 0x000e220000000a00 */
[----:B------:R-:W-:Y:S02]  /*35df0*/  @!P6 IMAD.MOV.U32 R8, RZ, RZ, R24 ;  /* 0x000000ffff08e224 */ /* 0x000fe400078e0018 */
[----:B------:R-:W-:Y:S02]  /*35e00*/  @!P6 IMAD.MOV.U32 R9, RZ, RZ, R30 ;  /* 0x000000ffff09e224 */ /* 0x000fe400078e001e */
[----:B------:R-:W-:-:S04]  /*35e10*/  @!P6 IMAD.WIDE.U32 R8, R4, 0x180, R8 ;  /* 0x000001800408e825 */ /* 0x000fc800078e0008 */
[----:B------:R-:W-:Y:S01]  /*35e20*/  @!P6 IMAD R11, R5, 0x180, RZ ;  /* 0x00000180050be824 */ /* 0x000fe200078e02ff */
[----:B0-----:R-:W-:-:S04]  /*35e30*/  @!P6 IADD3 R10, P5, R8, R6, RZ ;  /* 0x00000006080ae210 */ /* 0x001fc80007fbe0ff */
[----:B------:R-:W-:Y:S02]  /*35e40*/  @!P6 IADD3.X R11, R7, R9, R11, P5, !PT ;  /* 0x00000009070be210 */ /* 0x000fe40002ffe40b */
[----:B------:R-:W-:Y:S01]  /*35e50*/  ISETP.LT.OR P5, PT, R29, 0x42, !P4 ;  /* 0x000000421d00780c */ /* 0x000fe200067a1670 */
[----:B------:R-:W-:-:S12]  /*35e60*/  FMUL R6, R98, UR39 ;  /* 0x0000002762067c20 */ /* 0x000fd80008400000 */
[----:B------:R-:W0:Y:S01]  /*35e70*/  @!P5 LDC.64 R8, c[0x0][0x5c0] ;  /* 0x00017000ff08db82 */ /* 0x000e220000000a00 */
[----:B-1----:R-:W-:Y:S01]  /*35e80*/  F2FP.SATFINITE.E4M3.F32.PACK_AB_MERGE_C R17, RZ, R6, RZ ;  /* 0x00000006ff11723e */ /* 0x002fe200048070ff */
[----:B------:R-:W-:Y:S02]  /*35e90*/  @!P5 IMAD.MOV.U32 R6, RZ, RZ, R24 ;  /* 0x000000ffff06d224 */ /* 0x000fe400078e0018 */
[----:B------:R-:W-:Y:S02]  /*35ea0*/  @!P5 IMAD.MOV.U32 R7, RZ, RZ, R30 ;  /* 0x000000ffff07d224 */ /* 0x000fe400078e001e */
[----:B------:R-:W-:Y:S01]  /*35eb0*/  @!P5 IMAD.WIDE.U32 R6, R4, 0x180, R6 ;  /* 0x000001800406d825 */ /* 0x000fe200078e0006 */
[----:B------:R1:W-:Y:S02]  /*35ec0*/  @!P1 STG.E.U8 desc[UR44][R12.64+0x58], R17 ;  /* 0x000058110c009986 */ /* 0x0003e4000c10112c */
[----:B0-----:R-:W-:Y:S01]  /*35ed0*/  @!P5 IADD3 R6, P1, R6, R8, RZ ;  /* 0x000000080606d210 */ /* 0x001fe20007f3e0ff */
[----:B------:R-:W-:-:S05]  /*35ee0*/  FMUL R8, R97, UR39 ;  /* 0x0000002761087c20 */ /* 0x000fca0008400000 */
[----:B----4-:R-:W-:Y:S01]  /*35ef0*/  F2FP.SATFINITE.E4M3.F32.PACK_AB_MERGE_C R19, RZ, R8, RZ ;  /* 0x00000008ff13723e */ /* 0x010fe200048070ff */
[----:B------:R-:W-:Y:S01]  /*35f00*/  FMUL R8, R96, UR39 ;  /* 0x0000002760087c20 */ /* 0x000fe20008400000 */
[----:B------:R-:W-:-:S04]  /*35f10*/  @!P5 IMAD R16, R5, 0x180, RZ ;  /* 0x000001800510d824 */ /* 0x000fc800078e02ff */
[----:B-1----:R-:W-:Y:S01]  /*35f20*/  F2FP.SATFINITE.E4M3.F32.PACK_AB_MERGE_C R13, RZ, R8, RZ ;  /* 0x00000008ff0d723e */ /* 0x002fe200048070ff */
[----:B-----5:R-:W-:Y:S01]  /*35f30*/  FMUL R8, R95, UR39 ;  /* 0x000000275f087c20 */ /* 0x020fe20008400000 */
[----:B------:R-:W-:Y:S01]  /*35f40*/  @!P5 IADD3.X R7, R9, R7, R16, P1, !PT ;  /* 0x000000070907d210 */ /* 0x000fe20000ffe410 */
[----:B------:R0:W-:Y:S03]  /*35f50*/  @!P0 STG.E.U8 desc[UR44][R14.64+0x59], R19 ;  /* 0x000059130e008986 */ /* 0x0001e6000c10112c */
[----:B------:R-:W-:Y:S01]  /*35f60*/  F2FP.SATFINITE.E4M3.F32.PACK_AB_MERGE_C R17, RZ, R8, RZ ;  /* 0x00000008ff11723e */ /* 0x000fe200048070ff */
[----:B------:R0:W-:Y:S01]  /*35f70*/  @!P6 STG.E.U8 desc[UR44][R10.64+0x40], R13 ;  /* 0x0000400d0a00e986 */ /* 0x0001e2000c10112c */
[----:B------:R-:W-:-:S03]  /*35f80*/  LOP3.LUT P6, RZ, R0, 0x40000, RZ, 0xc0, !PT ;  /* 0x0004000000ff7812 */ /* 0x000fc600078cc0ff */
[----:B------:R0:W-:Y:S01]  /*35f90*/  @!P5 STG.E.U8 desc[UR44][R6.64+0x41], R17 ;  /* 0x000041110600d986 */ /* 0x0001e2000c10112c */
[----:B------:R-:W-:Y:S01]  /*35fa0*/  ISETP.LT.OR P5, PT, R29, 0x41, !P6 ;  /* 0x000000411d00780c */ /* 0x000fe200077a1670 */
[----:B--2---:R-:W-:Y:S01]  /*35fb0*/  FMUL R8, R94, UR39 ;  /* 0x000000275e087c20 */ /* 0x004fe20008400000 */
[----:B------:R-:W-:Y:S01]  /*35fc0*/  BSSY B1, `(.L_x_68) ;  /* 0x0000013000017945 */ /* 0x000fe20003800000 */
[C---:B------:R-:W-:Y:S02]  /*35fd0*/  LOP3.LUT P2, RZ, R3.reuse, 0x400, RZ, 0xc0, !PT ;  /* 0x0000040003ff7812 */ /* 0x040fe4000784c0ff */
[C---:B------:R-:W-:Y:S02]  /*35fe0*/  LOP3.LUT P1, RZ, R3.reuse, 0x100, RZ, 0xc0, !PT ;  /* 0x0000010003ff7812 */ /* 0x040fe4000782c0ff */
[----:B------:R-:W-:Y:S02]  /*35ff0*/  LOP3.LUT P0, RZ, R3, 0x80, RZ, 0xc0, !PT ;  /* 0x0000008003ff7812 */ /* 0x000fe4000780c0ff */
        /* <DEDUP_REMOVED lines=15> */
.L_x_69:
[----:B------:R-:W-:Y:S05]  /*360f0*/  BSYNC B1 ;  /* 0x0000000000017941 */ /* 0x000fea0003800000 */
.L_x_68:
        /* <DEDUP_REMOVED lines=15> */
.L_x_71:
[----:B------:R-:W-:Y:S05]  /*361f0*/  BSYNC B1 ;  /* 0x0000000000017941 */ /* 0x000fea0003800000 */
.L_x_70:
        /* <DEDUP_REMOVED lines=47> */
.L_x_73:
[----:B------:R-:W-:Y:S05]  /*364f0*/  BSYNC B1 ;  /* 0x0000000000017941 */ /* 0x000fea0003800000 */
.L_x_72:
        /* <DEDUP_REMOVED lines=15> */
.L_x_75:
[----:B------:R-:W-:Y:S05]  /*365f0*/  BSYNC B1 ;  /* 0x0000000000017941 */ /* 0x000fea0003800000 */
.L_x_74:
        /* <DEDUP_REMOVED lines=47> */
.L_x_77:
[----:B------:R-:W-:Y:S05]  /*368f0*/  BSYNC B1 ;  /* 0x0000000000017941 */ /* 0x000fea0003800000 */
.L_x_76:
        /* <DEDUP_REMOVED lines=15> */
.L_x_79:
[----:B------:R-:W-:Y:S05]  /*369f0*/  BSYNC B1 ;  /* 0x0000000000017941 */ /* 0x000fea0003800000 */
.L_x_78:
        /* <DEDUP_REMOVED lines=47> */
.L_x_81:
[----:B------:R-:W-:Y:S05]  /*36cf0*/  BSYNC B1 ;  /* 0x0000000000017941 */ /* 0x000fea0003800000 */
.L_x_80:
        /* <DEDUP_REMOVED lines=15> */
.L_x_83:
[----:B------:R-:W-:Y:S05]  /*36df0*/  BSYNC B1 ;  /* 0x0000000000017941 */ /* 0x000fea0003800000 */
.L_x_82:
[----:B------:R-:W-:Y:S01]  /*36e00*/  P2R R100, PR, RZ, 0x10 ;  /* 0x00000010ff647803 */ /* 0x000fe20000000000 */
[----:B------:R-:W2:Y:S01]  /*36e10*/  LDL.LU R103, [R1+0x464] ;  /* 0x0004640001677983 */ /* 0x000ea20000300800 */
[----:B------:R-:W-:Y:S02]  /*36e20*/  LOP3.LUT P4, RZ, R0, 0x8000, RZ, 0xc0, !PT ;  /* 0x0000800000ff7812 */ /* 0x000fe4000788c0ff */
[----:B------:R-:W-:Y:S01]  /*36e30*/  P2R R8, PR, RZ, 0x8 ;  /* 0x00000008ff087803 */ /* 0x000fe20000000000 */
[----:B------:R-:W3:Y:S01]  /*36e40*/  LDL.LU R105, [R1+0x468] ;  /* 0x0004680001697983 */ /* 0x000ee20000300800 */
[----:B------:R-:W-:Y:S02]  /*36e50*/  ISETP.LT.OR P3, PT, R29, 0x61, !P4 ;  /* 0x000000611d00780c */ /* 0x000fe40006761670 */
[----:B------:R-:W-:Y:S01]  /*36e60*/  LOP3.LUT R2, R2, 0xfffffbff, RZ, 0xc0, !PT ;  /* 0xfffffbff02027812 */ /* 0x000fe200078ec0ff */
[----:B------:R-:W4:Y:S01]  /*36e70*/  LDL.LU R107, [R1+0x46c] ;  /* 0x00046c00016b7983 */ /* 0x000f220000300800 */
[----:B------:R-:W-:-:S02]  /*36e80*/  LOP3.LUT R0, R0, 0x7fffffff, RZ, 0xc0, !PT ;  /* 0x7fffffff00007812 */ /* 0x000fc400078ec0ff */
[----:B------:R-:W-:Y:S01]  /*36e90*/  P2R R99, PR, RZ, 0x1 ;  /* 0x00000001ff637803 */ /* 0x000fe20000000000 */
[----:B------:R-:W-:Y:S01]  /*36ea0*/  IMAD.U32 R77, RZ, RZ, UR8 ;  /* 0x00000008ff4d7e24 */ /* 0x000fe2000f8e00ff */
[----:B------:R-:W5:Y:S01]  /*36eb0*/  LDL.LU R106, [R1+0x470] ;  /* 0x00047000016a7983 */ /* 0x000f620000300800 */
[----:B------:R-:W-:-:S03]  /*36ec0*/  IMAD.U32 R75, RZ, RZ, UR7 ;  /* 0x00000007ff4b7e24 */ /* 0x000fc6000f8e00ff */
[----:B------:R-:W5:Y:S01]  /*36ed0*/  LDL.LU R102, [R1+0x474] ;  /* 0x0004740001667983 */ /* 0x000f620000300800 */
[----:B01----:R-:W0:Y:S01]  /*36ee0*/  @!P3 LDC.64 R6, c[0x0][0x5c0] ;  /* 0x00017000ff06bb82 */ /* 0x003e220000000a00 */
[----:B------:R-:W-:Y:S01]  /*36ef0*/  @P3 LOP3.LUT R2, R2, 0x400, RZ, 0xfc, !PT ;  /* 0x0000040002023812 */ /* 0x000fe200078efcff */
[----:B------:R-:W-:Y:S01]  /*36f00*/  IMAD.U32 R73, RZ, RZ, UR8 ;  /* 0x00000008ff497e24 */ /* 0x000fe2000f8e00ff */
[----:B------:R-:W-:Y:S01]  /*36f10*/  P2R R98, PR, RZ, 0x2 ;  /* 0x00000002ff627803 */ /* 0x000fe20000000000 */
[----:B------:R-:W-:Y:S01]  /*36f20*/  IMAD.U32 R71, RZ, RZ, UR7 ;  /* 0x00000007ff477e24 */ /* 0x000fe2000f8e00ff */
[----:B------:R-:W-:Y:S01]  /*36f30*/  LOP3.LUT R2, R2, 0xffffffbf, RZ, 0xc0, !PT ;  /* 0xffffffbf02027812 */ /* 0x000fe200078ec0ff */
[----:B------:R-:W-:Y:S01]  /*36f40*/  IMAD.U32 R69, RZ, RZ, UR8 ;  /* 0x00000008ff457e24 */ /* 0x000fe2000f8e00ff */
[----:B------:R-:W5:Y:S01]  /*36f50*/  LDL.LU R110, [R1+0x478] ;  /* 0x00047800016e7983 */ /* 0x000f620000300800 */
[----:B------:R-:W-:Y:S01]  /*36f60*/  IMAD.U32 R67, RZ, RZ, UR7 ;  /* 0x00000007ff437e24 */ /* 0x000fe2000f8e00ff */
[----:B------:R-:W-:Y:S01]  /*36f70*/  P2R R95, PR, RZ, 0x4 ;  /* 0x00000004ff5f7803 */ /* 0x000fe20000000000 */
[----:B------:R-:W-:Y:S01]  /*36f80*/  IMAD.U32 R65, RZ, RZ, UR8 ;  /* 0x00000008ff417e24 */ /* 0x000fe2000f8e00ff */
[----:B------:R-:W5:Y:S01]  /*36f90*/  LDL.LU R104, [R1+0x47c] ;  /* 0x00047c0001687983 */ /* 0x000f620000300800 */
[----:B------:R-:W-:-:S02]  /*36fa0*/  IMAD.U32 R63, RZ, RZ, UR7 ;  /* 0x00000007ff3f7e24 */ /* 0x000fc4000f8e00ff */
[----:B------:R-:W-:Y:S01]  /*36fb0*/  IMAD.U32 R31, RZ, RZ, UR8 ;  /* 0x00000008ff1f7e24 */ /* 0x000fe2000f8e00ff */
[----:B------:R-:W5:Y:S01]  /*36fc0*/  LDL.LU R109, [R1+0x480] ;  /* 0x00048000016d7983 */ /* 0x000f620000300800 */
[----:B------:R-:W-:Y:S02]  /*36fd0*/  IMAD.U32 R79, RZ, RZ, UR7 ;  /* 0x00000007ff4f7e24 */ /* 0x000fe4000f8e00ff */
[----:B------:R-:W-:Y:S01]  /*36fe0*/  IMAD.U32 R87, RZ, RZ, UR7 ;  /* 0x00000007ff577e24 */ /* 0x000fe2000f8e00ff */
[----:B------:R-:W5:Y:S01]  /*36ff0*/  LDL.LU R108, [R1+0x484] ;  /* 0x00048400016c7983 */ /* 0x000f620000300800 */
[----:B------:R-:W-:Y:S02]  /*37000*/  IMAD.U32 R91, RZ, RZ, UR7 ;  /* 0x00000007ff5b7e24 */ /* 0x000fe4000f8e00ff */
[----:B------:R-:W-:Y:S01]  /*37010*/  IMAD.U32 R81, RZ, RZ, UR7 ;  /* 0x00000007ff517e24 */ /* 0x000fe2000f8e00ff */
[----:B0-----:R-:W-:Y:S01]  /*37020*/  @!P3 IADD3 R18, P5, P6, R24, UR8, R6 ;  /* 0x000000081812bc10 */ /* 0x001fe2000febe006 */
[----:B------:R-:W-:-:S02]  /*37030*/  IMAD.U32 R93, RZ, RZ, UR8 ;  /* 0x00000008ff5d7e24 */ /* 0x000fc4000f8e00ff */
[----:B------:R-:W-:Y:S01]  /*37040*/  IMAD.U32 R89, RZ, RZ, UR8 ;  /* 0x00000008ff597e24 */ /* 0x000fe2000f8e00ff */
[----:B------:R-:W-:Y:S01]  /*37050*/  @!P3 IADD3.X R19, R30, UR7, R7, P5, P6 ;  /* 0x000000071e13bc10 */ /* 0x000fe2000afec407 */
[----:B------:R-:W-:Y:S01]  /*37060*/  IMAD.U32 R85, RZ, RZ, UR7 ;  /* 0x00000007ff557e24 */ /* 0x000fe2000f8e00ff */
[----:B------:R-:W-:Y:S01]  /*37070*/  ISETP.LT.OR P3, PT, R29, 0x62, !P4 ;  /* 0x000000621d00780c */ /* 0x000fe20006761670 */
[----:B------:R-:W-:Y:S02]  /*37080*/  IMAD.U32 R83, RZ, RZ, UR7 ;  /* 0x00000007ff537e24 */ /* 0x000fe4000f8e00ff */
[----:B------:R-:W-:-:S10]  /*37090*/  IMAD.U32 R101, RZ, RZ, UR7 ;  /* 0x00000007ff657e24 */ /* 0x000fd4000f8e00ff */
        /* <DEDUP_REMOVED lines=39> */
[----:B------:R-:W-:-:S04]  /*37310*/  ISETP.NE.AND P3, PT, R8, RZ, PT ;  /* 0x000000ff0800720c */ /* 0x000fc80003f65270 */
[----:B------:R-:W-:Y:S02]  /*37320*/  P2R R80, PR, RZ, 0x8 ;  /* 0x00000008ff507803 */ /* 0x000fe40000000000 */
        /* <DEDUP_REMOVED lines=53> */
[----:B------:R-:W-:-:S04]  /*37680*/  ISETP.LT.OR P4, PT, R29, 0x71, !P3 ;  /* 0x000000711d00780c */ /* 0x000fc80005f81670 */
        /* <DEDUP_REMOVED lines=40> */
[----:B------:R-:W-:-:S04]  /*37910*/  ISETP.LT.OR P1, PT, R29, 0x79, !P3 ;  /* 0x000000791d00780c */ /* 0x000fc80005f21670 */
[----:B------:R-:W-:-:S07]  /*37920*/  P2R R88, PR, RZ, 0x2 ;  /* 0x00000002ff587803 */ /* 0x000fce0000000000 */
[----:B------:R-:W0:Y:S01]  /*37930*/  @!P0 LDC.64 R6, c[0x0][0x5c0] ;  /* 0x00017000ff068b82 */ /* 0x000e220000000a00 */
[----:B------:R-:W-:-:S04]  /*37940*/  @P0 LOP3.LUT R0, R0, 0x80000, RZ, 0xfc, !PT ;  /* 0x0008000000000812 */ /* 0x000fc800078efcff */
[----:B------:R-:W-:Y:S02]  /*37950*/  LOP3.LUT R0, R0, 0xffffbfff, RZ, 0xc0, !PT ;  /* 0xffffbfff00007812 */ /* 0x000fe400078ec0ff */
[----:B0-----:R-:W-:-:S04]  /*37960*/  @!P0 IADD3 R8, P5, P6, R24, UR10, R6 ;  /* 0x0000000a18088c10 */ /* 0x001fc8000febe006 */
[----:B------:R-:W-:Y:S01]  /*37970*/  @!P0 IADD3.X R9, R30, UR9, R7, P5, P6 ;  /* 0x000000091e098c10 */ /* 0x000fe2000afec407 */
[----:B------:R-:W-:Y:S01]  /*37980*/  IMAD.U32 R7, RZ, RZ, UR7 ;  /* 0x00000007ff077e24 */ /* 0x000fe2000f8e00ff */
        /* <DEDUP_REMOVED lines=23> */
[----:B------:R-:W-:Y:S01]  /*37b00*/  @!P0 IADD3.X R28, R7, UR5, R30, P5, P6 ;  /* 0x00000005071c8c10 */ /* 0x000fe2000afec41e */
[----:B------:R-:W-:Y:S01]  /*37b10*/  IMAD.U32 R7, RZ, RZ, UR8 ;  /* 0x00000008ff077e24 */ /* 0x000fe2000f8e00ff */
        /* <DEDUP_REMOVED lines=12> */
[----:B------:R-:W-:-:S09]  /*37be0*/  LOP3.LUT P2, RZ, R2, 0x40, RZ, 0xc0, !PT ;  /* 0x0000004002ff7812 */ /* 0x000fd2000784c0ff */
[----:B------:R-:W-:Y:S02]  /*37bf0*/  @!P0 IADD3 R78, P6, P5, R7, UR6, R24 ;  /* 0x00000006074e8c10 */ /* 0x000fe4000fdde018 */
[----:B------:R-:W-:Y:S02]  /*37c00*/  @P0 LOP3.LUT R0, R0, 0x20, RZ, 0xfc, !PT ;  /* 0x0000002000000812 */ /* 0x000fe400078efcff */
[----:B------:R-:W-:Y:S02]  /*37c10*/  @!P0 IADD3.X R87, R87, UR5, R30, P6, P5 ;  /* 0x0000000557578c10 */ /* 0x000fe4000b7ea41e */
[----:B------:R-:W-:-:S13]  /*37c20*/  ISETP.LT.OR P0, PT, R29, 0x61, !P3 ;  /* 0x000000611d00780c */ /* 0x000fda0005f01670 */
[----:B------:R-:W-:-:S04]  /*37c30*/  @!P0 IADD3 R86, P6, P5, R7, UR10, R24 ;  /* 0x0000000a07568c10 */ /* 0x000fc8000fdde018 */
[----:B------:R-:W-:Y:S02]  /*37c40*/  @!P0 IADD3.X R91, R91, UR9, R30, P6, P5 ;  /* 0x000000095b5b8c10 */ /* 0x000fe4000b7ea41e */
[----:B------:R-:W-:-:S13]  /*37c50*/  ISETP.LT.OR P0, PT, R29, 0x62, !P3 ;  /* 0x000000621d00780c */ /* 0x000fda0005f01670 */
[----:B------:R-:W-:Y:S01]  /*37c60*/  @!P0 IADD3 R90, P6, P5, R7, UR10, R24 ;  /* 0x0000000a075a8c10 */ /* 0x000fe2000fdde018 */
[----:B------:R-:W-:-:S03]  /*37c70*/  IMAD.U32 R7, RZ, RZ, UR7 ;  /* 0x00000007ff077e24 */ /* 0x000fc6000f8e00ff */
[----:B------:R-:W-:Y:S02]  /*37c80*/  @!P0 IADD3.X R94, R81, UR9, R30, P6, P5 ;  /* 0x00000009515e8c10 */ /* 0x000fe4000b7ea41e */
[----:B------:R-:W-:-:S13]  /*37c90*/  ISETP.LT.OR P0, PT, R29, 0x69, !P3 ;  /* 0x000000691d00780c */ /* 0x000fda0005f01670 */
[----:B------:R-:W-:-:S04]  /*37ca0*/  @!P0 IADD3 R93, P6, P5, R93, UR10, R24 ;  /* 0x0000000a5d5d8c10 */ /* 0x000fc8000fdde018 */
[----:B------:R-:W-:Y:S01]  /*37cb0*/  @!P0 IADD3.X R92, R7, UR9, R30, P6, P5 ;  /* 0x00000009075c8c10 */ /* 0x000fe2000b7ea41e */
[----:B------:R-:W-:Y:S01]  /*37cc0*/  IMAD.U32 R7, RZ, RZ, UR8 ;  /* 0x00000008ff077e24 */ /* 0x000fe2000f8e00ff */
[----:B------:R-:W-:-:S13]  /*37cd0*/  ISETP.LT.OR P0, PT, R29, 0x6a, !P3 ;  /* 0x0000006a1d00780c */ /* 0x000fda0005f01670 */
[----:B------:R-:W-:-:S04]  /*37ce0*/  @!P0 IADD3 R89, P6, P5, R89, UR10, R24 ;  /* 0x0000000a59598c10 */ /* 0x000fc8000fdde018 */
[----:B------:R-:W-:Y:S02]  /*37cf0*/  @!P0 IADD3.X R85, R85, UR9, R30, P6, P5 ;  /* 0x0000000955558c10 */ /* 0x000fe4000b7ea41e */
[----:B------:R-:W-:-:S04]  /*37d00*/  @!P4 IADD3 R84, P6, P5, R7, UR10, R24 ;  /* 0x0000000a0754cc10 */ /* 0x000fc8000fdde018 */
[----:B------:R-:W-:Y:S02]  /*37d10*/  @!P4 IADD3.X R83, R83, UR9, R30, P6, P5 ;  /* 0x000000095353cc10 */ /* 0x000fe4000b7ea41e */
[----:B------:R-:W-:-:S04]  /*37d20*/  ISETP.LT.OR P5, PT, R29, 0x72, !P3 ;  /* 0x000000721d00780c */ /* 0x000fc80005fa1670 */
[----:B------:R-:W-:-:S09]  /*37d30*/  P2R R97, PR, RZ, 0x20 ;  /* 0x00000020ff617803 */ /* 0x000fd20000000000 */
[----:B------:R-:W-:-:S04]  /*37d40*/  @!P5 IADD3 R82, P0, P6, R7, UR10, R24 ;  /* 0x0000000a0752dc10 */ /* 0x000fc8000fe1e018 */
[----:B------:R-:W-:Y:S02]  /*37d50*/  @!P5 IADD3.X R81, R81, UR9, R30, P0, P6 ;  /* 0x000000095151dc10 */ /* 0x000fe400087ec41e */
[----:B------:R-:W-:Y:S02]  /*37d60*/  @!P1 IADD3 R76, P0, P6, R7, UR10, R24 ;  /* 0x0000000a074c9c10 */ /* 0x000fe4000fe1e018 */
[----:B------:R-:W-:Y:S02]  /*37d70*/  LOP3.LUT P5, RZ, R2, 0x400, RZ, 0xc0, !PT ;  /* 0x0000040002ff7812 */ /* 0x000fe400078ac0ff */
[----:B------:R-:W-:Y:S02]  /*37d80*/  @!P1 IADD3.X R68, R101, UR9, R30, P0, P6 ;  /* 0x0000000965449c10 */ /* 0x000fe400087ec41e */
[----:B------:R-:W-:-:S04]  /*37d90*/  ISETP.LT.OR P0, PT, R29, 0x7a, !P3 ;  /* 0x0000007a1d00780c */ /* 0x000fc80005f01670 */
[----:B------:R-:W-:-:S09]  /*37da0*/  P2R R74, PR, RZ, 0x1 ;  /* 0x00000001ff4a7803 */ /* 0x000fd20000000000 */
[----:B------:R-:W-:-:S04]  /*37db0*/  @!P0 IADD3 R66, P4, P6, R7, UR10, R24 ;  /* 0x0000000a07428c10 */ /* 0x000fc8000fe9e018 */
[----:B------:R-:W-:Y:S01]  /*37dc0*/  @!P0 IADD3.X R64, R101, UR9, R30, P4, P6 ;  /* 0x0000000965408c10 */ /* 0x000fe2000a7ec41e */
[----:B--2---:R-:W-:Y:S01]  /*37dd0*/  FMUL R101, R103, UR39 ;  /* 0x0000002767657c20 */ /* 0x004fe20008400000 */
[----:B------:R-:W-:-:S04]  /*37de0*/  LOP3.LUT P0, RZ, R0, 0x10000, RZ, 0xc0, !PT ;  /* 0x0001000000ff7812 */ /* 0x000fc8000780c0ff */
[----:B------:R-:W-:-:S13]  /*37df0*/  ISETP.LT.OR P6, PT, R29, 0x61, !P0 ;  /* 0x000000611d00780c */ /* 0x000fda00047c1670 */
[----:B------:R-:W0:Y:S01]  /*37e00*/  @!P6 LDC.64 R6, c[0x0][0x5c0] ;  /* 0x00017000ff06eb82 */ /* 0x000e220000000a00 */
[----:B------:R-:W-:Y:S01]  /*37e10*/  F2FP.SATFINITE.E4M3.F32.PACK_AB_MERGE_C R103, RZ, R101, RZ ;  /* 0x00000065ff67723e */ /* 0x000fe200048070ff */
[----:B---3--:R-:W-:-:S05]  /*37e20*/  FMUL R101, R105, UR39 ;  /* 0x0000002769657c20 */ /* 0x008fca0008400000 */
[----:B------:R-:W-:Y:S01]  /*37e30*/  F2FP.SATFINITE.E4M3.F32.PACK_AB_MERGE_C R105, RZ, R101, RZ ;  /* 0x00000065ff69723e */ /* 0x000fe200048070ff */
[----:B----4-:R-:W-:-:S05]  /*37e40*/  FMUL R101, R107, UR39 ;  /* 0x000000276b657c20 */ /* 0x010fca0008400000 */
[----:B------:R-:W-:Y:S01]  /*37e50*/  F2FP.SATFINITE.E4M3.F32.PACK_AB_MERGE_C R107, RZ, R101, RZ ;  /* 0x00000065ff6b723e */ /* 0x000fe200048070ff */
[----:B-----5:R-:W-:Y:S02]  /*37e60*/  FMUL R101, R106, UR39 ;  /* 0x000000276a657c20 */ /* 0x020fe40008400000 */
[----:B------:R-:W2:Y:S01]  /*37e70*/  LDL.LU R106, [R1+0x488] ;  /* 0x00048800016a7983 */ /* 0x000ea20000300800 */
[----:B0-----:R-:W-:-:S05]  /*37e80*/  @!P6 IADD3 R6, P1, R24, R6, RZ ;  /* 0x000000061806e210 */ /* 0x001fca0007f3e0ff */
[----:B------:R-:W-:Y:S01]  /*37e90*/  @!P6 IMAD.X R7, R30, 0x1, R7, P1 ;  /* 0x000000011e07e824 */ /* 0x000fe200008e0607 */
[----:B------:R-:W-:-:S04]  /*37ea0*/  LOP3.LUT P1, RZ, R2, 0x200, RZ, 0xc0, !PT ;  /* 0x0000020002ff7812 */ /* 0x000fc8000782c0ff */
[----:B------:R0:W-:Y:S02]  /*37eb0*/  @!P6 STG.E.U8 desc[UR44][R6.64+0x60], R103 ;  /* 0x000060670600e986 */ /* 0x0001e4000c10112c */
[----:B0-----:R-:W-:Y:S01]  /*37ec0*/  F2FP.SATFINITE.E4M3.F32.PACK_AB_MERGE_C R103, RZ, R101, RZ ;  /* 0x00000065ff67723e */ /* 0x001fe200048070ff */
[----:B------:R-:W-:Y:S02]  /*37ed0*/  FMUL R101, R102, UR39 ;  /* 0x0000002766657c20 */ /* 0x000fe40008400000 */
[----:B------:R-:W3:Y:S01]  /*37ee0*/  LDL.LU R102, [R1+0x48c] ;  /* 0x00048c0001667983 */ /* 0x000ee20000300800 */
[----:B------:R-:W-:-:S13]  /*37ef0*/  ISETP.LT.OR P6, PT, R29, 0x62, !P0 ;  /* 0x000000621d00780c */ /* 0x000fda00047c1670 */
[----:B------:R-:W0:Y:S02]  /*37f00*/  @!P6 LDC.64 R6, c[0x0][0x5c0] ;  /* 0x00017000ff06eb82 */ /* 0x000e240000000a00 */
[----:B0-----:R-:W-:-:S05]  /*37f10*/  @!P6 IADD3 R6, P3, R24, R6, RZ ;  /* 0x000000061806e210 */ /* 0x001fca0007f7e0ff */
[----:B------:R-:W-:-:S05]  /*37f20*/  @!P6 IMAD.X R7, R30, 0x1, R7, P3 ;  /* 0x000000011e07e824 */ /* 0x000fca00018e0607 */
[----:B------:R0:W-:Y:S01]  /*37f30*/  @!P6 STG.E.U8 desc[UR44][R6.64+0x61], R105 ;  /* 0x000061690600e986 */ /* 0x0001e2000c10112c */
[----:B------:R-:W-:-:S13]  /*37f40*/  ISETP.LT.OR P6, PT, R29, 0x69, !P0 ;  /* 0x000000691d00780c */ /* 0x000fda00047c1670 */
[----:B0-----:R-:W0:Y:S01]  /*37f50*/  @!P6 LDC.64 R6, c[0x0][0x5c0] ;  /* 0x00017000ff06eb82 */ /* 0x001e220000000a00 */
[----:B------:R-:W-:Y:S04]  /*37f60*/  @!P5 STG.E.U8 desc[UR44][R18.64+0x60], R107 ;  /* 0x0000606b1200d986 */ /* 0x000fe8000c10112c */
[----:B------:R1:W-:Y:S01]  /*37f70*/  @!P2 STG.E.U8 desc[UR44][R16.64+0x61], R103 ;  /* 0x000061671000a986 */ /* 0x0003e2000c10112c */
[----:B------:R-:W-:Y:S02]  /*37f80*/  F2FP.SATFINITE.E4M3.F32.PACK_AB_MERGE_C R101, RZ, R101, RZ ;  /* 0x00000065ff65723e */ /* 0x000fe400048070ff */
[----:B0-----:R-:W-:-:S05]  /*37f90*/  @!P6 IADD3 R6, P2, R24, R6, RZ ;  /* 0x000000061806e210 */ /* 0x001fca0007f5e0ff */
[----:B------:R-:W-:-:S05]  /*37fa0*/  @!P6 IMAD.X R7, R30, 0x1, R7, P2 ;  /* 0x000000011e07e824 */ /* 0x000fca00010e0607 */
[----:B------:R0:W-:Y:S01]  /*37fb0*/  @!P6 STG.E.U8 desc[UR44][R6.64+0x68], R101 ;  /* 0x000068650600e986 */ /* 0x0001e2000c10112c */
[----:B------:R-:W-:Y:S01]  /*37fc0*/  ISETP.LT.OR P6, PT, R29, 0x6a, !P0 ;  /* 0x0000006a1d00780c */ /* 0x000fe200047c1670 */
[----:B-1----:R-:W-:-:S12]  /*37fd0*/  FMUL R16, R110, UR39 ;  /* 0x000000276e107c20 */ /* 0x002fd80008400000 */
[----:B0-----:R-:W0:Y:S01]  /*37fe0*/  @!P6 LDC.64 R6, c[0x0][0x5c0] ;  /* 0x00017000ff06eb82 */ /* 0x001e220000000a00 */
[----:B------:R-:W-:Y:S01]  /*37ff0*/  F2FP.SATFINITE.E4M3.F32.PACK_AB_MERGE_C R17, RZ, R16, RZ ;  /* 0x00000010ff11723e */ /* 0x000fe200048070ff */
[----:B------:R-:W-:Y:S02]  /*38000*/  FMUL R16, R104, UR39 ;  /* 0x0000002768107c20 */ /* 0x000fe40008400000 */
[----:B------:R-:W4:Y:S03]  /*38010*/  LDL.LU R104, [R1+0x490] ;  /* 0x0004900001687983 */ /* 0x000f260000300800 */
[----:B------:R-:W-:Y:S01]  /*38020*/  F2FP.SATFINITE.E4M3.F32.PACK_AB_MERGE_C R19, RZ, R16, RZ ;  /* 0x00000010ff13723e */ /* 0x000fe200048070ff */
[----:B------:R-:W-:Y:S02]  /*38030*/  FMUL R16, R109, UR39 ;  /* 0x000000276d107c20 */ /* 0x000fe40008400000 */
[----:B------:R-:W5:Y:S03]  /*38040*/  LDL.LU R109, [R1+0x494] ;  /* 0x00049400016d7983 */ /* 0x000f660000300800 */
[----:B------:R-:W-:Y:S01]  /*38050*/  F2FP.SATFINITE.E4M3.F32.PACK_AB_MERGE_C R101, RZ, R16, RZ ;  /* 0x00000010ff65723e */ /* 0x000fe200048070ff */
[----:B------:R-:W-:Y:S01]  /*38060*/  FMUL R16, R108, UR39 ;  /* 0x000000276c107c20 */ /* 0x000fe20008400000 */
[----:B------:R-:W5:Y:S04]  /*38070*/  LDL.LU R110, [R1+0x498] ;  /* 0x00049800016e7983 */ /* 0x000f680000300800 */
[----:B------:R-:W5:Y:S01]  /*38080*/  LDL.LU R108, [R1+0x49c] ;  /* 0x00049c00016c7983 */ /* 0x000f620000300800 */
[----:B0-----:R-:W-:-:S05]  /*38090*/  @!P6 IADD3 R6, P2, R24, R6, RZ ;  /* 0x000000061806e210 */ /* 0x001fca0007f5e0ff */
[----:B------:R-:W-:-:S05]  /*380a0*/  @!P6 IMAD.X R7, R30, 0x1, R7, P2 ;  /* 0x000000011e07e824 */ /* 0x000fca00010e0607 */
[----:B------:R0:W-:Y:S04]  /*380b0*/  @!P6 STG.E.U8 desc[UR44][R6.64+0x69], R17 ;  /* 0x000069110600e986 */ /* 0x0001e8000c10112c */
[----:B------:R1:W-:Y:S01]  /*380c0*/  @!P1 STG.E.U8 desc[UR44][R32.64+0x68], R19 ;  /* 0x0000681320009986 */ /* 0x0003e2000c10112c */
[----:B0-----:R-:W-:Y:S01]  /*380d0*/  F2FP.SATFINITE.E4M3.F32.PACK_AB_MERGE_C R17, RZ, R16, RZ ;  /* 0x00000010ff11723e */ /* 0x001fe200048070ff */
[----:B--2---:R-:W-:-:S05]  /*380e0*/  FMUL R16, R106, UR39 ;  /* 0x000000276a107c20 */ /* 0x004fca0008400000 */
[----:B-1----:R-:W-:Y:S01]  /*380f0*/  F2FP.SATFINITE.E4M3.F32.PACK_AB_MERGE_C R19, RZ, R16, RZ ;  /* 0x00000010ff13723e */ /* 0x002fe200048070ff */
[----:B---3--:R-:W-:Y:S02]  /*38100*/  FMUL R16, R102, UR39 ;  /* 0x0000002766107c20 */ /* 0x008fe40008400000 */
[----:B------:R-:W2:Y:S01]  /*38110*/  LDL.LU R102, [R1+0x4a0] ;  /* 0x0004a00001667983 */ /* 0x000ea20000300800 */
[----:B------:R-:W-:Y:S02]  /*38120*/  ISETP.LT.OR P6, PT, R29, 0x71, !P0 ;  /* 0x000000711d00780c */ /* 0x000fe400047c1670 */
[----:B------:R-:W-:Y:S01]  /*38130*/  LOP3.LUT P4, RZ, R2, 0x20, RZ, 0xc0, !PT ;  /* 0x0000002002ff7812 */ /* 0x000fe2000788c0ff */
[----:B------:R-:W3:Y:S10]  /*38140*/  LDL.LU R106, [R1+0x4a4] ;  /* 0x0004a400016a7983 */ /* 0x000ef40000300800 */
[----:B------:R-:W0:Y:S02]  /*38150*/  @!P6 LDC.64 R6, c[0x0][0x5c0] ;  /* 0x00017000ff06eb82 */ /* 0x000e240000000a00 */
[----:B------:R-:W-:Y:S01]  /*38160*/  @!P4 STG.E.U8 desc[UR44][R22.64+0x69], R101 ;  /* 0x000069651600c986 */ /* 0x000fe2000c10112c */
[----:B0-----:R-:W-:-:S05]  /*38170*/  @!P6 IADD3 R6, P1, R24, R6, RZ ;  /* 0x000000061806e210 */ /* 0x001fca0007f3e0ff */
[----:B------:R-:W-:-:S05]  /*38180*/  @!P6 IMAD.X R7, R30, 0x1, R7, P1 ;  /* 0x000000011e07e824 */ /* 0x000fca00008e0607 */
[----:B------:R0:W-:Y:S01]  /*38190*/  @!P6 STG.E.U8 desc[UR44][R6.64+0x70], R17 ;  /* 0x000070110600e986 */ /* 0x0001e2000c10112c */
[----:B------:R-:W-:-:S13]  /*381a0*/  ISETP.LT.OR P6, PT, R29, 0x72, !P0 ;  /* 0x000000721d00780c */ /* 0x000fda00047c1670 */
[----:B0-----:R-:W0:Y:S01]  /*381b0*/  @!P6 LDC.64 R6, c[0x0][0x5c0] ;  /* 0x00017000ff06eb82 */ /* 0x001e220000000a00 */
[----:B------:R-:W-:Y:S02]  /*381c0*/  F2FP.SATFINITE.E4M3.F32.PACK_AB_MERGE_C R23, RZ, R16, RZ ;  /* 0x00000010ff17723e */ /* 0x000fe400048070ff */
[C---:B------:R-:W-:Y:S02]  /*381d0*/  LOP3.LUT P5, RZ, R2.reuse, 0x100, RZ, 0xc0, !PT ;  /* 0x0000010002ff7812 */ /* 0x040fe400078ac0ff */
[----:B------:R-:W-:Y:S02]  /*381e0*/  LOP3.LUT P2, RZ, R2, 0x10, RZ, 0xc0, !PT ;  /* 0x0000001002ff7812 */ /* 0x000fe4000784c0ff */
[----:B0-----:R-:W-:-:S05]  /*381f0*/  @!P6 IADD3 R6, P1, R24, R6, RZ ;  /* 0x000000061806e210 */ /* 0x001fca0007f3e0ff */
[----:B------:R-:W-:Y:S02]  /*38200*/  @!P6 IMAD.X R7, R30, 0x1, R7, P1 ;  /* 0x000000011e07e824 */ /* 0x000fe400008e0607 */
[----:B----4-:R-:W-:Y:S02]  /*38210*/  FMUL R16, R104, UR39 ;  /* 0x0000002768107c20 */ /* 0x010fe40008400000 */
[----:B------:R-:W4:Y:S03]  /*38220*/  LDL.LU R104, [R1+0x4a8] ;  /* 0x0004a80001687983 */ /* 0x000f260000300800 */
[----:B------:R-:W-:Y:S01]  /*38230*/  F2FP.SATFINITE.E4M3.F32.PACK_AB_MERGE_C R17, RZ, R16, RZ ;  /* 0x00000010ff11723e */ /* 0x000fe200048070ff */
[----:B-----5:R-:W-:Y:S01]  /*38240*/  FMUL R16, R109, UR39 ;  /* 0x000000276d107c20 */ /* 0x020fe20008400000 */
[----:B------:R0:W-:Y:S04]  /*38250*/  @!P6 STG.E.U8 desc[UR44][R6.64+0x71], R19 ;  /* 0x000071130600e986 */ /* 0x0001e8000c10112c */
[----:B------:R-:W5:Y:S04]  /*38260*/  LDL.LU R109, [R1+0x4ac] ;  /* 0x0004ac00016d7983 */ /* 0x000f680000300800 */
[----:B------:R-:W-:Y:S01]  /*38270*/  @!P5 STG.E.U8 desc[UR44][R42.64+0x70], R23 ;  /* 0x000070172a00d986 */ /* 0x000fe2000c10112c */
[----:B0-----:R-:W-:Y:S01]  /*38280*/  F2FP.SATFINITE.E4M3.F32.PACK_AB_MERGE_C R19, RZ, R16, RZ ;  /* 0x00000010ff13723e */ /* 0x001fe200048070ff */
[----:B------:R-:W-:-:S02]  /*38290*/  FMUL R16, R110, UR39 ;  /* 0x000000276e107c20 */ /* 0x000fc40008400000 */
[----:B------:R0:W-:Y:S03]  /*382a0*/  @!P2 STG.E.U8 desc[UR44][R38.64+0x71], R17 ;  /* 0x000071112600a986 */ /* 0x0001e6000c10112c */
[----:B0-----:R-:W-:Y:S01]  /*382b0*/  F2FP.SATFINITE.E4M3.F32.PACK_AB_MERGE_C R17, RZ, R16, RZ ;  /* 0x00000010ff11723e */ /* 0x001fe200048070ff */
[----:B------:R-:W-:Y:S02]  /*382c0*/  FMUL R16, R108, UR39 ;  /* 0x000000276c107c20 */ /* 0x000fe40008400000 */
[----:B------:R-:W5:Y:S03]  /*382d0*/  LDL.LU R108, [R1+0x4b0] ;  /* 0x0004b000016c7983 */ /* 0x000f660000300800 */
[----:B------:R-:W-:Y:S01]  /*382e0*/  F2FP.SATFINITE.E4M3.F32.PACK_AB_MERGE_C R23, RZ, R16, RZ ;  /* 0x00000010ff17723e */ /* 0x000fe200048070ff */
[----:B--2---:R-:W-:-:S02]  /*382f0*/  FMUL R16, R102, UR39 ;  /* 0x0000002766107c20 */ /* 0x004fc40008400000 */
[----:B------:R-:W2:Y:S01]  /*38300*/  LDL.LU R102, [R1+0x4b4] ;  /* 0x0004b40001667983 */ /* 0x000ea20000300800 */
[----:B------:R-:W-:-:S13]  /*38310*/  ISETP.LT.OR P6, PT, R29, 0x79, !P0 ;  /* 0x000000791d00780c */ /* 0x000fda00047c1670 */
[----:B------:R-:W0:Y:S01]  /*38320*/  @!P6 LDC.64 R6, c[0x0][0x5c0] ;  /* 0x00017000ff06eb82 */ /* 0x000e220000000a00 */
[----:B------:R-:W-:-:S04]  /*38330*/  LOP3.LUT P3, RZ, R2, 0x80, RZ, 0xc0, !PT ;  /* 0x0000008002ff7812 */ /* 0x000fc8000786c0ff */
[----:B------:R-:W-:Y:S02]  /*38340*/  P2R R18, PR, RZ, 0x8 ;  /* 0x00000008ff127803 */ /* 0x000fe40000000000 */
[----:B0-----:R-:W-:-:S05]  /*38350*/  @!P6 IADD3 R6, P3, R24, R6, RZ ;  /* 0x000000061806e210 */ /* 0x001fca0007f7e0ff */
[----:B------:R-:W-:-:S05]  /*38360*/  @!P6 IMAD.X R7, R30, 0x1, R7, P3 ;  /* 0x000000011e07e824 */ /* 0x000fca00018e0607 */
[----:B------:R0:W-:Y:S01]  /*38370*/  @!P6 STG.E.U8 desc[UR44][R6.64+0x78], R19 ;  /* 0x000078130600e986 */ /* 0x0001e2000c10112c */
[----:B------:R-:W-:-:S13]  /*38380*/  ISETP.LT.OR P6, PT, R29, 0x7a, !P0 ;  /* 0x0000007a1d00780c */ /* 0x000fda00047c1670 */
[----:B0-----:R-:W0:Y:S01]  /*38390*/  @!P6 LDC.64 R6, c[0x0][0x5c0] ;  /* 0x00017000ff06eb82 */ /* 0x001e220000000a00 */
[----:B------:R-:W-:Y:S01]  /*383a0*/  F2FP.SATFINITE.E4M3.F32.PACK_AB_MERGE_C R19, RZ, R16, RZ ;  /* 0x00000010ff13723e */ /* 0x000fe200048070ff */
[----:B---3--:R-:W-:Y:S02]  /*383b0*/  FMUL R16, R106, UR39 ;  /* 0x000000276a107c20 */ /* 0x008fe40008400000 */
[----:B------:R-:W3:Y:S03]  /*383c0*/  LDL.LU R106, [R1+0x4b8] ;  /* 0x0004b800016a7983 */ /* 0x000ee60000300800 */
[----:B------:R-:W-:Y:S02]  /*383d0*/  F2FP.SATFINITE.E4M3.F32.PACK_AB_MERGE_C R33, RZ, R16, RZ ;  /* 0x00000010ff21723e */ /* 0x000fe400048070ff */
[----:B------:R-:W-:Y:S02]  /*383e0*/  ISETP.NE.AND P3, PT, R18, RZ, PT ;  /* 0x000000ff1200720c */ /* 0x000fe40003f65270 */
[----:B------:R-:W-:-:S02]  /*383f0*/  LOP3.LUT P4, RZ, R2, 0x8, RZ, 0xc0, !PT ;  /* 0x0000000802ff7812 */ /* 0x000fc4000788c0ff */
[C---:B------:R-:W-:Y:S02]  /*38400*/  LOP3.LUT P1, RZ, R2.reuse, 0x4, RZ, 0xc0, !PT ;  /* 0x0000000402ff7812 */ /* 0x040fe4000782c0ff */
[----:B------:R-:W-:Y:S02]  /*38410*/  LOP3.LUT P5, RZ, R2, 0x2, RZ, 0xc0, !PT ;  /* 0x0000000202ff7812 */ /* 0x000fe400078ac0ff */
[----:B0-----:R-:W-:-:S05]  /*38420*/  @!P6 IADD3 R6, P0, R24, R6, RZ ;  /* 0x000000061806e210 */ /* 0x001fca0007f1e0ff */
[----:B------:R-:W-:Y:S02]  /*38430*/  @!P6 IMAD.X R7, R30, 0x1, R7, P0 ;  /* 0x000000011e07e824 */ /* 0x000fe400000e0607 */
[----:B----4-:R-:W-:Y:S02]  /*38440*/  FMUL R16, R104, UR39 ;  /* 0x0000002768107c20 */ /* 0x010fe40008400000 */
[----:B------:R-:W4:Y:S04]  /*38450*/  LDL.LU R104, [R1+0x4bc] ;  /* 0x0004bc0001687983 */ /* 0x000f280000300800 */
[----:B------:R0:W-:Y:S04]  /*38460*/  @!P6 STG.E.U8 desc[UR44][R6.64+0x79], R17 ;  /* 0x000079110600e986 */ /* 0x0001e8000c10112c */
[----:B------:R-:W-:Y:S01]  /*38470*/  @!P3 STG.E.U8 desc[UR44][R52.64+0x78], R23 ;  /* 0x000078173400b986 */ /* 0x000fe2000c10112c */
[----:B0-----:R-:W-:Y:S01]  /*38480*/  F2FP.SATFINITE.E4M3.F32.PACK_AB_MERGE_C R17, RZ, R16, RZ ;  /* 0x00000010ff11723e */ /* 0x001fe200048070ff */
[----:B-----5:R-:W-:-:S02]  /*38490*/  FMUL R16, R109, UR39 ;  /* 0x000000276d107c20 */ /* 0x020fc40008400000 */
[----:B------:R-:W5:Y:S04]  /*384a0*/  LDL.LU R109, [R1+0x4c0] ;  /* 0x0004c000016d7983 */ /* 0x000f680000300800 */
[----:B------:R0:W-:Y:S04]  /*384b0*/  @!P4 STG.E.U8 desc[UR44][R46.64+0x79], R19 ;  /* 0x000079132e00c986 */ /* 0x0001e8000c10112c */
[----:B------:R-:W-:Y:S01]  /*384c0*/  @!P1 STG.E.U8 desc[UR44][R40.64+0x60], R33 ;  /* 0x0000602128009986 */ /* 0x000fe2000c10112c */
[----:B0-----:R-:W-:Y:S01]  /*384d0*/  F2FP.SATFINITE.E4M3.F32.PACK_AB_MERGE_C R19, RZ, R16, RZ ;  /* 0x00000010ff13723e */ /* 0x001fe200048070ff */
[----:B------:R-:W-:-:S02]  /*384e0*/  FMUL R16, R108, UR39 ;  /* 0x000000276c107c20 */ /* 0x000fc40008400000 */
[----:B------:R-:W5:Y:S04]  /*384f0*/  LDL.LU R108, [R1+0x4c4] ;  /* 0x0004c400016c7983 */ /* 0x000f680000300800 */
[----:B------:R0:W-:Y:S02]  /*38500*/  @!P5 STG.E.U8 desc[UR44][R36.64+0x61], R17 ;  /* 0x000061112400d986 */ /* 0x0001e4000c10112c */
[----:B0-----:R-:W-:Y:S01]  /*38510*/  F2FP.SATFINITE.E4M3.F32.PACK_AB_MERGE_C R17, RZ, R16, RZ ;  /* 0x00000010ff11723e */ /* 0x001fe200048070ff */
[----:B--2---:R-:W-:Y:S02]  /*38520*/  FMUL R16, R102, UR39 ;  /* 0x0000002766107c20 */ /* 0x004fe40008400000 */
[----:B------:R-:W2:Y:S01]  /*38530*/  LDL.LU R102, [R1+0x4c8] ;  /* 0x0004c80001667983 */ /* 0x000ea20000300800 */
[----:B------:R-:W-:-:S13]  /*38540*/  LOP3.LUT P2, RZ, R0, 0x4000, RZ, 0xc0, !PT ;  /* 0x0000400000ff7812 */ /* 0x000fda000784c0ff */
[----:B------:R-:W0:Y:S01]  /*38550*/  @!P2 LDC.64 R6, c[0x0][0x5c0] ;  /* 0x00017000ff06ab82 */ /* 0x000e220000000a00 */
[----:B------:R-:W-:-:S04]  /*38560*/  LOP3.LUT P0, RZ, R2, 0x1, RZ, 0xc0, !PT ;  /* 0x0000000102ff7812 */ /* 0x000fc8000780c0ff */
[----:B------:R-:W-:Y:S02]  /*38570*/  P2R R18, PR, RZ, 0x1 ;  /* 0x00000001ff127803 */ /* 0x000fe40000000000 */
[----:B------:R-:W-:Y:S02]  /*38580*/  LOP3.LUT P0, RZ, R0, 0x2000, RZ, 0xc0, !PT ;  /* 0x0000200000ff7812 */ /* 0x000fe4000780c0ff */
[----:B0-----:R-:W-:-:S05]  /*38590*/  @!P2 IADD3 R6, P6, R77, R6, RZ ;  /* 0x000000064d06a210 */ /* 0x001fca0007fde0ff */
[----:B------:R-:W-:-:S05]  /*385a0*/  @!P2 IMAD.X R7, R75, 0x1, R7, P6 ;  /* 0x000000014b07a824 */ /* 0x000fca00030e0607 */
[----:B------:R0:W-:Y:S02]  /*385b0*/  @!P2 STG.E.U8 desc[UR44][R6.64+0x60], R19 ;  /* 0x000060130600a986 */ /* 0x0001e4000c10112c */
[----:B0-----:R-:W0:Y:S01]  /*385c0*/  @!P0 LDC.64 R6, c[0x0][0x5c0] ;  /* 0x00017000ff068b82 */ /* 0x001e220000000a00 */
[----:B------:R-:W-:Y:S01]  /*385d0*/  F2FP.SATFINITE.E4M3.F32.PACK_AB_MERGE_C R23, RZ, R16, RZ ;  /* 0x00000010ff17723e */ /* 0x000fe200048070ff */
[----:B---3--:R-:W-:Y:S02]  /*385e0*/  FMUL R16, R106, UR39 ;  /* 0x000000276a107c20 */ /* 0x008fe40008400000 */
[----:B------:R-:W3:Y:S03]  /*385f0*/  LDL.LU R106, [R1+0x4cc] ;  /* 0x0004cc00016a7983 */ /* 0x000ee60000300800 */
[----:B------:R-:W-:Y:S02]  /*38600*/  F2FP.SATFINITE.E4M3.F32.PACK_AB_MERGE_C R19, RZ, R16, RZ ;  /* 0x00000010ff13723e */ /* 0x000fe400048070ff */
[----:B------:R-:W-:-:S02]  /*38610*/  LOP3.LUT P3, RZ, R0, 0x80000000, RZ, 0xc0, !PT ;  /* 0x8000000000ff7812 */ /* 0x000fc4000786c0ff */
[----:B0-----:R-:W-:-:S05]  /*38620*/  @!P0 IADD3 R6, P6, R73, R6, RZ ;  /* 0x0000000649068210 */ /* 0x001fca0007fde0ff */
[----:B------:R-:W-:Y:S01]  /*38630*/  @!P0 IMAD.X R7, R71, 0x1, R7, P6 ;  /* 0x0000000147078824 */ /* 0x000fe200030e0607 */
[----:B------:R-:W-:Y:S02]  /*38640*/  LOP3.LUT P6, RZ, R0, 0x2000, RZ, 0xc0, !PT ;  /* 0x0000200000ff7812 */ /* 0x000fe400078cc0ff */
[----:B------:R-:W-:Y:S01]  /*38650*/  ISETP.NE.AND P0, PT, R18, RZ, PT ;  /* 0x000000ff1200720c */ /* 0x000fe20003f05270 */
[----:B----4-:R-:W-:Y:S02]  /*38660*/  FMUL R16, R104, UR39 ;  /* 0x0000002768107c20 */ /* 0x010fe40008400000 */
[----:B------:R-:W4:Y:S08]  /*38670*/  LDL.LU R104, [R1+0x4d0] ;  /* 0x0004d00001687983 */ /* 0x000f300000300800 */
[----:B------:R0:W-:Y:S04]  /*38680*/  @!P6 STG.E.U8 desc[UR44][R6.64+0x61], R17 ;  /* 0x000061110600e986 */ /* 0x0001e8000c10112c */
[----:B------:R-:W4:Y:S04]  /*38690*/  LDL.LU R110, [R1+0x4d4] ;  /* 0x0004d400016e7983 */ /* 0x000f280000300800 */
[----:B------:R-:W-:Y:S01]  /*386a0*/  @!P0 STG.E.U8 desc[UR44][R50.64+0x68], R23 ;  /* 0x0000681732008986 */ /* 0x000fe2000c10112c */
[----:B0-----:R-:W-:Y:S01]  /*386b0*/  F2FP.SATFINITE.E4M3.F32.PACK_AB_MERGE_C R17, RZ, R16, RZ ;  /* 0x00000010ff11723e */ /* 0x001fe200048070ff */
[----:B-----5:R-:W-:-:S02]  /*386c0*/  FMUL R16, R109, UR39 ;  /* 0x000000276d107c20 */ /* 0x020fc40008400000 */
[----:B------:R0:W-:Y:S04]  /*386d0*/  @!P3 STG.E.U8 desc[UR44][R44.64+0x69], R19 ;  /* 0x000069132c00b986 */ /* 0x0001e8000c10112c */
[----:B------:R-:W5:Y:S01]  /*386e0*/  LDL.LU R109, [R1+0x4d8] ;  /* 0x0004d800016d7983 */ /* 0x000f620000300800 */
[----:B0-----:R-:W-:Y:S01]  /*386f0*/  F2FP.SATFINITE.E4M3.F32.PACK_AB_MERGE_C R19, RZ, R16, RZ ;  /* 0x00000010ff13723e */ /* 0x001fe200048070ff */
[----:B------:R-:W-:-:S05]  /*38700*/  FMUL R16, R108, UR39 ;  /* 0x000000276c107c20 */ /* 0x000fca0008400000 */
[----:B------:R-:W-:Y:S01]  /*38710*/  F2FP.SATFINITE.E4M3.F32.PACK_AB_MERGE_C R23, RZ, R16, RZ ;  /* 0x00000010ff17723e */ /* 0x000fe200048070ff */
[----:B--2---:R-:W-:Y:S02]  /*38720*/  FMUL R16, R102, UR39 ;  /* 0x0000002766107c20 */ /* 0x004fe40008400000 */
[----:B------:R-:W2:Y:S01]  /*38730*/  LDL.LU R102, [R1+0x4dc] ;  /* 0x0004dc0001667983 */ /* 0x000ea20000300800 */
[C---:B------:R-:W-:Y:S02]  /*38740*/  LOP3.LUT P4, RZ, R0.reuse, 0x800, RZ, 0xc0, !PT ;  /* 0x0000080000ff7812 */ /* 0x040fe4000788c0ff */
[----:B------:R-:W-:Y:S01]  /*38750*/  LOP3.LUT P1, RZ, R0, 0x40000000, RZ, 0xc0, !PT ;  /* 0x4000000000ff7812 */ /* 0x000fe2000782c0ff */
[----:B------:R-:W2:Y:S10]  /*38760*/  LDL.LU R108, [R1+0x4e0] ;  /* 0x0004e000016c7983 */ /* 0x000eb40000300800 */
[----:B------:R-:W0:Y:S01]  /*38770*/  @!P4 LDC.64 R6, c[0x0][0x5c0] ;  /* 0x00017000ff06cb82 */ /* 0x000e220000000a00 */
[----:B------:R-:W-:-:S02]  /*38780*/  P2R R22, PR, RZ, 0x2 ;  /* 0x00000002ff167803 */ /* 0x000fc40000000000 */
[----:B------:R-:W-:Y:S02]  /*38790*/  LOP3.LUT P1, RZ, R0, 0x400, RZ, 0xc0, !PT ;  /* 0x0000040000ff7812 */ /* 0x000fe4000782c0ff */
[----:B0-----:R-:W-:-:S05]  /*387a0*/  @!P4 IADD3 R6, P6, R69, R6, RZ ;  /* 0x000000064506c210 */ /* 0x001fca0007fde0ff */
[----:B------:R-:W-:-:S05]  /*387b0*/  @!P4 IMAD.X R7, R67, 0x1, R7, P6 ;  /* 0x000000014307c824 */ /* 0x000fca00030e0607 */
[----:B------:R0:W-:Y:S02]  /*387c0*/  @!P4 STG.E.U8 desc[UR44][R6.64+0x68], R17 ;  /* 0x000068110600c986 */ /* 0x0001e4000c10112c */
[----:B0-----:R-:W0:Y:S01]  /*387d0*/  @!P1 LDC.64 R6, c[0x0][0x5c0] ;  /* 0x00017000ff069b82 */ /* 0x001e220000000a00 */
[----:B------:R-:W-:Y:S02]  /*387e0*/  LOP3.LUT P2, RZ, R0, 0x200, RZ, 0xc0, !PT ;  /* 0x0000020000ff7812 */ /* 0x000fe4000784c0ff */
[----:B------:R-:W-:Y:S01]  /*387f0*/  F2FP.SATFINITE.E4M3.F32.PACK_AB_MERGE_C R17, RZ, R16, RZ ;  /* 0x00000010ff11723e */ /* 0x000fe200048070ff */
[----:B---3--:R-:W-:Y:S02]  /*38800*/  FMUL R16, R106, UR39 ;  /* 0x000000276a107c20 */ /* 0x008fe40008400000 */
[----:B------:R-:W3:Y:S01]  /*38810*/  LDL.LU R106, [R1+0x4e4] ;  /* 0x0004e400016a7983 */ /* 0x000ee20000300800 */
[----:B0-----:R-:W-:-:S05]  /*38820*/  @!P1 IADD3 R6, P6, R65, R6, RZ ;  /* 0x0000000641069210 */ /* 0x001fca0007fde0ff */
[----:B------:R-:W-:Y:S01]  /*38830*/  @!P1 IMAD.X R7, R63, 0x1, R7, P6 ;  /* 0x000000013f079824 */ /* 0x000fe200030e0607 */
[----:B------:R-:W-:Y:S02]  /*38840*/  LOP3.LUT P6, RZ, R0, 0x400, RZ, 0xc0, !PT ;  /* 0x0000040000ff7812 */ /* 0x000fe400078cc0ff */
[----:B------:R-:W-:-:S11]  /*38850*/  ISETP.NE.AND P1, PT, R22, RZ, PT ;  /* 0x000000ff1600720c */ /* 0x000fd60003f25270 */
[----:B------:R0:W-:Y:S01]  /*38860*/  @!P6 STG.E.U8 desc[UR44][R6.64+0x69], R19 ;  /* 0x000069130600e986 */ /* 0x0001e2000c10112c */
[----:B------:R-:W-:Y:S01]  /*38870*/  LOP3.LUT P5, RZ, R0, 0x20000000, RZ, 0xc0, !PT ;  /* 0x2000000000ff7812 */ /* 0x000fe200078ac0ff */
[----:B0-----:R-:W0:Y:S01]  /*38880*/  @!P2 LDC.64 R6, c[0x0][0x5c0] ;  /* 0x00017000ff06ab82 */ /* 0x001e220000000a00 */
[----:B------:R-:W-:Y:S01]  /*38890*/  F2FP.SATFINITE.E4M3.F32.PACK_AB_MERGE_C R19, RZ, R16, RZ ;  /* 0x00000010ff13723e */ /* 0x000fe200048070ff */
[----:B----4-:R-:W-:Y:S02]  /*388a0*/  FMUL R16, R104, UR39 ;  /* 0x0000002768107c20 */ /* 0x010fe40008400000 */
[----:B------:R-:W4:Y:S04]  /*388b0*/  LDL.LU R104, [R1+0x4e8] ;  /* 0x0004e80001687983 */ /* 0x000f280000300800 */
[----:B------:R-:W-:Y:S04]  /*388c0*/  @!P1 STG.E.U8 desc[UR44][R56.64+0x70], R23 ;  /* 0x0000701738009986 */ /* 0x000fe8000c10112c */
[----:B------:R1:W-:Y:S02]  /*388d0*/  @!P5 STG.E.U8 desc[UR44][R54.64+0x71], R17 ;  /* 0x000071113600d986 */ /* 0x0003e4000c10112c */
[----:B-1----:R-:W-:Y:S01]  /*388e0*/  F2FP.SATFINITE.E4M3.F32.PACK_AB_MERGE_C R17, RZ, R16, RZ ;  /* 0x00000010ff11723e */ /* 0x002fe200048070ff */
[----:B------:R-:W-:Y:S01]  /*388f0*/  FMUL R16, R110, UR39 ;  /* 0x000000276e107c20 */ /* 0x000fe20008400000 */
[----:B0-----:R-:W-:-:S04]  /*38900*/  @!P2 IADD3 R6, P6, R31, R6, RZ ;  /* 0x000000061f06a210 */ /* 0x001fc80007fde0ff */
[----:B------:R-:W-:Y:S01]  /*38910*/  F2FP.SATFINITE.E4M3.F32.PACK_AB_MERGE_C R23, RZ, R16, RZ ;  /* 0x00000010ff17723e */ /* 0x000fe200048070ff */
[----:B------:R-:W-:Y:S02]  /*38920*/  @!P2 IMAD.X R7, R28, 0x1, R7, P6 ;  /* 0x000000011c07a824 */ /* 0x000fe400030e0607 */
[----:B-----5:R-:W-:Y:S02]  /*38930*/  FMUL R16, R109, UR39 ;  /* 0x000000276d107c20 */ /* 0x020fe40008400000 */
[----:B------:R-:W5:Y:S04]  /*38940*/  LDL.LU R109, [R1+0x4ec] ;  /* 0x0004ec00016d7983 */ /* 0x000f680000300800 */
[----:B------:R0:W-:Y:S02]  /*38950*/  @!P2 STG.E.U8 desc[UR44][R6.64+0x70], R19 ;  /* 0x000070130600a986 */ /* 0x0001e4000c10112c */
[----:B0-----:R-:W-:Y:S01]  /*38960*/  F2FP.SATFINITE.E4M3.F32.PACK_AB_MERGE_C R19, RZ, R16, RZ ;  /* 0x00000010ff13723e */ /* 0x001fe200048070ff */
[----:B--2---:R-:W-:-:S02]  /*38970*/  FMUL R16, R102, UR39 ;  /* 0x0000002766107c20 */ /* 0x004fc40008400000 */
[----:B------:R-:W2:Y:S01]  /*38980*/  LDL.LU R102, [R1+0x4f0] ;  /* 0x0004f00001667983 */ /* 0x000ea20000300800 */
        /* <DEDUP_REMOVED lines=12> */
[----:B------:R-:W-:Y:S02]  /*38a50*/  FMUL R16, R108, UR39 ;  /* 0x000000276c107c20 */ /* 0x000fe40008400000 */
[----:B------:R-:W2:Y:S04]  /*38a60*/  LDL.LU R108, [R1+0x4f4] ;  /* 0x0004f400016c7983 */ /* 0x000ea80000300800 */
[----:B------:R1:W-:Y:S01]  /*38a70*/  @!P4 STG.E.U8 desc[UR44][R58.64+0x79], R19 ;  /* 0x000079133a00c986 */ /* 0x0003e2000c10112c */
[----:B0-----:R-:W-:-:S05]  /*38a80*/  @!P3 IADD3 R6, P6, R70, R6, RZ ;  /* 0x000000064606b210 */ /* 0x001fca0007fde0ff */
[----:B------:R-:W-:Y:S01]  /*38a90*/  @!P3 IMAD.X R7, R79, 0x1, R7, P6 ;  /* 0x000000014f07b824 */ /* 0x000fe200030e0607 */
[----:B-1----:R-:W-:Y:S01]  /*38aa0*/  F2FP.SATFINITE.E4M3.F32.PACK_AB_MERGE_C R19, RZ, R16, RZ ;  /* 0x00000010ff13723e */ /* 0x002fe200048070ff */
[----:B---3--:R-:W-:Y:S02]  /*38ab0*/  FMUL R16, R106, UR39 ;  /* 0x000000276a107c20 */ /* 0x008fe40008400000 */
[----:B------:R-:W3:Y:S04]  /*38ac0*/  LDL.LU R106, [R1+0x4f8] ;  /* 0x0004f800016a7983 */ /* 0x000ee80000300800 */
[----:B------:R0:W-:Y:S01]  /*38ad0*/  @!P3 STG.E.U8 desc[UR44][R6.64+0x78], R17 ;  /* 0x000078110600b986 */ /* 0x0001e2000c10112c */
[----:B------:R-:W-:Y:S01]  /*38ae0*/  F2FP.SATFINITE.E4M3.F32.PACK_AB_MERGE_C R23, RZ, R16, RZ ;  /* 0x00000010ff17723e */ /* 0x000fe200048070ff */
[----:B0-----:R-:W0:Y:S01]  /*38af0*/  @!P1 LDC.64 R6, c[0x0][0x5c0] ;  /* 0x00017000ff069b82 */ /* 0x001e220000000a00 */
[----:B----4-:R-:W-:-:S02]  /*38b00*/  FMUL R16, R104, UR39 ;  /* 0x0000002768107c20 */ /* 0x010fc40008400000 */
[----:B------:R-:W4:Y:S04]  /*38b10*/  LDL.LU R104, [R1+0x4fc] ;  /* 0x0004fc0001687983 */ /* 0x000f280000300800 */
[----:B------:R-:W4:Y:S01]  /*38b20*/  LDL.LU R110, [R1+0x500] ;  /* 0x00050000016e7983 */ /* 0x000f220000300800 */
[----:B------:R-:W-:Y:S02]  /*38b30*/  F2FP.SATFINITE.E4M3.F32.PACK_AB_MERGE_C R17, RZ, R16, RZ ;  /* 0x00000010ff11723e */ /* 0x000fe400048070ff */
[----:B0-----:R-:W-:-:S05]  /*38b40*/  @!P1 IADD3 R6, P6, R78, R6, RZ ;  /* 0x000000064e069210 */ /* 0x001fca0007fde0ff */
[----:B------:R-:W-:-:S05]  /*38b50*/  @!P1 IMAD.X R7, R87, 0x1, R7, P6 ;  /* 0x0000000157079824 */ /* 0x000fca00030e0607 */
[----:B------:R0:W-:Y:S01]  /*38b60*/  @!P1 STG.E.U8 desc[UR44][R6.64+0x79], R19 ;  /* 0x0000791306009986 */ /* 0x0001e2000c10112c */
[----:B-----5:R-:W-:-:S03]  /*38b70*/  FMUL R16, R109, UR39 ;  /* 0x000000276d107c20 */ /* 0x020fc60008400000 */
[----:B------:R-:W5:Y:S02]  /*38b80*/  LDL.LU R109, [R1+0x504] ;  /* 0x00050400016d7983 */ /* 0x000f640000300800 */
[----:B0-----:R-:W-:Y:S01]  /*38b90*/  F2FP.SATFINITE.E4M3.F32.PACK_AB_MERGE_C R19, RZ, R16, RZ ;  /* 0x00000010ff13723e */ /* 0x001fe200048070ff */
[----:B--2---:R-:W-:Y:S02]  /*38ba0*/  FMUL R16, R102, UR39 ;  /* 0x0000002766107c20 */ /* 0x004fe40008400000 */
[----:B------:R-:W2:Y:S01]  /*38bb0*/  LDL.LU R102, [R1+0x508] ;  /* 0x0005080001667983 */ /* 0x000ea20000300800 */
[----:B------:R-:W-:Y:S02]  /*38bc0*/  LOP3.LUT P5, RZ, R0, 0x4000000, RZ, 0xc0, !PT ;  /* 0x0400000000ff7812 */ /* 0x000fe400078ac0ff */
[----:B------:R-:W-:-:S11]  /*38bd0*/  ISETP.NE.AND P3, PT, R80, RZ, PT ;  /* 0x000000ff5000720c */ /* 0x000fd60003f65270 */
        /* <DEDUP_REMOVED lines=8> */
[----:B------:R0:W-:Y:S08]  /*38c60*/  @!P2 STG.E.U8 desc[UR44][R34.64+0x61], R17 ;  /* 0x000061112200a986 */ /* 0x0001f0000c10112c */
[----:B------:R1:W-:Y:S01]  /*38c70*/  @!P6 STG.E.U8 desc[UR44][R6.64+0x60], R19 ;  /* 0x000060130600e986 */ /* 0x0003e2000c10112c */
[----:B0-----:R-:W-:Y:S01]  /*38c80*/  F2FP.SATFINITE.E4M3.F32.PACK_AB_MERGE_C R17, RZ, R16, RZ ;  /* 0x00000010ff11723e */ /* 0x001fe200048070ff */
[----:B------:R-:W-:-:S02]  /*38c90*/  FMUL R16, R108, UR39 ;  /* 0x000000276c107c20 */ /* 0x000fc40008400000 */
[----:B------:R-:W2:Y:S01]  /*38ca0*/  LDL.LU R108, [R1+0x50c] ;  /* 0x00050c00016c7983 */ /* 0x000ea20000300800 */
[----:B-1----:R-:W0:Y:S02]  /*38cb0*/  @!P5 LDC.64 R6, c[0x0][0x5c0] ;  /* 0x00017000ff06db82 */ /* 0x002e240000000a00 */
[----:B------:R-:W-:Y:S01]  /*38cc0*/  F2FP.SATFINITE.E4M3.F32.PACK_AB_MERGE_C R23, RZ, R16, RZ ;  /* 0x00000010ff17723e */ /* 0x000fe200048070ff */
[----:B---3--:R-:W-:Y:S02]  /*38cd0*/  FMUL R16, R106, UR39 ;  /* 0x000000276a107c20 */ /* 0x008fe40008400000 */
[----:B------:R-:W3:Y:S03]  /*38ce0*/  LDL.LU R106, [R1+0x510] ;  /* 0x00051000016a7983 */ /* 0x000ee60000300800 */
[----:B------:R-:W-:Y:S02]  /*38cf0*/  F2FP.SATFINITE.E4M3.F32.PACK_AB_MERGE_C R19, RZ, R16, RZ ;  /* 0x00000010ff13723e */ /* 0x000fe400048070ff */
[----:B------:R-:W-:-:S02]  /*38d00*/  LOP3.LUT P4, RZ, R0, 0x1000000, RZ, 0xc0, !PT ;  /* 0x0100000000ff7812 */ /* 0x000fc4000788c0ff */
[----:B0-----:R-:W-:Y:S01]  /*38d10*/  @!P5 IADD3 R6, P6, R90, R6, RZ ;  /* 0x000000065a06d210 */ /* 0x001fe20007fde0ff */
[----:B----4-:R-:W-:Y:S02]  /*38d20*/  FMUL R16, R104, UR39 ;  /* 0x0000002768107c20 */ /* 0x010fe40008400000 */
[----:B------:R-:W4:Y:S02]  /*38d30*/  LDL.LU R104, [R1+0x514] ;  /* 0x0005140001687983 */ /* 0x000f240000300800 */
[----:B------:R-:W-:Y:S01]  /*38d40*/  @!P5 IMAD.X R7, R94, 0x1, R7, P6 ;  /* 0x000000015e07d824 */ /* 0x000fe200030e0607 */
[----:B------:R-:W-:-:S04]  /*38d50*/  LOP3.LUT P6, RZ, R0, 0x800000, RZ, 0xc0, !PT ;  /* 0x0080000000ff7812 */ /* 0x000fc800078cc0ff */
[----:B------:R0:W-:Y:S04]  /*38d60*/  @!P5 STG.E.U8 desc[UR44][R6.64+0x61], R17 ;  /* 0x000061110600d986 */ /* 0x0001e8000c10112c */
[----:B------:R-:W-:Y:S01]  /*38d70*/  @!P4 STG.E.U8 desc[UR44][R26.64+0x68], R23 ;  /* 0x000068171a00c986 */ /* 0x000fe2000c10112c */
[----:B0-----:R-:W-:Y:S01]  /*38d80*/  F2FP.SATFINITE.E4M3.F32.PACK_AB_MERGE_C R17, RZ, R16, RZ ;  /* 0x00000010ff11723e */ /* 0x001fe200048070ff */
[----:B------:R-:W-:-:S03]  /*38d90*/  FMUL R16, R110, UR39 ;  /* 0x000000276e107c20 */ /* 0x000fc60008400000 */
[----:B------:R0:W-:Y:S02]  /*38da0*/  @!P6 STG.E.U8 desc[UR44][R20.64+0x69], R19 ;  /* 0x000069131400e986 */ /* 0x0001e4000c10112c */
[----:B0-----:R-:W-:Y:S01]  /*38db0*/  F2FP.SATFINITE.E4M3.F32.PACK_AB_MERGE_C R19, RZ, R16, RZ ;  /* 0x00000010ff13723e */ /* 0x001fe200048070ff */
[----:B-----5:R-:W-:-:S05]  /*38dc0*/  FMUL R16, R109, UR39 ;  /* 0x000000276d107c20 */ /* 0x020fca0008400000 */
[----:B------:R-:W-:Y:S02]  /*38dd0*/  F2FP.SATFINITE.E4M3.F32.PACK_AB_MERGE_C R21, RZ, R16, RZ ;  /* 0x00000010ff15723e */ /* 0x000fe400048070ff */
[----:B------:R-:W-:-:S13]  /*38de0*/  ISETP.LT.OR P4, PT, R29, 0x69, !P3 ;  /* 0x000000691d00780c */ /* 0x000fda0005f81670 */
[----:B------:R-:W0:Y:S01]  /*38df0*/  @!P4 LDC.64 R6, c[0x0][0x5c0] ;  /* 0x00017000ff06cb82 */ /* 0x000e220000000a00 */
[----:B--2---:R-:W-:Y:S02]  /*38e00*/  FMUL R16, R102, UR39 ;  /* 0x0000002766107c20 */ /* 0x004fe40008400000 */
[----:B------:R-:W2:Y:S01]  /*38e10*/  LDL.LU R102, [R1+0x518] ;  /* 0x0005180001667983 */ /* 0x000ea20000300800 */
[----:B0-----:R-:W-:Y:S02]  /*38e20*/  @!P4 IADD3 R6, P6, R93, R6, RZ ;  /* 0x000000065d06c210 */ /* 0x001fe40007fde0ff */
[----:B------:R-:W-:Y:S01]  /*38e30*/  ISETP.NE.AND P5, PT, R97, RZ, PT ;  /* 0x000000ff6100720c */ /* 0x000fe20003fa5270 */
[----:B------:R-:W5:Y:S02]  /*38e40*/  LDL.LU R110, [R1+0x51c] ;  /* 0x00051c00016e7983 */ /* 0x000f640000300800 */
[----:B------:R-:W-:Y:S01]  /*38e50*/  @!P4 IMAD.X R7, R92, 0x1, R7, P6 ;  /* 0x000000015c07c824 */ /* 0x000fe200030e0607 */
[C---:B------:R-:W-:Y:S01]  /*38e60*/  ISETP.LT.OR P6, PT, R29.reuse, 0x69, !P3 ;  /* 0x000000691d00780c */ /* 0x040fe20005fc1670 */
[----:B------:R-:W5:Y:S01]  /*38e70*/  LDL.LU R109, [R1+0x520] ;  /* 0x00052000016d7983 */ /* 0x000f620000300800 */
[----:B------:R-:W-:-:S11]  /*38e80*/  ISETP.LT.OR P4, PT, R29, 0x6a, !P3 ;  /* 0x0000006a1d00780c */ /* 0x000fd60005f81670 */
[----:B------:R0:W-:Y:S02]  /*38e90*/  @!P6 STG.E.U8 desc[UR44][R6.64+0x68], R17 ;  /* 0x000068110600e986 */ /* 0x0001e4000c10112c */
[----:B0-----:R-:W0:Y:S02]  /*38ea0*/  @!P4 LDC.64 R6, c[0x0][0x5c0] ;  /* 0x00017000ff06cb82 */ /* 0x001e240000000a00 */
[----:B0-----:R-:W-:-:S05]  /*38eb0*/  @!P4 IADD3 R6, P6, R89, R6, RZ ;  /* 0x000000065906c210 */ /* 0x001fca0007fde0ff */
[----:B------:R-:W-:-:S05]  /*38ec0*/  @!P4 IMAD.X R7, R85, 0x1, R7, P6 ;  /* 0x000000015507c824 */ /* 0x000fca00030e0607 */
[----:B------:R0:W-:Y:S01]  /*38ed0*/  @!P4 STG.E.U8 desc[UR44][R6.64+0x69], R19 ;  /* 0x000069130600c986 */ /* 0x0001e2000c10112c */
[----:B------:R-:W-:Y:S02]  /*38ee0*/  ISETP.NE.AND P4, PT, R96, RZ, PT ;  /* 0x000000ff6000720c */ /* 0x000fe40003f85270 */
[C---:B------:R-:W-:Y:S02]  /*38ef0*/  LOP3.LUT P2, RZ, R0.reuse, 0x400000, RZ, 0xc0, !PT ;  /* 0x0040000000ff7812 */ /* 0x040fe4000784c0ff */
[----:B------:R-:W-:Y:S02]  /*38f00*/  LOP3.LUT P6, RZ, R0, 0x200000, RZ, 0xc0, !PT ;  /* 0x0020000000ff7812 */ /* 0x000fe400078cc0ff */
[----:B------:R-:W-:Y:S01]  /*38f10*/  F2FP.SATFINITE.E4M3.F32.PACK_AB_MERGE_C R17, RZ, R16, RZ ;  /* 0x00000010ff11723e */ /* 0x000fe200048070ff */
[----:B0-----:R-:W0:Y:S08]  /*38f20*/  @!P5 LDC.64 R18, c[0x0][0x5c0] ;  /* 0x00017000ff12db82 */ /* 0x001e300000000a00 */
[----:B------:R-:W1:Y:S01]  /*38f30*/  @!P4 LDC.64 R22, c[0x0][0x5c0] ;  /* 0x00017000ff16cb82 */ /* 0x000e620000000a00 */
[----:B------:R-:W-:Y:S04]  /*38f40*/  @!P2 STG.E.U8 desc[UR44][R14.64+0x70], R21 ;  /* 0x000070150e00a986 */ /* 0x000fe8000c10112c */
[----:B------:R1:W-:Y:S01]  /*38f50*/  @!P6 STG.E.U8 desc[UR44][R12.64+0x71], R17 ;  /* 0x000071110c00e986 */ /* 0x0003e2000c10112c */
[----:B------:R-:W-:Y:S01]  /*38f60*/  ISETP.NE.AND P1, PT, R88, RZ, PT ;  /* 0x000000ff5800720c */ /* 0x000fe20003f25270 */
[----:B------:R-:W-:Y:S01]  /*38f70*/  FMUL R16, R108, UR39 ;  /* 0x000000276c107c20 */ /* 0x000fe20008400000 */
[----:B------:R-:W-:Y:S01]  /*38f80*/  ISETP.NE.AND P0, PT, R74, RZ, PT ;  /* 0x000000ff4a00720c */ /* 0x000fe20003f05270 */
[----:B---3--:R-:W-:Y:S01]  /*38f90*/  FMUL R6, R106, UR39 ;  /* 0x000000276a067c20 */ /* 0x008fe20008400000 */
[----:B------:R-:W3:Y:S01]  /*38fa0*/  LDL.LU R108, [R1+0x524] ;  /* 0x00052400016c7983 */ /* 0x000ee20000300800 */
[----:B-1----:R-:W-:-:S03]  /*38fb0*/  @!P4 IADD3 R84, P6, R84, R22, RZ ;  /* 0x000000165454c210 */ /* 0x002fc60007fde0ff */
[----:B------:R-:W3:Y:S02]  /*38fc0*/  LDL.LU R106, [R1+0x528] ;  /* 0x00052800016a7983 */ /* 0x000ee40000300800 */
[----:B------:R-:W-:Y:S01]  /*38fd0*/  @!P4 IMAD.X R85, R83, 0x1, R23, P6 ;  /* 0x000000015355c824 */ /* 0x000fe200030e0617 */
[----:B------:R-:W-:Y:S02]  /*38fe0*/  ISETP.LT.OR P6, PT, R29, 0x71, !P3 ;  /* 0x000000711d00780c */ /* 0x000fe40005fc1670 */
[----:B------:R-:W-:Y:S02]  /*38ff0*/  F2FP.SATFINITE.E4M3.F32.PACK_AB_MERGE_C R7, RZ, R16, RZ ;  /* 0x00000010ff07723e */ /* 0x000fe400048070ff */
[----:B------:R-:W-:Y:S01]  /*39000*/  F2FP.SATFINITE.E4M3.F32.PACK_AB_MERGE_C R13, RZ, R6, RZ ;  /* 0x00000006ff0d723e */ /* 0x000fe200048070ff */
[----:B----4-:R-:W-:Y:S01]  /*39010*/  FMUL R6, R104, UR39 ;  /* 0x0000002768067c20 */ /* 0x010fe20008400000 */
[----:B------:R-:W1:Y:S01]  /*39020*/  @!P1 LDC.64 R16, c[0x0][0x5c0] ;  /* 0x00017000ff109b82 */ /* 0x000e620000000a00 */
[----:B------:R-:W4:Y:S06]  /*39030*/  LDL.LU R104, [R1+0x52c] ;  /* 0x00052c0001687983 */ /* 0x000f2c0000300800 */
[----:B------:R0:W-:Y:S02]  /*39040*/  @!P6 STG.E.U8 desc[UR44][R84.64+0x70], R7 ;  /* 0x000070075400e986 */ /* 0x0001e4000c10112c */
[----:B0-----:R-:W-:-:S02]  /*39050*/  @!P5 IADD3 R82, P6, R82, R18, RZ ;  /* 0x000000125252d210 */ /* 0x001fc40007fde0ff */
[----:B------:R-:W-:-:S03]  /*39060*/  F2FP.SATFINITE.E4M3.F32.PACK_AB_MERGE_C R15, RZ, R6, RZ ;  /* 0x00000006ff0f723e */ /* 0x000fc600048070ff */
[----:B------:R-:W-:Y:S01]  /*39070*/  @!P5 IMAD.X R83, R81, 0x1, R19, P6 ;  /* 0x000000015153d824 */ /* 0x000fe200030e0613 */
[----:B------:R-:W0:Y:S04]  /*39080*/  @!P0 LDC.64 R6, c[0x0][0x5c0] ;  /* 0x00017000ff068b82 */ /* 0x000e280000000a00 */
[----:B------:R2:W-:Y:S01]  /*39090*/  @!P5 STG.E.U8 desc[UR44][R82.64+0x71], R13 ;  /* 0x0000710d5200d986 */ /* 0x0005e2000c10112c */
[----:B------:R-:W-:-:S13]  /*390a0*/  LOP3.LUT P5, RZ, R0, 0x100000, RZ, 0xc0, !PT ;  /* 0x0010000000ff7812 */ /* 0x000fda00078ac0ff */
[----:B------:R2:W-:Y:S01]  /*390b0*/  @!P5 STG.E.U8 desc[UR44][R10.64+0x78], R15 ;  /* 0x0000780f0a00d986 */ /* 0x0005e2000c10112c */
[----:B-1----:R-:W-:-:S05]  /*390c0*/  @!P1 IADD3 R76, P5, R76, R16, RZ ;  /* 0x000000104c4c9210 */ /* 0x002fca0007fbe0ff */
[----:B------:R-:W-:Y:S01]  /*390d0*/  @!P1 IMAD.X R77, R68, 0x1, R17, P5 ;  /* 0x00000001444d9824 */ /* 0x000fe200028e0611 */
[----:B0-----:R-:W-:Y:S01]  /*390e0*/  @!P0 IADD3 R66, P5, R66, R6, RZ ;  /* 0x0000000642428210 */ /* 0x001fe20007fbe0ff */
[----:B--2---:R-:W-:Y:S02]  /*390f0*/  FMUL R6, R102, UR39 ;  /* 0x0000002766067c20 */ /* 0x004fe40008400000 */
[----:B------:R-:W2:Y:S01]  /*39100*/  LDL.LU R102, [R1+0x530] ;  /* 0x0005300001667983 */ /* 0x000ea20000300800 */
[----:B------:R-:W-:Y:S02]  /*39110*/  LOP3.LUT P6, RZ, R0, 0x80000, RZ, 0xc0, !PT ;  /* 0x0008000000ff7812 */ /* 0x000fe400078cc0ff */
[----:B------:R-:W-:Y:S02]  /*39120*/  F2FP.SATFINITE.E4M3.F32.PACK_AB_MERGE_C R13, RZ, R6, RZ ;  /* 0x00000006ff0d723e */ /* 0x000fe400048070ff */
[----:B------:R-:W-:-:S09]  /*39130*/  ISETP.NE.AND P4, PT, R100, RZ, PT ;  /* 0x000000ff6400720c */ /* 0x000fd20003f85270 */
[----:B------:R0:W-:Y:S01]  /*39140*/  @!P6 STG.E.U8 desc[UR44][R8.64+0x79], R13 ;  /* 0x0000790d0800e986 */ /* 0x0001e2000c10112c */
[----:B------:R-:W-:-:S13]  /*39150*/  ISETP.LT.OR P6, PT, R29, 0x61, !P4 ;  /* 0x000000611d00780c */ /* 0x000fda00067c1670 */
[----:B------:R-:W1:Y:S01]  /*39160*/  @!P6 LDC.64 R14, c[0x0][0x5c0] ;  /* 0x00017000ff0eeb82 */ /* 0x000e620000000a00 */
[----:B------:R-:W-:Y:S02]  /*39170*/  @!P0 IMAD.X R67, R64, 0x1, R7, P5 ;  /* 0x0000000140438824 */ /* 0x000fe400028e0607 */
[----:B------:R-:W-:Y:S02]  /*39180*/  @!P6 IMAD.MOV.U32 R6, RZ, RZ, R24 ;  /* 0x000000ffff06e224 */ /* 0x000fe400078e0018 */
[----:B------:R-:W-:Y:S02]  /*39190*/  @!P6 IMAD.MOV.U32 R7, RZ, RZ, R30 ;  /* 0x000000ffff07e224 */ /* 0x000fe400078e001e */
[----:B------:R-:W-:-:S04]  /*391a0*/  @!P6 IMAD.WIDE.U32 R6, R4, 0x180, R6 ;  /* 0x000001800406e825 */ /* 0x000fc800078e0006 */
[----:B------:R-:W-:Y:S01]  /*391b0*/  @!P6 IMAD R10, R5, 0x180, RZ ;  /* 0x00000180050ae824 */ /* 0x000fe200078e02ff */
[----:B-1----:R-:W-:-:S04]  /*391c0*/  @!P6 IADD3 R6, P5, R6, R14, RZ ;  /* 0x0000000e0606e210 */ /* 0x002fc80007fbe0ff */
[----:B------:R-:W-:Y:S02]  /*391d0*/  @!P6 IADD3.X R7, R15, R7, R10, P5, !PT ;  /* 0x000000070f07e210 */ /* 0x000fe40002ffe40a */
[----:B------:R-:W-:-:S13]  /*391e0*/  ISETP.LT.OR P5, PT, R29, 0x62, !P4 ;  /* 0x000000621d00780c */ /* 0x000fda00067a1670 */
[----:B0-----:R-:W0:Y:S01]  /*391f0*/  @!P5 LDC.64 R12, c[0x0][0x5c0] ;  /* 0x00017000ff0cdb82 */ /* 0x001e220000000a00 */
[----:B-----5:R-:W-:Y:S01]  /*39200*/  FMUL R10, R110, UR39 ;  /* 0x000000276e0a7c20 */ /* 0x020fe20008400000 */
[----:B------:R-:W-:Y:S02]  /*39210*/  @!P5 IMAD.MOV.U32 R8, RZ, RZ, R24 ;  /* 0x000000ffff08d224 */ /* 0x000fe400078e0018 */
[----:B------:R-:W-:Y:S02]  /*39220*/  @!P5 IMAD.MOV.U32 R9, RZ, RZ, R30 ;  /* 0x000000ffff09d224 */ /* 0x000fe400078e001e */
[----:B------:R-:W-:Y:S01]  /*39230*/  F2FP.SATFINITE.E4M3.F32.PACK_AB_MERGE_C R11, RZ, R10, RZ ;  /* 0x0000000aff0b723e */ /* 0x000fe200048070ff */
[----:B------:R-:W-:-:S04]  /*39240*/  @!P5 IMAD.WIDE.U32 R8, R4, 0x180, R8 ;  /* 0x000001800408d825 */ /* 0x000fc800078e0008 */
[----:B------:R2:W-:Y:S01]  /*39250*/  @!P1 STG.E.U8 desc[UR44][R76.64+0x78], R11 ;  /* 0x0000780b4c009986 */ /* 0x0005e2000c10112c */
[----:B------:R-:W-:Y:S01]  /*39260*/  @!P5 IMAD R10, R5, 0x180, RZ ;  /* 0x00000180050ad824 */ /* 0x000fe200078e02ff */
[----:B0-----:R-:W-:-:S04]  /*39270*/  @!P5 IADD3 R8, P1, R8, R12, RZ ;  /* 0x0000000c0808d210 */ /* 0x001fc80007f3e0ff */
[----:B------:R-:W-:Y:S01]  /*39280*/  @!P5 IADD3.X R9, R13, R9, R10, P1, !PT ;  /* 0x000000090d09d210 */ /* 0x000fe20000ffe40a */
[----:B------:R-:W-:-:S05]  /*39290*/  FMUL R10, R109, UR39 ;  /* 0x000000276d0a7c20 */ /* 0x000fca0008400000 */
[----:B------:R-:W-:Y:S01]  /*392a0*/  F2FP.SATFINITE.E4M3.F32.PACK_AB_MERGE_C R13, RZ, R10, RZ ;  /* 0x0000000aff0d723e */ /* 0x000fe200048070ff */
[----:B---3--:R-:W-:-:S05]  /*392b0*/  FMUL R10, R108, UR39 ;  /* 0x000000276c0a7c20 */ /* 0x008fca0008400000 */
[----:B------:R-:W-:Y:S01]  /*392c0*/  F2FP.SATFINITE.E4M3.F32.PACK_AB_MERGE_C R15, RZ, R10, RZ ;  /* 0x0000000aff0f723e */ /* 0x000fe200048070ff */
[----:B------:R-:W-:Y:S01]  /*392d0*/  FMUL R10, R106, UR39 ;  /* 0x000000276a0a7c20 */ /* 0x000fe20008400000 */
[----:B------:R0:W-:Y:S04]  /*392e0*/  @!P0 STG.E.U8 desc[UR44][R66.64+0x79], R13 ;  /* 0x0000790d42008986 */ /* 0x0001e8000c10112c */
[----:B------:R-:W-:Y:S01]  /*392f0*/  F2FP.SATFINITE.E4M3.F32.PACK_AB_MERGE_C R17, RZ, R10, RZ ;  /* 0x0000000aff11723e */ /* 0x000fe200048070ff */
[----:B------:R0:W-:Y:S01]  /*39300*/  @!P6 STG.E.U8 desc[UR44][R6.64+0x60], R15 ;  /* 0x0000600f0600e986 */ /* 0x0001e2000c10112c */
[----:B------:R-:W-:-:S03]  /*39310*/  LOP3.LUT P6, RZ, R0, 0x40000, RZ, 0xc0, !PT ;  /* 0x0004000000ff7812 */ /* 0x000fc600078cc0ff */
[----:B------:R0:W-:Y:S01]  /*39320*/  @!P5 STG.E.U8 desc[UR44][R8.64+0x61], R17 ;  /* 0x000061110800d986 */ /* 0x0001e2000c10112c */
[----:B------:R-:W-:Y:S01]  /*39330*/  ISETP.LT.OR P5, PT, R29, 0x61, !P6 ;  /* 0x000000611d00780c */ /* 0x000fe200077a1670 */
[----:B----4-:R-:W-:Y:S01]  /*39340*/  FMUL R10, R104, UR39 ;  /* 0x00000027680a7c20 */ /* 0x010fe20008400000 */
[----:B------:R-:W-:Y:S01]  /*39350*/  BSSY B1, `(.L_x_84) ;  /* 0x0000013000017945 */ /* 0x000fe20003800000 */
[----:B------:R-:W-:Y:S02]  /*39360*/  ISETP.NE.AND P2, PT, R95, RZ, PT ;  /* 0x000000ff5f00720c */ /* 0x000fe40003f45270 */
[----:B------:R-:W-:Y:S02]  /*39370*/  ISETP.NE.AND P1, PT, R98, RZ, PT ;  /* 0x000000ff6200720c */ /* 0x000fe40003f25270 */
[----:B------:R-:W-:Y:S02]  /*39380*/  ISETP.NE.AND P0, PT, R99, RZ, PT ;  /* 0x000000ff6300720c */ /* 0x000fe40003f05270 */
[----:B------:R-:W-:Y:S01]  /*39390*/  F2FP.SATFINITE.E4M3.F32.PACK_AB_MERGE_C R19, RZ, R10, RZ ;  /* 0x0000000aff13723e */ /* 0x000fe200048070ff */
[----:B--2---:R-:W-:-:S05]  /*393a0*/  FMUL R11, R102, UR39 ;  /* 0x00000027660b7c20 */ /* 0x004fca0008400000 */
        /* <DEDUP_REMOVED lines=13> */
.L_x_85:
[----:B------:R-:W-:Y:S05]  /*39480*/  BSYNC B1 ;  /* 0x0000000000017941 */ /* 0x000fea0003800000 */
.L_x_84:
        /* <DEDUP_REMOVED lines=15> */
.L_x_87:
[----:B------:R-:W-:Y:S05]  /*39580*/  BSYNC B1 ;  /* 0x0000000000017941 */ /* 0x000fea0003800000 */
.L_x_86:
[----:B------:R-:W2:Y:S04]  /*39590*/  LDL.LU R18, [R1+0x534] ;  /* 0x0005340001127983 */ /* 0x000ea80000300800 */
[----:B------:R-:W3:Y:S04]  /*395a0*/  LDL.LU R15, [R1+0x538] ;  /* 0x00053800010f7983 */ /* 0x000ee80000300800 */
[----:B------:R-:W4:Y:S04]  /*395b0*/  LDL.LU R17, [R1+0x53c] ;  /* 0x00053c0001117983 */ /* 0x000f280000300800 */
[----:B------:R-:W5:Y:S01]  /*395c0*/  LDL.LU R16, [R1+0x540] ;  /* 0x0005400001107983 */ /* 0x000f620000300800 */
[----:B------:R-:W-:Y:S01]  /*395d0*/  ISETP.LT.OR P6, PT, R29, 0x69, !P4 ;  /* 0x000000691d00780c */ /* 0x000fe200067c1670 */
[----:B------:R-:W-:Y:S01]  /*395e0*/  BSSY B1, `(.L_x_88) ;  /* 0x000002a000017945 */ /* 0x000fe20003800000 */
[----:B------:R-:W-:-:S11]  /*395f0*/  P2R R14, PR, RZ, 0x1 ;  /* 0x00000001ff0e7803 */ /* 0x000fd60000000000 */
[----:B-1----:R-:W1:Y:S01]  /*39600*/  @!P6 LDC.64 R10, c[0x0][0x5c0] ;  /* 0x00017000ff0aeb82 */ /* 0x002e620000000a00 */
[----:B0-----:R-:W-:Y:S02]  /*39610*/  @!P6 IMAD.MOV.U32 R6, RZ, RZ, R24 ;  /* 0x000000ffff06e224 */ /* 0x001fe400078e0018 */
[----:B------:R-:W-:Y:S02]  /*39620*/  @!P6 IMAD.MOV.U32 R7, RZ, RZ, R30 ;  /* 0x000000ffff07e224 */ /* 0x000fe400078e001e */
[----:B------:R-:W-:Y:S02]  /*39630*/  @!P6 IMAD R8, R5, 0x180, RZ ;  /* 0x000001800508e824 */ /* 0x000fe400078e02ff */
[----:B------:R-:W-:-:S03]  /*39640*/  @!P6 IMAD.WIDE.U32 R6, R4, 0x180, R6 ;  /* 0x000001800406e825 */ /* 0x000fc600078e0006 */
[----:B-1----:R-:W-:-:S04]  /*39650*/  @!P6 IADD3 R6, P5, R6, R10, RZ ;  /* 0x0000000a0606e210 */ /* 0x002fc80007fbe0ff */
        /* <DEDUP_REMOVED lines=34> */
.L_x_89:
[----:B------:R-:W-:Y:S05]  /*39880*/  BSYNC B1 ;  /* 0x0000000000017941 */ /* 0x000fea0003800000 */
.L_x_88:
        /* <DEDUP_REMOVED lines=15> */
.L_x_91:
[----:B------:R-:W-:Y:S05]  /*39980*/  BSYNC B1 ;  /* 0x0000000000017941 */ /* 0x000fea0003800000 */
.L_x_90:
[----:B------:R-:W2:Y:S04]  /*39990*/  LDL.LU R18, [R1+0x544] ;  /* 0x0005440001127983 */ /* 0x000ea80000300800 */
[----:B------:R-:W3:Y:S04]  /*399a0*/  LDL.LU R15, [R1+0x548] ;  /* 0x00054800010f7983 */ /* 0x000ee80000300800 */
[----:B0-----:R-:W4:Y:S04]  /*399b0*/  LDL.LU R17, [R1+0x54c] ;  /* 0x00054c0001117983 */ /* 0x001f280000300800 */
        /* <DEDUP_REMOVED lines=44> */
.L_x_93:
[----:B------:R-:W-:Y:S05]  /*39c80*/  BSYNC B1 ;  /* 0x0000000000017941 */ /* 0x000fea0003800000 */
.L_x_92:
        /* <DEDUP_REMOVED lines=15> */
.L_x_95:
[----:B------:R-:W-:Y:S05]  /*39d80*/  BSYNC B1 ;  /* 0x0000000000017941 */ /* 0x000fea0003800000 */
.L_x_94:
        /* <DEDUP_REMOVED lines=47> */
.L_x_97:
[----:B------:R-:W-:Y:S05]  /*3a080*/  BSYNC B1 ;  /* 0x0000000000017941 */ /* 0x000fea0003800000 */
.L_x_96:
        /* <DEDUP_REMOVED lines=15> */
.L_x_99:
[----:B------:R-:W-:Y:S05]  /*3a180*/  BSYNC B1 ;  /* 0x0000000000017941 */ /* 0x000fea0003800000 */
.L_x_98:
[----:B------:R-:W-:Y:S01]  /*3a190*/  P2R R95, PR, RZ, 0x10 ;  /* 0x00000010ff5f7803 */ /* 0x000fe20000000000 */
[----:B------:R-:W2:Y:S01]  /*3a1a0*/  LDL.LU R63, [R1+0x564] ;  /* 0x00056400013f7983 */ /* 0x000ea20000300800 */
[----:B------:R-:W-:Y:S02]  /*3a1b0*/  LOP3.LUT P4, RZ, R0, 0x8000, RZ, 0xc0, !PT ;  /* 0x0000800000ff7812 */ /* 0x000fe4000788c0ff */
[----:B01----:R-:W-:Y:S01]  /*3a1c0*/  P2R R6, PR, RZ, 0x8 ;  /* 0x00000008ff067803 */ /* 0x003fe20000000000 */
[----:B------:R-:W-:Y:S01]  /*3a1d0*/  IMAD.U32 R93, RZ, RZ, UR8 ;  /* 0x00000008ff5d7e24 */ /* 0x000fe2000f8e00ff */
[----:B------:R-:W-:Y:S01]  /*3a1e0*/  ISETP.LT.OR P3, PT, R29, 0x81, !P4 ;  /* 0x000000811d00780c */ /* 0x000fe20006761670 */
[----:B------:R-:W-:Y:S01]  /*3a1f0*/  IMAD.U32 R61, RZ, RZ, UR7 ;  /* 0x00000007ff3d7e24 */ /* 0x000fe2000f8e00ff */
[----:B------:R-:W3:Y:S11]  /*3a200*/  LDL.LU R94, [R1+0x568] ;  /* 0x00056800015e7983 */ /* 0x000ef60000300800 */
[----:B------:R-:W0:Y:S01]  /*3a210*/  @!P3 LDC.64 R56, c[0x0][0x5c0] ;  /* 0x00017000ff38bb82 */ /* 0x000e220000000a00 */
[----:B------:R-:W-:Y:S01]  /*3a220*/  P2R R28, PR, RZ, 0x8 ;  /* 0x00000008ff1c7803 */ /* 0x000fe20000000000 */
[----:B------:R-:W-:Y:S01]  /*3a230*/  IMAD.U32 R91, RZ, RZ, UR8 ;  /* 0x00000008ff5b7e24 */ /* 0x000fe2000f8e00ff */
[----:B------:R-:W4:Y:S04]  /*3a240*/  LDL.LU R127, [R1+0x56c] ;  /* 0x00056c00017f7983 */ /* 0x000f280000300800 */
[----:B------:R-:W5:Y:S01]  /*3a250*/  LDL.LU R137, [R1+0x570] ;  /* 0x0005700001897983 */ /* 0x000f620000300800 */
[----:B------:R-:W-:-:S03]  /*3a260*/  IMAD.U32 R89, RZ, RZ, UR8 ;  /* 0x00000008ff597e24 */ /* 0x000fc6000f8e00ff */
[----:B------:R-:W4:Y:S01]  /*3a270*/  LDL.LU R135, [R1+0x574] ;  /* 0x0005740001877983 */ /* 0x000f220000300800 */
[----:B------:R-:W-:Y:S02]  /*3a280*/  IMAD.U32 R87, RZ, RZ, UR8 ;  /* 0x00000008ff577e24 */ /* 0x000fe4000f8e00ff */
[----:B------:R-:W-:Y:S01]  /*3a290*/  IMAD.U32 R85, RZ, RZ, UR8 ;  /* 0x00000008ff557e24 */ /* 0x000fe2000f8e00ff */
[----:B------:R-:W4:Y:S01]  /*3a2a0*/  LDL.LU R136, [R1+0x578] ;  /* 0x0005780001887983 */ /* 0x000f220000300800 */
[----:B------:R-:W-:Y:S02]  /*3a2b0*/  IMAD.U32 R83, RZ, RZ, UR8 ;  /* 0x00000008ff537e24 */ /* 0x000fe4000f8e00ff */
[----:B------:R-:W-:Y:S01]  /*3a2c0*/  IMAD.U32 R81, RZ, RZ, UR8 ;  /* 0x00000008ff517e24 */ /* 0x000fe2000f8e00ff */
[----:B------:R-:W4:Y:S01]  /*3a2d0*/  LDL.LU R140, [R1+0x57c] ;  /* 0x00057c00018c7983 */ /* 0x000f220000300800 */
[----:B------:R-:W-:Y:S02]  /*3a2e0*/  IMAD.U32 R79, RZ, RZ, UR8 ;  /* 0x00000008ff4f7e24 */ /* 0x000fe4000f8e00ff */
[----:B------:R-:W-:Y:S01]  /*3a2f0*/  IMAD.U32 R77, RZ, RZ, UR8 ;  /* 0x00000008ff4d7e24 */ /* 0x000fe2000f8e00ff */
[----:B------:R-:W4:Y:S01]  /*3a300*/  LDL.LU R138, [R1+0x580] ;  /* 0x00058000018a7983 */ /* 0x000f220000300800 */
[----:B0-----:R-:W-:Y:S01]  /*3a310*/  @!P3 IADD3 R56, P5, P6, R24, UR8, R56 ;  /* 0x000000081838bc10 */ /* 0x001fe2000febe038 */
[----:B------:R-:W-:-:S02]  /*3a320*/  IMAD.U32 R75, RZ, RZ, UR8 ;  /* 0x00000008ff4b7e24 */ /* 0x000fc4000f8e00ff */
[----:B------:R-:W-:Y:S01]  /*3a330*/  IMAD.U32 R73, RZ, RZ, UR8 ;  /* 0x00000008ff497e24 */ /* 0x000fe2000f8e00ff */
[----:B------:R-:W-:Y:S01]  /*3a340*/  @!P3 IADD3.X R57, R30, UR7, R57, P5, P6 ;  /* 0x000000071e39bc10 */ /* 0x000fe2000afec439 */
[----:B------:R-:W-:Y:S01]  /*3a350*/  IMAD.U32 R71, RZ, RZ, UR8 ;  /* 0x00000008ff477e24 */ /* 0x000fe2000f8e00ff */
[----:B------:R-:W-:Y:S01]  /*3a360*/  ISETP.LT.OR P3, PT, R29, 0x82, !P4 ;  /* 0x000000821d00780c */ /* 0x000fe20006761670 */
[----:B------:R-:W-:Y:S01]  /*3a370*/  IMAD.U32 R69, RZ, RZ, UR8 ;  /* 0x00000008ff457e24 */ /* 0x000fe2000f8e00ff */
[----:B------:R-:W4:Y:S01]  /*3a380*/  LDL.LU R139, [R1+0x584] ;  /* 0x00058400018b7983 */ /* 0x000f220000300800 */
[----:B------:R-:W-:Y:S01]  /*3a390*/  IMAD.U32 R67, RZ, RZ, UR8 ;  /* 0x00000008ff437e24 */ /* 0x000fe2000f8e00ff */
[----:B------:R-:W-:Y:S01]  /*3a3a0*/  P2R R31, PR, RZ, 0x8 ;  /* 0x00000008ff1f7803 */ /* 0x000fe20000000000 */
[----:B------:R-:W-:-:S08]  /*3a3b0*/  IMAD.U32 R65, RZ, RZ, UR8 ;  /* 0x00000008ff417e24 */ /* 0x000fd0000f8e00ff */
[----:B------:R-:W0:Y:S02]  /*3a3c0*/  @!P3 LDC.64 R58, c[0x0][0x5c0] ;  /* 0x00017000ff3abb82 */ /* 0x000e240000000a00 */
[----:B0-----:R-:W-:-:S04]  /*3a3d0*/  @!P3 IADD3 R58, P5, P6, R24, UR8, R58 ;  /* 0x00000008183abc10 */ /* 0x001fc8000febe03a */
[----:B------:R-:W-:Y:S02]  /*3a3e0*/  @!P3 IADD3.X R59, R30, UR7, R59, P5, P6 ;  /* 0x000000071e3bbc10 */ /* 0x000fe4000afec43b */
[----:B------:R-:W-:-:S04]  /*3a3f0*/  ISETP.LT.OR P3, PT, R29, 0x89, !P4 ;  /* 0x000000891d00780c */ /* 0x000fc80006761670 */
[----:B------:R-:W-:-:S09]  /*3a400*/  P2R R60, PR, RZ, 0x8 ;  /* 0x00000008ff3c7803 */ /* 0x000fd20000000000 */
        /* <DEDUP_REMOVED lines=18> */
[C---:B------:R-:W-:Y:S02]  /*3a530*/  ISETP.LT.OR P3, PT, R29.reuse, 0x99, !P4 ;  /* 0x000000991d00780c */ /* 0x040fe40006761670 */
[----:B------:R-:W-:Y:S02]  /*3a540*/  ISETP.LT.OR P4, PT, R29, 0x9a, !P4 ;  /* 0x0000009a1d00780c */ /* 0x000fe40006781670 */
[----:B------:R-:W-:Y:S02]  /*3a550*/  P2R R132, PR, RZ, 0x8 ;  /* 0x00000008ff847803 */ /* 0x000fe40000000000 */
[----:B------:R-:W-:-:S07]  /*3a560*/  P2R R120, PR, RZ, 0x10 ;  /* 0x00000010ff787803 */ /* 0x000fce0000000000 */
[----:B------:R-:W0:Y:S08]  /*3a570*/  @!P3 LDC.64 R46, c[0x0][0x5c0] ;  /* 0x00017000ff2ebb82 */ /* 0x000e300000000a00 */
[----:B------:R-:W1:Y:S01]  /*3a580*/  @!P4 LDC.64 R44, c[0x0][0x5c0] ;  /* 0x00017000ff2ccb82 */ /* 0x000e620000000a00 */
[----:B0-----:R-:W-:-:S04]  /*3a590*/  @!P3 IADD3 R46, P5, P6, R24, UR8, R46 ;  /* 0x00000008182ebc10 */ /* 0x001fc8000febe02e */
[----:B------:R-:W-:Y:S02]  /*3a5a0*/  @!P3 IADD3.X R47, R30, UR7, R47, P5, P6 ;  /* 0x000000071e2fbc10 */ /* 0x000fe4000afec42f */
[----:B------:R-:W-:-:S04]  /*3a5b0*/  ISETP.LT.OR P3, PT, R29, 0x81, !P0 ;  /* 0x000000811d00780c */ /* 0x000fc80004761670 */
[----:B------:R-:W-:-:S09]  /*3a5c0*/  P2R R129, PR, RZ, 0x8 ;  /* 0x00000008ff817803 */ /* 0x000fd20000000000 */
[----:B------:R-:W0:Y:S02]  /*3a5d0*/  @!P3 LDC.64 R42, c[0x0][0x5c0] ;  /* 0x00017000ff2abb82 */ /* 0x000e240000000a00 */
[----:B0-----:R-:W-:-:S04]  /*3a5e0*/  @!P3 IADD3 R42, P5, P6, R24, UR6, R42 ;  /* 0x00000006182abc10 */ /* 0x001fc8000febe02a */
[----:B------:R-:W-:Y:S02]  /*3a5f0*/  @!P3 IADD3.X R43, R30, UR5, R43, P5, P6 ;  /* 0x000000051e2bbc10 */ /* 0x000fe4000afec42b */
[----:B-1----:R-:W-:Y:S02]  /*3a600*/  @!P4 IADD3 R44, P5, P6, R24, UR8, R44 ;  /* 0x00000008182ccc10 */ /* 0x002fe4000febe02c */
[----:B------:R-:W-:Y:S02]  /*3a610*/  ISETP.NE.AND P3, PT, R6, RZ, PT ;  /* 0x000000ff0600720c */ /* 0x000fe40003f65270 */
        /* <DEDUP_REMOVED lines=69> */
[----:B------:R-:W-:Y:S02]  /*3aa70*/  ISETP.LT.OR P4, PT, R29, 0x9a, !P1 ;  /* 0x0000009a1d00780c */ /* 0x000fe40004f81670 */
[----:B-1----:R-:W-:Y:S02]  /*3aa80*/  @!P6 IADD3 R8, P0, P5, R24, UR10, R8 ;  /* 0x0000000a1808ec10 */ /* 0x002fe4000fd1e008 */
[----:B------:R-:W-:Y:S02]  /*3aa90*/  P2R R97, PR, RZ, 0x10 ;  /* 0x00000010ff617803 */ /* 0x000fe40000000000 */
[----:B------:R-:W-:-:S07]  /*3aaa0*/  @!P6 IADD3.X R9, R30, UR9, R9, P0, P5 ;  /* 0x000000091e09ec10 */ /* 0x000fce00087ea409 */
[----:B------:R-:W0:Y:S02]  /*3aab0*/  @!P4 LDC.64 R6, c[0x0][0x5c0] ;  /* 0x00017000ff06cb82 */ /* 0x000e240000000a00 */
[----:B0-----:R-:W-:-:S04]  /*3aac0*/  @!P4 IADD3 R6, P0, P1, R24, UR10, R6 ;  /* 0x0000000a1806cc10 */ /* 0x001fc8000f91e006 */
[----:B------:R-:W-:Y:S02]  /*3aad0*/  @!P4 IADD3.X R7, R30, UR9, R7, P0, P1 ;  /* 0x000000091e07cc10 */ /* 0x000fe400087e2407 */
[----:B------:R-:W-:-:S04]  /*3aae0*/  ISETP.LT.OR P4, PT, R29, 0x81, !P2 ;  /* 0x000000811d00780c */ /* 0x000fc80005781670 */
[----:B------:R-:W-:-:S09]  /*3aaf0*/  P2R R131, PR, RZ, 0x10 ;  /* 0x00000010ff837803 */ /* 0x000fd20000000000 */
[----:B------:R-:W-:-:S04]  /*3ab00*/  @!P4 IADD3 R93, P0, P1, R93, UR6, R24 ;  /* 0x000000065d5dcc10 */ /* 0x000fc8000f91e018 */
        /* <DEDUP_REMOVED lines=21> */
[C---:B------:R-:W-:Y:S02]  /*3ac60*/  ISETP.LT.OR P4, PT, R29.reuse, 0x99, !P2 ;  /* 0x000000991d00780c */ /* 0x040fe40005781670 */
[----:B------:R-:W-:Y:S02]  /*3ac70*/  ISETP.LT.OR P2, PT, R29, 0x9a, !P2 ;  /* 0x0000009a1d00780c */ /* 0x000fe40005741670 */
[----:B------:R-:W-:Y:S02]  /*3ac80*/  P2R R118, PR, RZ, 0x10 ;  /* 0x00000010ff767803 */ /* 0x000fe40000000000 */
[----:B------:R-:W-:-:S07]  /*3ac90*/  P2R R115, PR, RZ, 0x4 ;  /* 0x00000004ff737803 */ /* 0x000fce0000000000 */
[----:B------:R-:W-:-:S04]  /*3aca0*/  @!P4 IADD3 R81, P0, P1, R81, UR6, R24 ;  /* 0x000000065151cc10 */ /* 0x000fc8000f91e018 */
[----:B------:R-:W-:Y:S02]  /*3acb0*/  @!P4 IADD3.X R80, R61, UR5, R30, P0, P1 ;  /* 0x000000053d50cc10 */ /* 0x000fe400087e241e */
[----:B------:R-:W-:Y:S02]  /*3acc0*/  @!P2 IADD3 R79, P0, P1, R79, UR6, R24 ;  /* 0x000000064f4fac10 */ /* 0x000fe4000f91e018 */
[----:B------:R-:W-:Y:S02]  /*3acd0*/  ISETP.LT.OR P4, PT, R29, 0x8a, !P3 ;  /* 0x0000008a1d00780c */ /* 0x000fe40005f81670 */
[----:B------:R-:W-:Y:S02]  /*3ace0*/  @!P2 IADD3.X R78, R61, UR5, R30, P0, P1 ;  /* 0x000000053d4eac10 */ /* 0x000fe400087e241e */
[----:B------:R-:W-:Y:S02]  /*3acf0*/  ISETP.LT.OR P2, PT, R29, 0x81, !P3 ;  /* 0x000000811d00780c */ /* 0x000fe40005f41670 */
[----:B------:R-:W-:-:S02]  /*3ad00*/  P2R R105, PR, RZ, 0x10 ;  /* 0x00000010ff697803 */ /* 0x000fc40000000000 */
        /* <DEDUP_REMOVED lines=11> */
[----:B------:R-:W-:Y:S02]  /*3adc0*/  ISETP.LT.OR P2, PT, R29, 0x91, !P3 ;  /* 0x000000911d00780c */ /* 0x000fe40005f41670 */
[----:B------:R-:W-:Y:S02]  /*3add0*/  @!P4 IADD3 R71, P0, P1, R71, UR10, R24 ;  /* 0x0000000a4747cc10 */ /* 0x000fe4000f91e018 */
[----:B------:R-:W-:Y:S02]  /*3ade0*/  P2R R103, PR, RZ, 0x4 ;  /* 0x00000004ff677803 */ /* 0x000fe40000000000 */
[----:B------:R-:W-:Y:S02]  /*3adf0*/  @!P4 IADD3.X R70, R61, UR9, R30, P0, P1 ;  /* 0x000000093d46cc10 */ /* 0x000fe400087e241e */
[----:B------:R-:W-:-:S05]  /*3ae00*/  LOP3.LUT P4, RZ, R0, 0x10000, RZ, 0xc0, !PT ;  /* 0x0001000000ff7812 */ /* 0x000fca000788c0ff */
[----:B------:R-:W-:-:S04]  /*3ae10*/  @!P2 IADD3 R69, P0, P1, R69, UR10, R24 ;  /* 0x0000000a4545ac10 */ /* 0x000fc8000f91e018 */
[----:B------:R-:W-:Y:S02]  /*3ae20*/  @!P2 IADD3.X R68, R61, UR9, R30, P0, P1 ;  /* 0x000000093d44ac10 */ /* 0x000fe400087e241e */
[----:B------:R-:W-:Y:S02]  /*3ae30*/  ISETP.LT.OR P1, PT, R29, 0x92, !P3 ;  /* 0x000000921d00780c */ /* 0x000fe40005f21670 */
[----:B------:R-:W-:Y:S01]  /*3ae40*/  ISETP.NE.AND P2, PT, R62, RZ, PT ;  /* 0x000000ff3e00720c */ /* 0x000fe20003f45270 */
[----:B--2---:R-:W-:Y:S01]  /*3ae50*/  FMUL R62, R63, UR39 ;  /* 0x000000273f3e7c20 */ /* 0x004fe20008400000 */
[----:B------:R-:W-:-:S09]  /*3ae60*/  P2R R106, PR, RZ, 0x2 ;  /* 0x00000002ff6a7803 */ /* 0x000fd20000000000 */
[----:B------:R-:W-:-:S04]  /*3ae70*/  @!P1 IADD3 R67, P0, P5, R67, UR10, R24 ;  /* 0x0000000a43439c10 */ /* 0x000fc8000fd1e018 */
[----:B------:R-:W-:Y:S02]  /*3ae80*/  @!P1 IADD3.X R66, R61, UR9, R30, P0, P5 ;  /* 0x000000093d429c10 */ /* 0x000fe400087ea41e */
[C---:B------:R-:W-:Y:S02]  /*3ae90*/  ISETP.LT.OR P0, PT, R29.reuse, 0x99, !P3 ;  /* 0x000000991d00780c */ /* 0x040fe40005f01670 */
[----:B------:R-:W-:Y:S02]  /*3aea0*/  ISETP.LT.OR P3, PT, R29, 0x9a, !P3 ;  /* 0x0000009a1d00780c */ /* 0x000fe40005f61670 */
[----:B------:R-:W-:Y:S01]  /*3aeb0*/  ISETP.NE.AND P1, PT, R31, RZ, PT ;  /* 0x000000ff1f00720c */ /* 0x000fe20003f25270 */
[----:B------:R-:W-:Y:S01]  /*3aec0*/  IMAD.U32 R31, RZ, RZ, UR7 ;  /* 0x00000007ff1f7e24 */ /* 0x000fe2000f8e00ff */
[----:B------:R-:W-:Y:S02]  /*3aed0*/  P2R R108, PR, RZ, 0x1 ;  /* 0x00000001ff6c7803 */ /* 0x000fe40000000000 */
[----:B------:R-:W-:-:S05]  /*3aee0*/  P2R R109, PR, RZ, 0x8 ;  /* 0x00000008ff6d7803 */ /* 0x000fca0000000000 */
[----:B------:R-:W-:-:S04]  /*3aef0*/  @!P0 IADD3 R65, P5, P6, R65, UR10, R24 ;  /* 0x0000000a41418c10 */ /* 0x000fc8000febe018 */
[----:B------:R-:W-:Y:S01]  /*3af00*/  @!P0 IADD3.X R64, R31, UR9, R30, P5, P6 ;  /* 0x000000091f408c10 */ /* 0x000fe2000afec41e */
[----:B------:R-:W-:Y:S01]  /*3af10*/  IMAD.U32 R31, RZ, RZ, UR8 ;  /* 0x00000008ff1f7e24 */ /* 0x000fe2000f8e00ff */
[----:B------:R-:W-:-:S04]  /*3af20*/  ISETP.NE.AND P0, PT, R28, RZ, PT ;  /* 0x000000ff1c00720c */ /* 0x000fc80003f05270 */
[----:B------:R-:W-:-:S04]  /*3af30*/  @!P3 IADD3 R31, P5, P6, R31, UR10, R24 ;  /* 0x0000000a1f1fbc10 */ /* 0x000fc8000febe018 */
[----:B------:R-:W-:Y:S02]  /*3af40*/  @!P3 IADD3.X R28, R61, UR9, R30, P5, P6 ;  /* 0x000000093d1cbc10 */ /* 0x000fe4000afec41e */
[----:B------:R-:W-:Y:S02]  /*3af50*/  ISETP.LT.OR P5, PT, R29, 0x81, !P4 ;  /* 0x000000811d00780c */ /* 0x000fe400067a1670 */
[----:B------:R-:W-:-:S11]  /*3af60*/  ISETP.NE.AND P3, PT, R60, RZ, PT ;  /* 0x000000ff3c00720c */ /* 0x000fd60003f65270 */
[----:B------:R-:W0:Y:S01]  /*3af70*/  @!P5 LDC.64 R60, c[0x0][0x5c0] ;  /* 0x00017000ff3cdb82 */ /* 0x000e220000000a00 */
[----:B------:R-:W-:Y:S02]  /*3af80*/  F2FP.SATFINITE.E4M3.F32.PACK_AB_MERGE_C R123, RZ, R62, RZ ;  /* 0x0000003eff7b723e */ /* 0x000fe400048070ff */
[----:B0-----:R-:W-:-:S05]  /*3af90*/  @!P5 IADD3 R60, P6, R24, R60, RZ ;  /* 0x0000003c183cd210 */ /* 0x001fca0007fde0ff */
[----:B------:R-:W-:-:S05]  /*3afa0*/  @!P5 IMAD.X R61, R30, 0x1, R61, P6 ;  /* 0x000000011e3dd824 */ /* 0x000fca00030e063d */
[----:B------:R5:W-:Y:S01]  /*3afb0*/  @!P5 STG.E.U8 desc[UR44][R60.64+0x80], R123 ;  /* 0x0000807b3c00d986 */ /* 0x000be2000c10112c */
[----:B------:R-:W-:-:S13]  /*3afc0*/  ISETP.LT.OR P5, PT, R29, 0x82, !P4 ;  /* 0x000000821d00780c */ /* 0x000fda00067a1670 */
[----:B------:R-:W0:Y:S01]  /*3afd0*/  @!P5 LDC.64 R62, c[0x0][0x5c0] ;  /* 0x00017000ff3edb82 */ /* 0x000e220000000a00 */
[----:B---3--:R-:W-:Y:S01]  /*3afe0*/  FMUL R94, R94, UR39 ;  /* 0x000000275e5e7c20 */ /* 0x008fe20008400000 */
[----:B-----5:R-:W-:Y:S02]  /*3aff0*/  FMUL R60, R137, UR39 ;  /* 0x00000027893c7c20 */ /* 0x020fe40008400000 */
[----:B------:R-:W2:Y:S02]  /*3b000*/  LDL.LU R137, [R1+0x588] ;  /* 0x0005880001897983 */ /* 0x000ea40000300800 */
[----:B------:R-:W-:Y:S02]  /*3b010*/  F2FP.SATFINITE.E4M3.F32.PACK_AB_MERGE_C R125, RZ, R94, RZ ;  /* 0x0000005eff7d723e */ /* 0x000fe400048070ff */
[----:B0-----:R-:W-:-:S05]  /*3b020*/  @!P5 IADD3 R62, P6, R24, R62, RZ ;  /* 0x0000003e183ed210 */ /* 0x001fca0007fde0ff */
[----:B------:R-:W-:-:S05]  /*3b030*/  @!P5 IMAD.X R63, R30, 0x1, R63, P6 ;  /* 0x000000011e3fd824 */ /* 0x000fca00030e063f */
[----:B------:R4:W-:Y:S02]  /*3b040*/  @!P5 STG.E.U8 desc[UR44][R62.64+0x81], R125 ;  /* 0x0000817d3e00d986 */ /* 0x0009e4000c10112c */
[----:B----4-:R-:W-:Y:S02]  /*3b050*/  FMUL R62, R135, UR39 ;  /* 0x00000027873e7c20 */ /* 0x010fe40008400000 */
[----:B------:R-:W3:Y:S01]  /*3b060*/  LDL.LU R135, [R1+0x58c] ;  /* 0x00058c0001877983 */ /* 0x000ee20000300800 */
[----:B------:R-:W-:Y:S02]  /*3b070*/  ISETP.LT.OR P5, PT, R29, 0x89, !P4 ;  /* 0x000000891d00780c */ /* 0x000fe400067a1670 */
[----:B------:R-:W-:-:S11]  /*3b080*/  F2FP.SATFINITE.E4M3.F32.PACK_AB_MERGE_C R123, RZ, R60, RZ ;  /* 0x0000003cff7b723e */ /* 0x000fd600048070ff */
[----:B------:R-:W0:Y:S01]  /*3b090*/  @!P5 LDC.64 R60, c[0x0][0x5c0] ;  /* 0x00017000ff3cdb82 */ /* 0x000e220000000a00 */
[----:B------:R-:W-:Y:S01]  /*3b0a0*/  FMUL R94, R127, UR39 ;  /* 0x000000277f5e7c20 */ /* 0x000fe20008400000 */
[----:B------:R-:W-:-:S04]  /*3b0b0*/  F2FP.SATFINITE.E4M3.F32.PACK_AB_MERGE_C R63, RZ, R62, RZ ;  /* 0x0000003eff3f723e */ /* 0x000fc800048070ff */
[----:B------:R-:W-:-:S05]  /*3b0c0*/  F2FP.SATFINITE.E4M3.F32.PACK_AB_MERGE_C R127, RZ, R94, RZ ;  /* 0x0000005eff7f723e */ /* 0x000fca00048070ff */
[----:B------:R1:W-:Y:S04]  /*3b0d0*/  @!P0 STG.E.U8 desc[UR44][R56.64+0x80], R127 ;  /* 0x0000807f38008986 */ /* 0x0003e8000c10112c */
[----:B------:R4:W-:Y:S01]  /*3b0e0*/  @!P1 STG.E.U8 desc[UR44][R58.64+0x81], R123 ;  /* 0x0000817b3a009986 */ /* 0x0009e2000c10112c */
[----:B0-----:R-:W-:-:S05]  /*3b0f0*/  @!P5 IADD3 R60, P6, R24, R60, RZ ;  /* 0x0000003c183cd210 */ /* 0x001fca0007fde0ff */
[----:B------:R-:W-:-:S05]  /*3b100*/  @!P5 IMAD.X R61, R30, 0x1, R61, P6 ;  /* 0x000000011e3dd824 */ /* 0x000fca00030e063d */
[----:B------:R0:W-:Y:S01]  /*3b110*/  @!P5 STG.E.U8 desc[UR44][R60.64+0x88], R63 ;  /* 0x0000883f3c00d986 */ /* 0x0001e2000c10112c */
[----:B------:R-:W-:-:S13]  /*3b120*/  ISETP.LT.OR P5, PT, R29, 0x8a, !P4 ;  /* 0x0000008a1d00780c */ /* 0x000fda00067a1670 */
[----:B-1----:R-:W1:Y:S01]  /*3b130*/  @!P5 LDC.64 R56, c[0x0][0x5c0] ;  /* 0x00017000ff38db82 */ /* 0x002e620000000a00 */
[----:B----4-:R-:W-:Y:S02]  /*3b140*/  FMUL R58, R136, UR39 ;  /* 0x00000027883a7c20 */ /* 0x010fe40008400000 */
[----:B------:R-:W4:Y:S03]  /*3b150*/  LDL.LU R136, [R1+0x590] ;  /* 0x0005900001887983 */ /* 0x000f260000300800 */
[----:B------:R-:W-:Y:S01]  /*3b160*/  F2FP.SATFINITE.E4M3.F32.PACK_AB_MERGE_C R123, RZ, R58, RZ ;  /* 0x0000003aff7b723e */ /* 0x000fe200048070ff */
[----:B------:R-:W-:-:S05]  /*3b170*/  FMUL R58, R140, UR39 ;  /* 0x000000278c3a7c20 */ /* 0x000fca0008400000 */
[----:B------:R-:W-:Y:S01]  /*3b180*/  F2FP.SATFINITE.E4M3.F32.PACK_AB_MERGE_C R125, RZ, R58, RZ ;  /* 0x0000003aff7d723e */ /* 0x000fe200048070ff */
[----:B------:R-:W-:Y:S02]  /*3b190*/  FMUL R58, R138, UR39 ;  /* 0x000000278a3a7c20 */ /* 0x000fe40008400000 */
[----:B------:R-:W5:Y:S01]  /*3b1a0*/  LDL.LU R138, [R1+0x594] ;  /* 0x00059400018a7983 */ /* 0x000f620000300800 */
[----:B-1----:R-:W-:-:S03]  /*3b1b0*/  @!P5 IADD3 R56, P6, R24, R56, RZ ;  /* 0x000000381838d210 */ /* 0x002fc60007fde0ff */
[----:B------:R-:W5:Y:S01]  /*3b1c0*/  LDL.LU R140, [R1+0x598] ;  /* 0x00059800018c7983 */ /* 0x000f620000300800 */
[----:B0-----:R-:W-:Y:S01]  /*3b1d0*/  F2FP.SATFINITE.E4M3.F32.PACK_AB_MERGE_C R61, RZ, R58, RZ ;  /* 0x0000003aff3d723e */ /* 0x001fe200048070ff */
[----:B------:R-:W-:-:S05]  /*3b1e0*/  @!P5 IMAD.X R57, R30, 0x1, R57, P6 ;  /* 0x000000011e39d824 */ /* 0x000fca00030e0639 */
[----:B------:R-:W-:Y:S04]  /*3b1f0*/  @!P5 STG.E.U8 desc[UR44][R56.64+0x89], R123 ;  /* 0x0000897b3800d986 */ /* 0x000fe8000c10112c */
[----:B------:R-:W-:Y:S04]  /*3b200*/  @!P3 STG.E.U8 desc[UR44][R54.64+0x88], R125 ;  /* 0x0000887d3600b986 */ /* 0x000fe8000c10112c */
[----:B------:R2:W-:Y:S02]  /*3b210*/  @!P2 STG.E.U8 desc[UR44][R52.64+0x89], R61 ;  /* 0x0000893d3400a986 */ /* 0x0005e4000c10112c */
[----:B--2---:R-:W-:-:S05]  /*3b220*/  FMUL R52, R137, UR39 ;  /* 0x0000002789347c20 */ /* 0x004fca0008400000 */
[----:B------:R-:W-:Y:S01]  /*3b230*/  F2FP.SATFINITE.E4M3.F32.PACK_AB_MERGE_C R61, RZ, R52, RZ ;  /* 0x00000034ff3d723e */ /* 0x000fe200048070ff */
[----:B---3--:R-:W-:Y:S02]  /*3b240*/  FMUL R52, R135, UR39 ;  /* 0x0000002787347c20 */ /* 0x008fe40008400000 */
[----:B------:R-:W2:Y:S01]  /*3b250*/  LDL.LU R135, [R1+0x59c] ;  /* 0x00059c0001877983 */ /* 0x000ea20000300800 */
[----:B------:R-:W-:-:S13]  /*3b260*/  ISETP.LT.OR P5, PT, R29, 0x91, !P4 ;  /* 0x000000911d00780c */ /* 0x000fda00067a1670 */
[----:B------:R-:W0:Y:S01]  /*3b270*/  @!P5 LDC.64 R58, c[0x0][0x5c0] ;  /* 0x00017000ff3adb82 */ /* 0x000e220000000a00 */
[----:B------:R-:W-:Y:S02]  /*3b280*/  FMUL R56, R139, UR39 ;  /* 0x000000278b387c20 */ /* 0x000fe40008400000 */
[----:B------:R-:W3:Y:S03]  /*3b290*/  LDL.LU R139, [R1+0x5a0] ;  /* 0x0005a000018b7983 */ /* 0x000ee60000300800 */
[----:B------:R-:W-:Y:S01]  /*3b2a0*/  F2FP.SATFINITE.E4M3.F32.PACK_AB_MERGE_C R57, RZ, R56, RZ ;  /* 0x00000038ff39723e */ /* 0x000fe200048070ff */
[----:B------:R-:W3:Y:S01]  /*3b2b0*/  LDL.LU R137, [R1+0x5a4] ;  /* 0x0005a40001897983 */ /* 0x000ee20000300800 */
[----:B0-----:R-:W-:-:S05]  /*3b2c0*/  @!P5 IADD3 R58, P6, R24, R58, RZ ;  /* 0x0000003a183ad210 */ /* 0x001fca0007fde0ff */
[----:B------:R-:W-:-:S05]  /*3b2d0*/  @!P5 IMAD.X R59, R30, 0x1, R59, P6 ;  /* 0x000000011e3bd824 */ /* 0x000fca00030e063b */
[----:B------:R0:W-:Y:S01]  /*3b2e0*/  @!P5 STG.E.U8 desc[UR44][R58.64+0x90], R57 ;  /* 0x000090393a00d986 */ /* 0x0001e2000c10112c */
[----:B------:R-:W-:-:S13]  /*3b2f0*/  ISETP.LT.OR P5, PT, R29, 0x92, !P4 ;  /* 0x000000921d00780c */ /* 0x000fda00067a1670 */
[----:B------:R-:W1:Y:S01]  /*3b300*/  @!P5 LDC.64 R54, c[0x0][0x5c0] ;  /* 0x00017000ff36db82 */ /* 0x000e620000000a00 */
[----:B------:R-:W-:Y:S02]  /*3b310*/  ISETP.NE.AND P0, PT, R133, RZ, PT ;  /* 0x000000ff8500720c */ /* 0x000fe40003f05270 */
[----:B------:R-:W-:Y:S02]  /*3b320*/  ISETP.NE.AND P1, PT, R134, RZ, PT ;  /* 0x000000ff8600720c */ /* 0x000fe40003f25270 */
[----:B------:R-:W-:Y:S01]  /*3b330*/  F2FP.SATFINITE.E4M3.F32.PACK_AB_MERGE_C R63, RZ, R52, RZ ;  /* 0x00000034ff3f723e */ /* 0x000fe200048070ff */
[----:B----4-:R-:W-:Y:S02]  /*3b340*/  FMUL R52, R136, UR39 ;  /* 0x0000002788347c20 */ /* 0x010fe40008400000 */
[----:B------:R-:W4:Y:S03]  /*3b350*/  LDL.LU R136, [R1+0x5a8] ;  /* 0x0005a80001887983 */ /* 0x000f260000300800 */
[----:B0-----:R-:W-:-:S02]  /*3b360*/  F2FP.SATFINITE.E4M3.F32.PACK_AB_MERGE_C R57, RZ, R52, RZ ;  /* 0x00000034ff39723e */ /* 0x001fc400048070ff */
[----:B-1----:R-:W-:-:S05]  /*3b370*/  @!P5 IADD3 R54, P6, R24, R54, RZ ;  /* 0x000000361836d210 */ /* 0x002fca0007fde0ff */
[----:B------:R-:W-:-:S05]  /*3b380*/  @!P5 IMAD.X R55, R30, 0x1, R55, P6 ;  /* 0x000000011e37d824 */ /* 0x000fca00030e0637 */
[----:B------:R5:W-:Y:S04]  /*3b390*/  @!P5 STG.E.U8 desc[UR44][R54.64+0x91], R61 ;  /* 0x0000913d3600d986 */ /* 0x000be8000c10112c */
[----:B------:R-:W-:Y:S04]  /*3b3a0*/  @!P0 STG.E.U8 desc[UR44][R50.64+0x90], R63 ;  /* 0x0000903f32008986 */ /* 0x000fe8000c10112c */
[----:B------:R0:W-:Y:S01]  /*3b3b0*/  @!P1 STG.E.U8 desc[UR44][R48.64+0x91], R57 ;  /* 0x0000913930009986 */ /* 0x0001e2000c10112c */
[----:B-----5:R-:W-:-:S03]  /*3b3c0*/  FMUL R54, R138, UR39 ;  /* 0x000000278a367c20 */ /* 0x020fc60008400000 */
[----:B------:R-:W5:Y:S01]  /*3b3d0*/  LDL.LU R138, [R1+0x5ac] ;  /* 0x0005ac00018a7983 */ /* 0x000f620000300800 */
[----:B0-----:R-:W-:-:S05]  /*3b3e0*/  FMUL R48, R140, UR39 ;  /* 0x000000278c307c20 */ /* 0x001fca0008400000 */
[----:B------:R-:W-:Y:S01]  /*3b3f0*/  F2FP.SATFINITE.E4M3.F32.PACK_AB_MERGE_C R49, RZ, R48, RZ ;  /* 0x00000030ff31723e */ /* 0x000fe200048070ff */
[----:B--2---:R-:W-:Y:S02]  /*3b400*/  FMUL R48, R135, UR39 ;  /* 0x0000002787307c20 */ /* 0x004fe40008400000 */
[----:B------:R-:W2:Y:S01]  /*3b410*/  LDL.LU R135, [R1+0x5b0] ;  /* 0x0005b00001877983 */ /* 0x000ea20000300800 */
[----:B------:R-:W-:Y:S02]  /*3b420*/  ISETP.LT.OR P5, PT, R29, 0x99, !P4 ;  /* 0x000000991d00780c */ /* 0x000fe400067a1670 */
[----:B------:R-:W-:Y:S01]  /*3b430*/  F2FP.SATFINITE.E4M3.F32.PACK_AB_MERGE_C R55, RZ, R54, RZ ;  /* 0x00000036ff37723e */ /* 0x000fe200048070ff */
[----:B------:R-:W2:Y:S10]  /*3b440*/  LDL.LU R140, [R1+0x5b4] ;  /* 0x0005b400018c7983 */ /* 0x000eb40000300800 */
[----:B------:R-:W0:Y:S01]  /*3b450*/  @!P5 LDC.64 R52, c[0x0][0x5c0] ;  /* 0x00017000ff34db82 */ /* 0x000e220000000a00 */
[----:B------:R-:W-:Y:S01]  /*3b460*/  F2FP.SATFINITE.E4M3.F32.PACK_AB_MERGE_C R57, RZ, R48, RZ ;  /* 0x00000030ff39723e */ /* 0x000fe200048070ff */
[----:B---3--:R-:W-:Y:S01]  /*3b470*/  FMUL R48, R139, UR39 ;  /* 0x000000278b307c20 */ /* 0x008fe20008400000 */
[----:B0-----:R-:W-:-:S05]  /*3b480*/  @!P5 IADD3 R52, P6, R24, R52, RZ ;  /* 0x000000341834d210 */ /* 0x001fca0007fde0ff */
[----:B------:R-:W-:-:S05]  /*3b490*/  @!P5 IMAD.X R53, R30, 0x1, R53, P6 ;  /* 0x000000011e35d824 */ /* 0x000fca00030e0635 */
[----:B------:R0:W-:Y:S01]  /*3b4a0*/  @!P5 STG.E.U8 desc[UR44][R52.64+0x98], R55 ;  /* 0x000098373400d986 */ /* 0x0001e2000c10112c */
[----:B------:R-:W-:Y:S02]  /*3b4b0*/  ISETP.LT.OR P5, PT, R29, 0x9a, !P4 ;  /* 0x0000009a1d00780c */ /* 0x000fe400067a1670 */
[----:B0-----:R-:W-:-:S11]  /*3b4c0*/  F2FP.SATFINITE.E4M3.F32.PACK_AB_MERGE_C R53, RZ, R48, RZ ;  /* 0x00000030ff35723e */ /* 0x001fd600048070ff */
[----:B------:R-:W0:Y:S01]  /*3b4d0*/  @!P5 LDC.64 R50, c[0x0][0x5c0] ;  /* 0x00017000ff32db82 */ /* 0x000e220000000a00 */
[----:B------:R-:W-:Y:S02]  /*3b4e0*/  FMUL R48, R137, UR39 ;  /* 0x0000002789307c20 */ /* 0x000fe40008400000 */
[----:B------:R-:W3:Y:S01]  /*3b4f0*/  LDL.LU R137, [R1+0x5b8] ;  /* 0x0005b80001897983 */ /* 0x000ee20000300800 */
[----:B------:R-:W-:Y:S02]  /*3b500*/  ISETP.NE.AND P2, PT, R132, RZ, PT ;  /* 0x000000ff8400720c */ /* 0x000fe40003f45270 */
[----:B------:R-:W-:Y:S02]  /*3b510*/  ISETP.NE.AND P3, PT, R129, RZ, PT ;  /* 0x000000ff8100720c */ /* 0x000fe40003f65270 */
[----:B------:R-:W-:Y:S01]  /*3b520*/  F2FP.SATFINITE.E4M3.F32.PACK_AB_MERGE_C R55, RZ, R48, RZ ;  /* 0x00000030ff37723e */ /* 0x000fe200048070ff */
[----:B----4-:R-:W-:Y:S02]  /*3b530*/  FMUL R48, R136, UR39 ;  /* 0x0000002788307c20 */ /* 0x010fe40008400000 */
[----:B------:R-:W4:Y:S04]  /*3b540*/  LDL.LU R136, [R1+0x5bc] ;  /* 0x0005bc0001887983 */ /* 0x000f280000300800 */
[----:B------:R-:W4:Y:S01]  /*3b550*/  LDL.LU R139, [R1+0x5c0] ;  /* 0x0005c000018b7983 */ /* 0x000f220000300800 */
[----:B0-----:R-:W-:-:S05]  /*3b560*/  @!P5 IADD3 R50, P6, R24, R50, RZ ;  /* 0x000000321832d210 */ /* 0x001fca0007fde0ff */
[----:B------:R-:W-:Y:S01]  /*3b570*/  @!P5 IMAD.X R51, R30, 0x1, R51, P6 ;  /* 0x000000011e33d824 */ /* 0x000fe200030e0633 */
[----:B------:R-:W-:-:S04]  /*3b580*/  ISETP.NE.AND P6, PT, R120, RZ, PT ;  /* 0x000000ff7800720c */ /* 0x000fc80003fc5270 */
[----:B------:R-:W-:Y:S04]  /*3b590*/  @!P5 STG.E.U8 desc[UR44][R50.64+0x99], R49 ;  /* 0x000099313200d986 */ /* 0x000fe8000c10112c */
[----:B------:R5:W-:Y:S05]  /*3b5a0*/  @!P2 STG.E.U8 desc[UR44][R46.64+0x98], R57 ;  /* 0x000098392e00a986 */ /* 0x000bea000c10112c */
[----:B------:R-:W-:Y:S01]  /*3b5b0*/  @!P6 STG.E.U8 desc[UR44][R44.64+0x99], R53 ;  /* 0x000099352c00e986 */ /* 0x000fe2000c10112c */
[----:B-----5:R-:W-:-:S03]  /*3b5c0*/  FMUL R46, R138, UR39 ;  /* 0x000000278a2e7c20 */ /* 0x020fc60008400000 */
[----:B------:R-:W5:Y:S04]  /*3b5d0*/  LDL.LU R138, [R1+0x5c4] ;  /* 0x0005c400018a7983 */ /* 0x000f680000300800 */
[----:B------:R2:W-:Y:S02]  /*3b5e0*/  @!P3 STG.E.U8 desc[UR44][R42.64+0x80], R55 ;  /* 0x000080372a00b986 */ /* 0x0005e4000c10112c */
[----:B--2---:R-:W-:Y:S02]  /*3b5f0*/  FMUL R42, R135, UR39 ;  /* 0x00000027872a7c20 */ /* 0x004fe40008400000 */
[----:B------:R-:W2:Y:S01]  /*3b600*/  LDL.LU R135, [R1+0x5c8] ;  /* 0x0005c80001877983 */ /* 0x000ea20000300800 */
[----:B------:R-:W-:Y:S02]  /*3b610*/  ISETP.NE.AND P1, PT, R131, RZ, PT ;  /* 0x000000ff8300720c */ /* 0x000fe40003f25270 */
[----:B------:R-:W-:-:S04]  /*3b620*/  ISETP.NE.AND P4, PT, R124, RZ, PT ;  /* 0x000000ff7c00720c */ /* 0x000fc80003f85270 */
[----:B------:R-:W-:Y:S02]  /*3b630*/  P2R R52, PR, RZ, 0x10 ;  /* 0x00000010ff347803 */ /* 0x000fe40000000000 */
[----:B------:R-:W-:Y:S02]  /*3b640*/  ISETP.NE.AND P4, PT, R130, RZ, PT ;  /* 0x000000ff8200720c */ /* 0x000fe40003f85270 */
[----:B------:R-:W-:Y:S02]  /*3b650*/  ISETP.NE.AND P0, PT, R128, RZ, PT ;  /* 0x000000ff8000720c */ /* 0x000fe40003f05270 */
[----:B------:R-:W-:Y:S02]  /*3b660*/  F2FP.SATFINITE.E4M3.F32.PACK_AB_MERGE_C R51, RZ, R48, RZ ;  /* 0x00000030ff33723e */ /* 0x000fe400048070ff */
[----:B------:R-:W0:Y:S08]  /*3b670*/  @!P1 LDC.64 R48, c[0x0][0x5c0] ;  /* 0x00017000ff309b82 */ /* 0x000e300000000a00 */
[----:B------:R-:W1:Y:S01]  /*3b680*/  @!P4 LDC.64 R44, c[0x0][0x5c0] ;  /* 0x00017000ff2ccb82 */ /* 0x000e620000000a00 */
[----:B------:R0:W-:Y:S02]  /*3b690*/  @!P0 STG.E.U8 desc[UR44][R40.64+0x81], R51 ;  /* 0x0000813328008986 */ /* 0x0001e4000c10112c */
[----:B0-----:R-:W-:-:S05]  /*3b6a0*/  FMUL R40, R140, UR39 ;  /* 0x000000278c287c20 */ /* 0x001fca0008400000 */
[----:B------:R-:W-:Y:S02]  /*3b6b0*/  F2FP.SATFINITE.E4M3.F32.PACK_AB_MERGE_C R51, RZ, R40, RZ ;  /* 0x00000028ff33723e */ /* 0x000fe400048070ff */
[----:B------:R-:W-:-:S05]  /*3b6c0*/  @!P1 IADD3 R48, P5, R93, R48, RZ ;  /* 0x000000305d309210 */ /* 0x000fca0007fbe0ff */
[----:B------:R-:W-:Y:S01]  /*3b6d0*/  @!P1 IMAD.X R49, R92, 0x1, R49, P5 ;  /* 0x000000015c319824 */ /* 0x000fe200028e0631 */
[----:B-1----:R-:W-:Y:S01]  /*3b6e0*/  @!P4 IADD3 R44, P5, R91, R44, RZ ;  /* 0x0000002c5b2cc210 */ /* 0x002fe20007fbe0ff */
[----:B---3--:R-:W-:Y:S02]  /*3b6f0*/  FMUL R40, R137, UR39 ;  /* 0x0000002789287c20 */ /* 0x008fe40008400000 */
[----:B------:R-:W3:Y:S01]  /*3b700*/  LDL.LU R137, [R1+0x5cc] ;  /* 0x0005cc0001897983 */ /* 0x000ee20000300800 */
[----:B------:R-:W-:Y:S01]  /*3b710*/  F2FP.SATFINITE.E4M3.F32.PACK_AB_MERGE_C R47, RZ, R46, RZ ;  /* 0x0000002eff2f723e */ /* 0x000fe200048070ff */
[----:B------:R-:W-:Y:S01]  /*3b720*/  @!P4 IMAD.X R45, R90, 0x1, R45, P5 ;  /* 0x000000015a2dc824 */ /* 0x000fe200028e062d */
[----:B------:R-:W-:-:S03]  /*3b730*/  F2FP.SATFINITE.E4M3.F32.PACK_AB_MERGE_C R43, RZ, R42, RZ ;  /* 0x0000002aff2b723e */ /* 0x000fc600048070ff */
[----:B------:R0:W-:Y:S01]  /*3b740*/  @!P1 STG.E.U8 desc[UR44][R48.64+0x80], R47 ;  /* 0x0000802f30009986 */ /* 0x0001e2000c10112c */
[----:B------:R-:W-:-:S03]  /*3b750*/  ISETP.NE.AND P5, PT, R112, RZ, PT ;  /* 0x000000ff7000720c */ /* 0x000fc60003fa5270 */
[----:B------:R1:W-:Y:S01]  /*3b760*/  @!P4 STG.E.U8 desc[UR44][R44.64+0x81], R43 ;  /* 0x0000812b2c00c986 */ /* 0x0003e2000c10112c */
[----:B------:R-:W-:Y:S01]  /*3b770*/  ISETP.NE.AND P4, PT, R52, RZ, PT ;  /* 0x000000ff3400720c */ /* 0x000fe20003f85270 */
[----:B----4-:R-:W-:Y:S02]  /*3b780*/  FMUL R42, R136, UR39 ;  /* 0x00000027882a7c20 */ /* 0x010fe40008400000 */
[----:B------:R-:W4:Y:S01]  /*3b790*/  LDL.LU R136, [R1+0x5d0] ;  /* 0x0005d00001887983 */ /* 0x000f220000300800 */
[----:B0-----:R-:W-:Y:S02]  /*3b7a0*/  F2FP.SATFINITE.E4M3.F32.PACK_AB_MERGE_C R47, RZ, R40, RZ ;  /* 0x00000028ff2f723e */ /* 0x001fe400048070ff */
[----:B-1----:R-:W-:Y:S01]  /*3b7b0*/  F2FP.SATFINITE.E4M3.F32.PACK_AB_MERGE_C R43, RZ, R42, RZ ;  /* 0x0000002aff2b723e */ /* 0x002fe200048070ff */
[----:B------:R-:W-:-:S06]  /*3b7c0*/  FMUL R42, R139, UR39 ;  /* 0x000000278b2a7c20 */ /* 0x000fcc0008400000 */
[----:B------:R-:W-:Y:S04]  /*3b7d0*/  @!P4 STG.E.U8 desc[UR44][R38.64+0x88], R51 ;  /* 0x000088332600c986 */ /* 0x000fe8000c10112c */
[----:B------:R5:W-:Y:S04]  /*3b7e0*/  @!P5 STG.E.U8 desc[UR44][R36.64+0x89], R47 ;  /* 0x0000892f2400d986 */ /* 0x000be8000c10112c */
[----:B------:R-:W4:Y:S01]  /*3b7f0*/  LDL.LU R139, [R1+0x5d4] ;  /* 0x0005d400018b7983 */ /* 0x000f220000300800 */
[----:B-----5:R-:W-:-:S03]  /*3b800*/  FMUL R36, R138, UR39 ;  /* 0x000000278a247c20 */ /* 0x020fc60008400000 */
[----:B------:R-:W5:Y:S02]  /*3b810*/  LDL.LU R138, [R1+0x5d8] ;  /* 0x0005d800018a7983 */ /* 0x000f640000300800 */
[----:B------:R-:W-:Y:S01]  /*3b820*/  F2FP.SATFINITE.E4M3.F32.PACK_AB_MERGE_C R47, RZ, R36, RZ ;  /* 0x00000024ff2f723e */ /* 0x000fe200048070ff */
[----:B--2---:R-:W-:Y:S02]  /*3b830*/  FMUL R36, R135, UR39 ;  /* 0x0000002787247c20 */ /* 0x004fe40008400000 */
[----:B------:R-:W2:Y:S01]  /*3b840*/  LDL.LU R135, [R1+0x5dc] ;  /* 0x0005dc0001877983 */ /* 0x000ea20000300800 */
[----:B------:R-:W-:-:S13]  /*3b850*/  ISETP.NE.AND P2, PT, R126, RZ, PT ;  /* 0x000000ff7e00720c */ /* 0x000fda0003f45270 */
[----:B------:R-:W0:Y:S01]  /*3b860*/  @!P2 LDC.64 R40, c[0x0][0x5c0] ;  /* 0x00017000ff28ab82 */ /* 0x000e220000000a00 */
[----:B------:R-:W-:Y:S02]  /*3b870*/  ISETP.NE.AND P6, PT, R122, RZ, PT ;  /* 0x000000ff7a00720c */ /* 0x000fe40003fc5270 */
[----:B------:R-:W-:-:S11]  /*3b880*/  ISETP.NE.AND P1, PT, R121, RZ, PT ;  /* 0x000000ff7900720c */ /* 0x000fd60003f25270 */
[----:B------:R-:W1:Y:S01]  /*3b890*/  @!P6 LDC.64 R44, c[0x0][0x5c0] ;  /* 0x00017000ff2ceb82 */ /* 0x000e620000000a00 */
[----:B0-----:R-:W-:-:S05]  /*3b8a0*/  @!P2 IADD3 R40, P5, R89, R40, RZ ;  /* 0x000000285928a210 */ /* 0x001fca0007fbe0ff */
[----:B------:R-:W-:-:S05]  /*3b8b0*/  @!P2 IMAD.X R41, R88, 0x1, R41, P5 ;  /* 0x000000015829a824 */ /* 0x000fca00028e0629 */
[----:B------:R0:W-:Y:S02]  /*3b8c0*/  @!P2 STG.E.U8 desc[UR44][R40.64+0x88], R43 ;  /* 0x0000882b2800a986 */ /* 0x0001e4000c10112c */
[----:B0-----:R-:W-:Y:S02]  /*3b8d0*/  F2FP.SATFINITE.E4M3.F32.PACK_AB_MERGE_C R41, RZ, R36, RZ ;  /* 0x00000024ff29723e */ /* 0x001fe400048070ff */
[----:B------:R-:W0:Y:S01]  /*3b8e0*/  @!P1 LDC.64 R36, c[0x0][0x5c0] ;  /* 0x00017000ff249b82 */ /* 0x000e220000000a00 */
[----:B---3--:R-:W-:Y:S02]  /*3b8f0*/  FMUL R40, R137, UR39 ;  /* 0x0000002789287c20 */ /* 0x008fe40008400000 */
[----:B------:R-:W3:Y:S01]  /*3b900*/  LDL.LU R137, [R1+0x5e0] ;  /* 0x0005e00001897983 */ /* 0x000ee20000300800 */
[----:B-1----:R-:W-:Y:S02]  /*3b910*/  @!P6 IADD3 R38, P5, R87, R44, RZ ;  /* 0x0000002c5726e210 */ /* 0x002fe40007fbe0ff */
[----:B------:R-:W-:Y:S01]  /*3b920*/  ISETP.NE.AND P3, PT, R117, RZ, PT ;  /* 0x000000ff7500720c */ /* 0x000fe20003f65270 */
[----:B------:R-:W3:Y:S01]  /*3b930*/  LDL.LU R140, [R1+0x5e4] ;  /* 0x0005e400018c7983 */ /* 0x000ee20000300800 */
[----:B------:R-:W-:Y:S01]  /*3b940*/  ISETP.NE.AND P0, PT, R116, RZ, PT ;  /* 0x000000ff7400720c */ /* 0x000fe20003f05270 */
[----:B------:R-:W-:Y:S01]  /*3b950*/  @!P6 IMAD.X R39, R86, 0x1, R45, P5 ;  /* 0x000000015627e824 */ /* 0x000fe200028e062d */
[----:B------:R-:W-:-:S05]  /*3b960*/  F2FP.SATFINITE.E4M3.F32.PACK_AB_MERGE_C R45, RZ, R42, RZ ;  /* 0x0000002aff2d723e */ /* 0x000fca00048070ff */
[----:B------:R1:W-:Y:S01]  /*3b970*/  @!P6 STG.E.U8 desc[UR44][R38.64+0x89], R45 ;  /* 0x0000892d2600e986 */ /* 0x0003e2000c10112c */
[----:B0-----:R-:W-:Y:S02]  /*3b980*/  @!P1 IADD3 R36, P5, R85, R36, RZ ;  /* 0x0000002455249210 */ /* 0x001fe40007fbe0ff */
[----:B-1----:R-:W-:-:S03]  /*3b990*/  F2FP.SATFINITE.E4M3.F32.PACK_AB_MERGE_C R39, RZ, R40, RZ ;  /* 0x00000028ff27723e */ /* 0x002fc600048070ff */
[----:B------:R-:W-:Y:S02]  /*3b9a0*/  @!P1 IMAD.X R37, R84, 0x1, R37, P5 ;  /* 0x0000000154259824 */ /* 0x000fe400028e0625 */
[----:B----4-:R-:W-:Y:S01]  /*3b9b0*/  FMUL R38, R136, UR39 ;  /* 0x0000002788267c20 */ /* 0x010fe20008400000 */
[----:B------:R-:W-:Y:S04]  /*3b9c0*/  @!P3 STG.E.U8 desc[UR44][R34.64+0x90], R47 ;  /* 0x0000902f2200b986 */ /* 0x000fe8000c10112c */
[----:B------:R-:W4:Y:S04]  /*3b9d0*/  LDL.LU R136, [R1+0x5e8] ;  /* 0x0005e80001887983 */ /* 0x000f280000300800 */
[----:B------:R0:W-:Y:S04]  /*3b9e0*/  @!P0 STG.E.U8 desc[UR44][R32.64+0x91], R41 ;  /* 0x0000912920008986 */ /* 0x0001e8000c10112c */
[----:B------:R5:W-:Y:S01]  /*3b9f0*/  @!P1 STG.E.U8 desc[UR44][R36.64+0x90], R39 ;  /* 0x0000902724009986 */ /* 0x000be2000c10112c */
[----:B0-----:R-:W-:-:S03]  /*3ba00*/  FMUL R32, R139, UR39 ;  /* 0x000000278b207c20 */ /* 0x001fc60008400000 */
[----:B------:R-:W4:Y:S01]  /*3ba10*/  LDL.LU R139, [R1+0x5ec] ;  /* 0x0005ec00018b7983 */ /* 0x000f220000300800 */
[----:B-----5:R-:W-:-:S05]  /*3ba20*/  FMUL R36, R138, UR39 ;  /* 0x000000278a247c20 */ /* 0x020fca0008400000 */
[----:B------:R-:W-:Y:S01]  /*3ba30*/  F2FP.SATFINITE.E4M3.F32.PACK_AB_MERGE_C R37, RZ, R36, RZ ;  /* 0x00000024ff25723e */ /* 0x000fe200048070ff */
[----:B--2---:R-:W-:Y:S02]  /*3ba40*/  FMUL R36, R135, UR39 ;  /* 0x0000002787247c20 */ /* 0x004fe40008400000 */
[----:B------:R-:W2:Y:S01]  /*3ba50*/  LDL.LU R135, [R1+0x5f0] ;  /* 0x0005f00001877983 */ /* 0x000ea20000300800 */
[----:B------:R-:W-:Y:S02]  /*3ba60*/  ISETP.NE.AND P4, PT, R119, RZ, PT ;  /* 0x000000ff7700720c */ /* 0x000fe40003f85270 */
[----:B------:R-:W-:Y:S01]  /*3ba70*/  ISETP.NE.AND P2, PT, R118, RZ, PT ;  /* 0x000000ff7600720c */ /* 0x000fe20003f45270 */
[----:B------:R-:W5:Y:S10]  /*3ba80*/  LDL.LU R138, [R1+0x5f4] ;  /* 0x0005f400018a7983 */ /* 0x000f740000300800 */
[----:B------:R-:W0:Y:S01]  /*3ba90*/  @!P4 LDC.64 R42, c[0x0][0x5c0] ;  /* 0x00017000ff2acb82 */ /* 0x000e220000000a00 */
[----:B------:R-:W-:-:S02]  /*3baa0*/  ISETP.NE.AND P3, PT, R115, RZ, PT ;  /* 0x000000ff7300720c */ /* 0x000fc40003f65270 */
[----:B------:R-:W-:-:S11]  /*3bab0*/  F2FP.SATFINITE.E4M3.F32.PACK_AB_MERGE_C R41, RZ, R38, RZ ;  /* 0x00000026ff29723e */ /* 0x000fd600048070ff */
[----:B------:R-:W1:Y:S01]  /*3bac0*/  @!P3 LDC.64 R38, c[0x0][0x5c0] ;  /* 0x00017000ff26bb82 */ /* 0x000e620000000a00 */
[----:B0-----:R-:W-:-:S05]  /*3bad0*/  @!P4 IADD3 R34, P5, R83, R42, RZ ;  /* 0x0000002a5322c210 */ /* 0x001fca0007fbe0ff */
[----:B------:R-:W-:Y:S01]  /*3bae0*/  @!P4 IMAD.X R35, R82, 0x1, R43, P5 ;  /* 0x000000015223c824 */ /* 0x000fe200028e062b */
[----:B------:R-:W-:Y:S02]  /*3baf0*/  F2FP.SATFINITE.E4M3.F32.PACK_AB_MERGE_C R43, RZ, R32, RZ ;  /* 0x00000020ff2b723e */ /* 0x000fe400048070ff */
[----:B------:R-:W0:Y:S02]  /*3bb00*/  @!P2 LDC.64 R32, c[0x0][0x5c0] ;  /* 0x00017000ff20ab82 */ /* 0x000e240000000a00 */
[----:B------:R3:W-:Y:S01]  /*3bb10*/  @!P4 STG.E.U8 desc[UR44][R34.64+0x91], R41 ;  /* 0x000091292200c986 */ /* 0x0007e2000c10112c */
[----:B------:R-:W-:Y:S01]  /*3bb20*/  ISETP.NE.AND P5, PT, R104, RZ, PT ;  /* 0x000000ff6800720c */ /* 0x000fe20003fa5270 */
[----:B---3--:R-:W-:Y:S02]  /*3bb30*/  FMUL R34, R137, UR39 ;  /* 0x0000002789227c20 */ /* 0x008fe40008400000 */
[----:B------:R-:W3:Y:S01]  /*3bb40*/  LDL.LU R137, [R1+0x5f8] ;  /* 0x0005f80001897983 */ /* 0x000ee20000300800 */
[----:B------:R-:W-:-:S09]  /*3bb50*/  ISETP.NE.AND P6, PT, R110, RZ, PT ;  /* 0x000000ff6e00720c */ /* 0x000fd20003fc5270 */
[----:B------:R1:W-:Y:S01]  /*3bb60*/  @!P5 STG.E.U8 desc[UR44][R26.64+0x98], R43 ;  /* 0x0000982b1a00d986 */ /* 0x0003e2000c10112c */
[----:B0-----:R-:W-:Y:S02]  /*3bb70*/  @!P2 IADD3 R32, P5, R81, R32, RZ ;  /* 0x000000205120a210 */ /* 0x001fe40007fbe0ff */
[----:B------:R-:W-:-:S03]  /*3bb80*/  F2FP.SATFINITE.E4M3.F32.PACK_AB_MERGE_C R35, RZ, R36, RZ ;  /* 0x00000024ff23723e */ /* 0x000fc600048070ff */
[----:B------:R-:W-:Y:S01]  /*3bb90*/  @!P2 IMAD.X R33, R80, 0x1, R33, P5 ;  /* 0x000000015021a824 */ /* 0x000fe200028e0621 */
[----:B-1----:R-:W-:Y:S01]  /*3bba0*/  @!P3 IADD3 R26, P5, R79, R38, RZ ;  /* 0x000000264f1ab210 */ /* 0x002fe20007fbe0ff */
[----:B------:R4:W-:Y:S04]  /*3bbb0*/  @!P6 STG.E.U8 desc[UR44][R22.64+0x99], R37 ;  /* 0x000099251600e986 */ /* 0x0009e8000c10112c */
[----:B------:R-:W-:Y:S01]  /*3bbc0*/  @!P3 IMAD.X R27, R78, 0x1, R39, P5 ;  /* 0x000000014e1bb824 */ /* 0x000fe200028e0627 */
[----:B------:R-:W-:Y:S01]  /*3bbd0*/  F2FP.SATFINITE.E4M3.F32.PACK_AB_MERGE_C R39, RZ, R34, RZ ;  /* 0x00000022ff27723e */ /* 0x000fe200048070ff */
[----:B------:R0:W-:Y:S01]  /*3bbe0*/  @!P2 STG.E.U8 desc[UR44][R32.64+0x98], R35 ;  /* 0x000098232000a986 */ /* 0x0001e2000c10112c */
[----:B------:R-:W-:Y:S01]  /*3bbf0*/  FMUL R34, R140, UR39 ;  /* 0x000000278c227c20 */ /* 0x000fe20008400000 */
[----:B----4-:R-:W-:-:S02]  /*3bc00*/  FMUL R22, R136, UR39 ;  /* 0x0000002788167c20 */ /* 0x010fc40008400000 */
[----:B------:R-:W4:Y:S04]  /*3bc10*/  LDL.LU R136, [R1+0x5fc] ;  /* 0x0005fc0001887983 */ /* 0x000f280000300800 */
[----:B------:R-:W4:Y:S04]  /*3bc20*/  LDL.LU R140, [R1+0x600] ;  /* 0x00060000018c7983 */ /* 0x000f280000300800 */
[----:B------:R2:W-:Y:S01]  /*3bc30*/  @!P3 STG.E.U8 desc[UR44][R26.64+0x99], R39 ;  /* 0x000099271a00b986 */ /* 0x0005e2000c10112c */
[----:B0-----:R-:W-:-:S03]  /*3bc40*/  FMUL R32, R139, UR39 ;  /* 0x000000278b207c20 */ /* 0x001fc60008400000 */
[----:B------:R-:W4:Y:S01]  /*3bc50*/  LDL.LU R139, [R1+0x604] ;  /* 0x00060400018b7983 */ /* 0x000f220000300800 */
[----:B--2---:R-:W-:-:S03]  /*3bc60*/  FMUL R26, R135, UR39 ;  /* 0x00000027871a7c20 */ /* 0x004fc60008400000 */
[----:B------:R-:W2:Y:S01]  /*3bc70*/  LDL.LU R135, [R1+0x608] ;  /* 0x0006080001877983 */ /* 0x000ea20000300800 */
[----:B------:R-:W-:Y:S02]  /*3bc80*/  ISETP.NE.AND P1, PT, R114, RZ, PT ;  /* 0x000000ff7200720c */ /* 0x000fe40003f25270 */
[----:B------:R-:W-:Y:S02]  /*3bc90*/  ISETP.NE.AND P4, PT, R113, RZ, PT ;  /* 0x000000ff7100720c */ /* 0x000fe40003f85270 */
[----:B------:R-:W-:Y:S02]  /*3bca0*/  F2FP.SATFINITE.E4M3.F32.PACK_AB_MERGE_C R33, RZ, R22, RZ ;  /* 0x00000016ff21723e */ /* 0x000fe400048070ff */
[----:B------:R-:W-:-:S07]  /*3bcb0*/  F2FP.SATFINITE.E4M3.F32.PACK_AB_MERGE_C R37, RZ, R34, RZ ;  /* 0x00000022ff25723e */ /* 0x000fce00048070ff */
[----:B------:R-:W0:Y:S01]  /*3bcc0*/  @!P1 LDC.64 R22, c[0x0][0x5c0] ;  /* 0x00017000ff169b82 */ /* 0x000e220000000a00 */
[----:B------:R-:W-:Y:S02]  /*3bcd0*/  ISETP.NE.AND P0, PT, R107, RZ, PT ;  /* 0x000000ff6b00720c */ /* 0x000fe40003f05270 */
[----:B------:R-:W-:-:S05]  /*3bce0*/  ISETP.NE.AND P5, PT, R101, RZ, PT ;  /* 0x000000ff6500720c */ /* 0x000fca0003fa5270 */
[----:B------:R-:W1:Y:S06]  /*3bcf0*/  @!P4 LDC.64 R34, c[0x0][0x5c0] ;  /* 0x00017000ff22cb82 */ /* 0x000e6c0000000a00 */
[----:B------:R1:W-:Y:S04]  /*3bd00*/  @!P0 STG.E.U8 desc[UR44][R20.64+0x80], R37 ;  /* 0x0000802514008986 */ /* 0x0003e8000c10112c */
[----:B------:R5:W-:Y:S01]  /*3bd10*/  @!P5 STG.E.U8 desc[UR44][R18.64+0x81], R33 ;  /* 0x000081211200d986 */ /* 0x000be2000c10112c */
[----:B0-----:R-:W-:-:S05]  /*3bd20*/  @!P1 IADD3 R22, P5, R77, R22, RZ ;  /* 0x000000164d169210 */ /* 0x001fca0007fbe0ff */
[----:B------:R-:W-:Y:S01]  /*3bd30*/  @!P1 IMAD.X R23, R76, 0x1, R23, P5 ;  /* 0x000000014c179824 */ /* 0x000fe200028e0617 */
[----:B-1----:R-:W-:Y:S02]  /*3bd40*/  @!P4 IADD3 R20, P5, R75, R34, RZ ;  /* 0x000000224b14c210 */ /* 0x002fe40007fbe0ff */
[----:B------:R-:W-:Y:S01]  /*3bd50*/  F2FP.SATFINITE.E4M3.F32.PACK_AB_MERGE_C R27, RZ, R32, RZ ;  /* 0x00000020ff1b723e */ /* 0x000fe200048070ff */
[----:B-----5:R-:W-:Y:S01]  /*3bd60*/  FMUL R18, R138, UR39 ;  /* 0x000000278a127c20 */ /* 0x020fe20008400000 */
[----:B------:R-:W-:Y:S01]  /*3bd70*/  ISETP.NE.AND P2, PT, R111, RZ, PT ;  /* 0x000000ff6f00720c */ /* 0x000fe20003f45270 */
[----:B------:R-:W-:Y:S01]  /*3bd80*/  @!P4 IMAD.X R21, R74, 0x1, R35, P5 ;  /* 0x000000014a15c824 */ /* 0x000fe200028e0623 */
[----:B------:R-:W-:Y:S01]  /*3bd90*/  F2FP.SATFINITE.E4M3.F32.PACK_AB_MERGE_C R33, RZ, R26, RZ ;  /* 0x0000001aff21723e */ /* 0x000fe200048070ff */
[----:B------:R0:W-:Y:S01]  /*3bda0*/  @!P1 STG.E.U8 desc[UR44][R22.64+0x80], R27 ;  /* 0x0000801b16009986 */ /* 0x0001e2000c10112c */
[----:B------:R-:W-:-:S03]  /*3bdb0*/  F2FP.SATFINITE.E4M3.F32.PACK_AB_MERGE_C R35, RZ, R18, RZ ;  /* 0x00000012ff23723e */ /* 0x000fc600048070ff */
[----:B------:R-:W-:Y:S01]  /*3bdc0*/  @!P4 STG.E.U8 desc[UR44][R20.64+0x81], R33 ;  /* 0x000081211400c986 */ /* 0x000fe2000c10112c */
[----:B------:R-:W-:-:S03]  /*3bdd0*/  ISETP.NE.AND P4, PT, R105, RZ, PT ;  /* 0x000000ff6900720c */ /* 0x000fc60003f85270 */
[----:B------:R-:W5:Y:S01]  /*3bde0*/  LDL.LU R138, [R1+0x60c] ;  /* 0x00060c00018a7983 */ /* 0x000f620000300800 */
[----:B---3--:R-:W-:-:S03]  /*3bdf0*/  FMUL R18, R137, UR39 ;  /* 0x0000002789127c20 */ /* 0x008fc60008400000 */
[----:B------:R-:W3:Y:S02]  /*3be00*/  LDL.LU R137, [R1+0x610] ;  /* 0x0006100001897983 */ /* 0x000ee40000300800 */
[----:B0-----:R-:W-:Y:S02]  /*3be10*/  F2FP.SATFINITE.E4M3.F32.PACK_AB_MERGE_C R23, RZ, R18, RZ ;  /* 0x00000012ff17723e */ /* 0x001fe400048070ff */
[----:B------:R-:W0:Y:S01]  /*3be20*/  @!P2 LDC.64 R18, c[0x0][0x5c0] ;  /* 0x00017000ff12ab82 */ /* 0x000e220000000a00 */
[----:B------:R-:W-:-:S07]  /*3be30*/  ISETP.NE.AND P5, PT, R99, RZ, PT ;  /* 0x000000ff6300720c */ /* 0x000fce0003fa5270 */
[----:B------:R-:W1:Y:S01]  /*3be40*/  @!P4 LDC.64 R26, c[0x0][0x5c0] ;  /* 0x00017000ff1acb82 */ /* 0x000e620000000a00 */
[----:B------:R-:W-:-:S05]  /*3be50*/  ISETP.NE.AND P6, PT, R102, RZ, PT ;  /* 0x000000ff6600720c */ /* 0x000fca0003fc5270 */
[----:B------:R1:W-:Y:S01]  /*3be60*/  @!P5 STG.E.U8 desc[UR44][R16.64+0x88], R35 ;  /* 0x000088231000d986 */ /* 0x0003e2000c10112c */
[----:B0-----:R-:W-:Y:S01]  /*3be70*/  @!P2 IADD3 R18, P5, R73, R18, RZ ;  /* 0x000000124912a210 */ /* 0x001fe20007fbe0ff */
[----:B----4-:R-:W-:Y:S02]  /*3be80*/  FMUL R22, R136, UR39 ;  /* 0x0000002788167c20 */ /* 0x010fe40008400000 */
[----:B------:R-:W4:Y:S02]  /*3be90*/  LDL.LU R136, [R1+0x614] ;  /* 0x0006140001887983 */ /* 0x000f240000300800 */
[----:B------:R-:W-:Y:S02]  /*3bea0*/  @!P2 IMAD.X R19, R72, 0x1, R19, P5 ;  /* 0x000000014813a824 */ /* 0x000fe400028e0613 */
[----:B------:R0:W-:Y:S01]  /*3beb0*/  @!P6 STG.E.U8 desc[UR44][R14.64+0x89], R23 ;  /* 0x000089170e00e986 */ /* 0x0001e2000c10112c */
[----:B-1----:R-:W-:-:S05]  /*3bec0*/  @!P4 IADD3 R16, P5, R71, R26, RZ ;  /* 0x0000001a4710c210 */ /* 0x002fca0007fbe0ff */
[----:B------:R-:W-:Y:S02]  /*3bed0*/  @!P4 IMAD.X R17, R70, 0x1, R27, P5 ;  /* 0x000000014611c824 */ /* 0x000fe400028e061b */
[----:B0-----:R-:W-:Y:S02]  /*3bee0*/  FMUL R14, R139, UR39 ;  /* 0x000000278b0e7c20 */ /* 0x001fe40008400000 */
[----:B------:R-:W4:Y:S03]  /*3bef0*/  LDL.LU R139, [R1+0x618] ;  /* 0x00061800018b7983 */ /* 0x000f260000300800 */
[----:B------:R-:W-:Y:S01]  /*3bf00*/  F2FP.SATFINITE.E4M3.F32.PACK_AB_MERGE_C R27, RZ, R14, RZ ;  /* 0x0000000eff1b723e */ /* 0x000fe200048070ff */
[----:B--2---:R-:W-:Y:S02]  /*3bf10*/  FMUL R14, R135, UR39 ;  /* 0x00000027870e7c20 */ /* 0x004fe40008400000 */
[----:B------:R-:W2:Y:S01]  /*3bf20*/  LDL.LU R135, [R1+0x61c] ;  /* 0x00061c0001877983 */ /* 0x000ea20000300800 */
[----:B------:R-:W-:-:S05]  /*3bf30*/  F2FP.SATFINITE.E4M3.F32.PACK_AB_MERGE_C R21, RZ, R22, RZ ;  /* 0x00000016ff15723e */ /* 0x000fca00048070ff */
[----:B------:R0:W-:Y:S01]  /*3bf40*/  @!P2 STG.E.U8 desc[UR44][R18.64+0x88], R21 ;  /* 0x000088151200a986 */ /* 0x0001e2000c10112c */
[----:B------:R-:W-:Y:S02]  /*3bf50*/  ISETP.NE.AND P2, PT, R103, RZ, PT ;  /* 0x000000ff6700720c */ /* 0x000fe40003f45270 */
[----:B------:R-:W-:Y:S01]  /*3bf60*/  ISETP.NE.AND P1, PT, R106, RZ, PT ;  /* 0x000000ff6a00720c */ /* 0x000fe20003f25270 */
[----:B------:R-:W-:Y:S01]  /*3bf70*/  FMUL R20, R140, UR39 ;  /* 0x000000278c147c20 */ /* 0x000fe20008400000 */
[----:B0-----:R-:W-:-:S09]  /*3bf80*/  F2FP.SATFINITE.E4M3.F32.PACK_AB_MERGE_C R19, RZ, R14, RZ ;  /* 0x0000000eff13723e */ /* 0x001fd200048070ff */
[----:B------:R-:W0:Y:S01]  /*3bf90*/  @!P2 LDC.64 R14, c[0x0][0x5c0] ;  /* 0x00017000ff0eab82 */ /* 0x000e220000000a00 */
[----:B------:R-:W-:Y:S02]  /*3bfa0*/  ISETP.NE.AND P5, PT, R96, RZ, PT ;  /* 0x000000ff6000720c */ /* 0x000fe40003fa5270 */
[----:B------:R-:W-:-:S05]  /*3bfb0*/  F2FP.SATFINITE.E4M3.F32.PACK_AB_MERGE_C R23, RZ, R20, RZ ;  /* 0x00000014ff17723e */ /* 0x000fca00048070ff */
[----:B------:R-:W1:Y:S01]  /*3bfc0*/  @!P1 LDC.64 R20, c[0x0][0x5c0] ;  /* 0x00017000ff149b82 */ /* 0x000e620000000a00 */
[----:B------:R3:W-:Y:S01]  /*3bfd0*/  @!P4 STG.E.U8 desc[UR44][R16.64+0x89], R23 ;  /* 0x000089171000c986 */ /* 0x0007e2000c10112c */
[----:B------:R-:W-:-:S04]  /*3bfe0*/  ISETP.NE.AND P4, PT, R98, RZ, PT ;  /* 0x000000ff6200720c */ /* 0x000fc80003f85270 */
[----:B------:R1:W-:Y:S01]  /*3bff0*/  @!P5 STG.E.U8 desc[UR44][R12.64+0x90], R27 ;  /* 0x0000901b0c00d986 */ /* 0x0003e2000c10112c */
[----:B-----5:R-:W-:-:S03]  /*3c000*/  FMUL R18, R138, UR39 ;  /* 0x000000278a127c20 */ /* 0x020fc60008400000 */
[----:B------:R-:W5:Y:S01]  /*3c010*/  LDL.LU R138, [R1+0x620] ;  /* 0x00062000018a7983 */ /* 0x000f620000300800 */
[----:B---3--:R-:W-:-:S03]  /*3c020*/  FMUL R16, R137, UR39 ;  /* 0x0000002789107c20 */ /* 0x008fc60008400000 */
[----:B------:R-:W3:Y:S01]  /*3c030*/  LDL.LU R137, [R1+0x624] ;  /* 0x0006240001897983 */ /* 0x000ee20000300800 */
[----:B0-----:R-:W-:Y:S02]  /*3c040*/  @!P2 IADD3 R14, P5, R69, R14, RZ ;  /* 0x0000000e450ea210 */ /* 0x001fe40007fbe0ff */
[----:B------:R-:W-:-:S03]  /*3c050*/  F2FP.SATFINITE.E4M3.F32.PACK_AB_MERGE_C R17, RZ, R18, RZ ;  /* 0x00000012ff11723e */ /* 0x000fc600048070ff */
[----:B------:R-:W-:Y:S01]  /*3c060*/  @!P2 IMAD.X R15, R68, 0x1, R15, P5 ;  /* 0x00000001440fa824 */ /* 0x000fe200028e060f */
[----:B------:R0:W-:Y:S04]  /*3c070*/  @!P4 STG.E.U8 desc[UR44][R10.64+0x91], R19 ;  /* 0x000091130a00c986 */ /* 0x0001e8000c10112c */
[----:B------:R-:W-:Y:S01]  /*3c080*/  @!P2 STG.E.U8 desc[UR44][R14.64+0x90], R17 ;  /* 0x000090110e00a986 */ /* 0x000fe2000c10112c */
[----:B-1----:R-:W-:-:S05]  /*3c090*/  @!P1 IADD3 R12, P2, R67, R20, RZ ;  /* 0x00000014430c9210 */ /* 0x002fca0007f5e0ff */
[----:B------:R-:W-:Y:S01]  /*3c0a0*/  @!P1 IMAD.X R13, R66, 0x1, R21, P2 ;  /* 0x00000001420d9824 */ /* 0x000fe200010e0615 */
[----:B0-----:R-:W-:Y:S01]  /*3c0b0*/  F2FP.SATFINITE.E4M3.F32.PACK_AB_MERGE_C R19, RZ, R16, RZ ;  /* 0x00000010ff13723e */ /* 0x001fe200048070ff */
[----:B----4-:R-:W-:Y:S02]  /*3c0c0*/  FMUL R10, R136, UR39 ;  /* 0x00000027880a7c20 */ /* 0x010fe40008400000 */
[----:B------:R-:W4:Y:S04]  /*3c0d0*/  LDL.LU R136, [R1+0x628] ;  /* 0x0006280001887983 */ /* 0x000f280000300800 */
[----:B------:R2:W-:Y:S01]  /*3c0e0*/  @!P1 STG.E.U8 desc[UR44][R12.64+0x91], R19 ;  /* 0x000091130c009986 */ /* 0x0005e2000c10112c */
[----:B------:R-:W-:-:S13]  /*3c0f0*/  ISETP.NE.AND P0, PT, R108, RZ, PT ;  /* 0x000000ff6c00720c */ /* 0x000fda0003f05270 */
[----:B------:R-:W0:Y:S01]  /*3c100*/  @!P0 LDC.64 R22, c[0x0][0x5c0] ;  /* 0x00017000ff168b82 */ /* 0x000e220000000a00 */
[----:B--2---:R-:W-:Y:S02]  /*3c110*/  FMUL R12, R135, UR39 ;  /* 0x00000027870c7c20 */ /* 0x004fe40008400000 */
[----:B------:R-:W2:Y:S01]  /*3c120*/  LDL.LU R135, [R1+0x62c] ;  /* 0x00062c0001877983 */ /* 0x000ea20000300800 */
[----:B------:R-:W-:Y:S02]  /*3c130*/  F2FP.SATFINITE.E4M3.F32.PACK_AB_MERGE_C R21, RZ, R10, RZ ;  /* 0x0000000aff15723e */ /* 0x000fe400048070ff */
[----:B------:R-:W-:Y:S02]  /*3c140*/  ISETP.NE.AND P3, PT, R109, RZ, PT ;  /* 0x000000ff6d00720c */ /* 0x000fe40003f65270 */
[----:B0-----:R-:W-:Y:S02]  /*3c150*/  @!P0 IADD3 R10, P1, R65, R22, RZ ;  /* 0x00000016410a8210 */ /* 0x001fe40007f3e0ff */
[----:B------:R-:W-:-:S03]  /*3c160*/  ISETP.NE.AND P4, PT, R95, RZ, PT ;  /* 0x000000ff5f00720c */ /* 0x000fc60003f85270 */
[----:B------:R-:W-:Y:S01]  /*3c170*/  @!P0 IMAD.X R11, R64, 0x1, R23, P1 ;  /* 0x00000001400b8824 */ /* 0x000fe200008e0617 */
[----:B------:R-:W-:-:S05]  /*3c180*/  ISETP.LT.OR P1, PT, R29, 0x81, !P4 ;  /* 0x000000811d00780c */ /* 0x000fca0006721670 */
[----:B------:R-:W0:Y:S01]  /*3c190*/  @!P3 LDC.64 R22, c[0x0][0x5c0] ;  /* 0x00017000ff16bb82 */ /* 0x000e220000000a00 */
[----:B------:R-:W-:Y:S02]  /*3c1a0*/  ISETP.NE.AND P6, PT, R100, RZ, PT ;  /* 0x000000ff6400720c */ /* 0x000fe40003fc5270 */
[----:B------:R-:W-:Y:S01]  /*3c1b0*/  ISETP.NE.AND P5, PT, R97, RZ, PT ;  /* 0x000000ff6100720c */ /* 0x000fe20003fa5270 */
[----:B------:R-:W-:-:S04]  /*3c1c0*/  FMUL R14, R139, UR39 ;  /* 0x000000278b0e7c20 */ /* 0x000fc80008400000 */
[----:B------:R-:W1:Y:S01]  /*3c1d0*/  @!P1 LDC.64 R26, c[0x0][0x5c0] ;  /* 0x00017000ff1a9b82 */ /* 0x000e620000000a00 */
[----:B------:R-:W-:Y:S02]  /*3c1e0*/  ISETP.LT.OR P2, PT, R29, 0x82, !P4 ;  /* 0x000000821d00780c */ /* 0x000fe40006741670 */
[----:B------:R-:W-:Y:S02]  /*3c1f0*/  F2FP.SATFINITE.E4M3.F32.PACK_AB_MERGE_C R15, RZ, R14, RZ ;  /* 0x0000000eff0f723e */ /* 0x000fe400048070ff */
[----:B------:R-:W-:Y:S01]  /*3c200*/  F2FP.SATFINITE.E4M3.F32.PACK_AB_MERGE_C R17, RZ, R12, RZ ;  /* 0x0000000cff11723e */ /* 0x000fe200048070ff */
[----:B------:R0:W-:Y:S04]  /*3c210*/  @!P6 STG.E.U8 desc[UR44][R8.64+0x98], R21 ;  /* 0x000098150800e986 */ /* 0x0001e8000c10112c */
[----:B------:R0:W-:Y:S04]  /*3c220*/  @!P5 STG.E.U8 desc[UR44][R6.64+0x99], R15 ;  /* 0x0000990f0600d986 */ /* 0x0001e8000c10112c */
[----:B------:R3:W-:Y:S01]  /*3c230*/  @!P0 STG.E.U8 desc[UR44][R10.64+0x98], R17 ;  /* 0x000098110a008986 */ /* 0x0007e2000c10112c */
[----:B0-----:R-:W-:Y:S01]  /*3c240*/  @!P3 IADD3 R8, P0, R31, R22, RZ ;  /* 0x000000161f08b210 */ /* 0x001fe20007f1e0ff */
[----:B------:R-:W-:-:S02]  /*3c250*/  @!P1 IMAD.MOV.U32 R6, RZ, RZ, R24 ;  /* 0x000000ffff069224 */ /* 0x000fc400078e0018 */
[----:B------:R-:W-:Y:S02]  /*3c260*/  @!P1 IMAD.MOV.U32 R7, RZ, RZ, R30 ;  /* 0x000000ffff079224 */ /* 0x000fe400078e001e */
[----:B------:R-:W-:-:S04]  /*3c270*/  @!P1 IMAD.WIDE.U32 R12, R4, 0x180, R6 ;  /* 0x00000180040c9825 */ /* 0x000fc800078e0006 */
[----:B-----5:R-:W-:-:S05]  /*3c280*/  FMUL R14, R138, UR39 ;  /* 0x000000278a0e7c20 */ /* 0x020fca0008400000 */
[----:B------:R-:W-:Y:S02]  /*3c290*/  F2FP.SATFINITE.E4M3.F32.PACK_AB_MERGE_C R19, RZ, R14, RZ ;  /* 0x0000000eff13723e */ /* 0x000fe400048070ff */
[----:B------:R-:W0:Y:S01]  /*3c2a0*/  @!P2 LDC.64 R14, c[0x0][0x5c0] ;  /* 0x00017000ff0eab82 */ /* 0x000e220000000a00 */
[----:B------:R-:W-:Y:S01]  /*3c2b0*/  @!P3 IMAD.X R9, R28, 0x1, R23, P0 ;  /* 0x000000011c09b824 */ /* 0x000fe200000e0617 */
[----:B-1----:R-:W-:Y:S01]  /*3c2c0*/  @!P1 IADD3 R12, P0, R12, R26, RZ ;  /* 0x0000001a0c0c9210 */ /* 0x002fe20007f1e0ff */
[----:B------:R-:W-:Y:S02]  /*3c2d0*/  @!P1 IMAD R16, R5, 0x180, RZ ;  /* 0x0000018005109824 */ /* 0x000fe400078e02ff */
[----:B---3--:R-:W-:Y:S01]  /*3c2e0*/  FMUL R6, R137, UR39 ;  /* 0x0000002789067c20 */ /* 0x008fe20008400000 */
[----:B------:R1:W-:Y:S01]  /*3c2f0*/  @!P3 STG.E.U8 desc[UR44][R8.64+0x99], R19 ;  /* 0x000099130800b986 */ /* 0x0003e2000c10112c */
[----:B------:R-:W-:Y:S02]  /*3c300*/  ISETP.LT.OR P3, PT, R29, 0x89, !P4 ;  /* 0x000000891d00780c */ /* 0x000fe40006761670 */
[----:B------:R-:W-:-:S02]  /*3c310*/  @!P1 IADD3.X R13, R27, R13, R16, P0, !PT ;  /* 0x0000000d1b0d9210 */ /* 0x000fc400007fe410 */
[----:B------:R-:W-:Y:S01]  /*3c320*/  ISETP.LT.OR P0, PT, R29, 0x8a, !P4 ;  /* 0x0000008a1d00780c */ /* 0x000fe20006701670 */
[----:B------:R-:W-:Y:S01]  /*3c330*/  @!P2 IMAD.MOV.U32 R7, RZ, RZ, R30 ;  /* 0x000000ffff07a224 */ /* 0x000fe200078e001e */
[----:B------:R-:W-:Y:S01]  /*3c340*/  F2FP.SATFINITE.E4M3.F32.PACK_AB_MERGE_C R11, RZ, R6, RZ ;  /* 0x00000006ff0b723e */ /* 0x000fe200048070ff */
[----:B------:R-:W-:-:S04]  /*3c350*/  @!P2 IMAD.MOV.U32 R6, RZ, RZ, R24 ;  /* 0x000000ffff06a224 */ /* 0x000fc800078e0018 */
[----:B------:R-:W-:Y:S01]  /*3c360*/  @!P2 IMAD.WIDE.U32 R6, R4, 0x180, R6 ;  /* 0x000001800406a825 */ /* 0x000fe200078e0006 */
[----:B------:R-:W-:Y:S01]  /*3c370*/  @!P1 STG.E.U8 desc[UR44][R12.64+0x80], R11 ;  /* 0x0000800b0c009986 */ /* 0x000fe2000c10112c */
[----:B------:R-:W3:Y:S02]  /*3c380*/  @!P3 LDC.64 R16, c[0x0][0x5c0] ;  /* 0x00017000ff10bb82 */ /* 0x000ee40000000a00 */
[----:B-1----:R-:W-:Y:S01]  /*3c390*/  @!P2 IMAD R8, R5, 0x180, RZ ;  /* 0x000001800508a824 */ /* 0x002fe200078e02ff */
[----:B------:R-:W-:Y:S02]  /*3c3a0*/  LOP3.LUT P6, RZ, R0, 0x40000, RZ, 0xc0, !PT ;  /* 0x0004000000ff7812 */ /* 0x000fe400078cc0ff */
[----:B0-----:R-:W-:-:S03]  /*3c3b0*/  @!P2 IADD3 R6, P1, R6, R14, RZ ;  /* 0x0000000e0606a210 */ /* 0x001fc60007f3e0ff */
[----:B------:R-:W0:Y:S01]  /*3c3c0*/  @!P0 LDC.64 R20, c[0x0][0x5c0] ;  /* 0x00017000ff148b82 */ /* 0x000e220000000a00 */
[----:B------:R-:W-:Y:S01]  /*3c3d0*/  @!P2 IADD3.X R7, R15, R7, R8, P1, !PT ;  /* 0x000000070f07a210 */ /* 0x000fe20000ffe408 */
[----:B----4-:R-:W-:Y:S01]  /*3c3e0*/  FMUL R10, R136, UR39 ;  /* 0x00000027880a7c20 */ /* 0x010fe20008400000 */
[----:B------:R-:W-:-:S04]  /*3c3f0*/  ISETP.LT.OR P1, PT, R29, 0x81, !P6 ;  /* 0x000000811d00780c */ /* 0x000fc80007721670 */
[----:B------:R-:W-:Y:S01]  /*3c400*/  F2FP.SATFINITE.E4M3.F32.PACK_AB_MERGE_C R15, RZ, R10, RZ ;  /* 0x0000000aff0f723e */ /* 0x000fe200048070ff */
[----:B------:R-:W-:Y:S04]  /*3c410*/  BSSY B1, `(.L_x_100) ;  /* 0x0000013000017945 */ /* 0x000fe80003800000 */
[----:B------:R1:W-:Y:S02]  /*3c420*/  @!P2 STG.E.U8 desc[UR44][R6.64+0x81], R15 ;  /* 0x0000810f0600a986 */ /* 0x0003e4000c10112c */
[----:B-1----:R-:W-:Y:S02]  /*3c430*/  @!P3 IMAD.MOV.U32 R6, RZ, RZ, R24 ;  /* 0x000000ffff06b224 */ /* 0x002fe400078e0018 */
[----:B------:R-:W-:Y:S02]  /*3c440*/  @!P3 IMAD.MOV.U32 R7, RZ, RZ, R30 ;  /* 0x000000ffff07b224 */ /* 0x000fe400078e001e */
[----:B------:R-:W-:-:S04]  /*3c450*/  @!P3 IMAD.WIDE.U32 R8, R4, 0x180, R6 ;  /* 0x000001800408b825 */ /* 0x000fc800078e0006 */
[----:B--2---:R-:W-:-:S05]  /*3c460*/  FMUL R10, R135, UR39 ;  /* 0x00000027870a7c20 */ /* 0x004fca0008400000 */
[----:B------:R-:W-:Y:S01]  /*3c470*/  F2FP.SATFINITE.E4M3.F32.PACK_AB_MERGE_C R11, RZ, R10, RZ ;  /* 0x0000000aff0b723e */ /* 0x000fe200048070ff */
[----:B0--3--:R-:W-:Y:S06]  /*3c480*/  @P1 BRA `(.L_x_101) ;  /* 0x00000000002c1947 */ /* 0x009fec0003800000 */
        /* <DEDUP_REMOVED lines=11> */
.L_x_101:
[----:B------:R-:W-:Y:S05]  /*3c540*/  BSYNC B1 ;  /* 0x0000000000017941 */ /* 0x000fea0003800000 */
.L_x_100:
[----:B0-----:R-:W2:Y:S01]  /*3c550*/  LDL.LU R6, [R1+0x630] ;  /* 0x0006300001067983 */ /* 0x001ea20000300800 */
[----:B------:R-:W-:Y:S01]  /*3c560*/  ISETP.LT.OR P1, PT, R29, 0x82, !P6 ;  /* 0x000000821d00780c */ /* 0x000fe20007721670 */
[----:B------:R-:W-:Y:S01]  /*3c570*/  @!P3 IMAD R7, R5, 0x180, RZ ;  /* 0x000001800507b824 */ /* 0x000fe200078e02ff */
[----:B------:R-:W-:Y:S01]  /*3c580*/  @!P3 IADD3 R8, P2, R8, R16, RZ ;  /* 0x000000100808b210 */ /* 0x000fe20007f5e0ff */
[----:B------:R-:W-:Y:S03]  /*3c590*/  BSSY B1, `(.L_x_102) ;  /* 0x0000010000017945 */ /* 0x000fe60003800000 */
[----:B------:R-:W-:Y:S01]  /*3c5a0*/  @!P3 IADD3.X R9, R17, R9, R7, P2, !PT ;  /* 0x000000091109b210 */ /* 0x000fe200017fe407 */
[----:B--2---:R-:W-:-:S05]  /*3c5b0*/  FMUL R6, R6, UR39 ;  /* 0x0000002706067c20 */ /* 0x004fca0008400000 */
        /* <DEDUP_REMOVED lines=13> */
.L_x_103:
[----:B------:R-:W-:Y:S05]  /*3c690*/  BSYNC B1 ;  /* 0x0000000000017941 */ /* 0x000fea0003800000 */
.L_x_102:
[----:B0-----:R-:W2:Y:S04]  /*3c6a0*/  LDL.LU R6, [R1+0x634] ;  /* 0x0006340001067983 */ /* 0x001ea80000300800 */
[----:B------:R-:W3:Y:S04]  /*3c6b0*/  LDL.LU R10, [R1+0x638] ;  /* 0x00063800010a7983 */ /* 0x000ee80000300800 */
[----:B------:R-:W4:Y:S01]  /*3c6c0*/  LDL.LU R14, [R1+0x63c] ;  /* 0x00063c00010e7983 */ /* 0x000f220000300800 */
[----:B------:R-:W-:Y:S01]  /*3c6d0*/  @!P0 IMAD.MOV.U32 R7, RZ, RZ, R30 ;  /* 0x000000ffff078224 */ /* 0x000fe200078e001e */
[----:B------:R-:W-:Y:S01]  /*3c6e0*/  ISETP.LT.OR P2, PT, R29, 0x91, !P4 ;  /* 0x000000911d00780c */ /* 0x000fe20006741670 */
[----:B------:R-:W-:Y:S01]  /*3c6f0*/  @!P0 IMAD R12, R5, 0x180, RZ ;  /* 0x00000180050c8824 */ /* 0x000fe200078e02ff */
[----:B------:R-:W-:Y:S01]  /*3c700*/  ISETP.LT.OR P1, PT, R29, 0x92, !P4 ;  /* 0x000000921d00780c */ /* 0x000fe20006721670 */
[----:B------:R-:W-:Y:S10]  /*3c710*/  BSSY B1, `(.L_x_104) ;  /* 0x000001c000017945 */ /* 0x000ff40003800000 */
[----:B------:R-:W0:Y:S08]  /*3c720*/  @!P2 LDC.64 R16, c[0x0][0x5c0] ;  /* 0x00017000ff10ab82 */ /* 0x000e300000000a00 */
[----:B------:R-:W1:Y:S01]  /*3c730*/  @!P1 LDC.64 R18, c[0x0][0x5c0] ;  /* 0x00017000ff129b82 */ /* 0x000e620000000a00 */
[----:B--2---:R-:W-:Y:S01]  /*3c740*/  FMUL R6, R6, UR39 ;  /* 0x0000002706067c20 */ /* 0x004fe20008400000 */
[----:B---3--:R-:W-:-:S04]  /*3c750*/  FMUL R10, R10, UR39 ;  /* 0x000000270a0a7c20 */ /* 0x008fc80008400000 */
[----:B------:R-:W-:Y:S01]  /*3c760*/  F2FP.SATFINITE.E4M3.F32.PACK_AB_MERGE_C R11, RZ, R6, RZ ;  /* 0x00000006ff0b723e */ /* 0x000fe200048070ff */
[----:B------:R-:W-:Y:S01]  /*3c770*/  @!P0 IMAD.MOV.U32 R6, RZ, RZ, R24 ;  /* 0x000000ffff068224 */ /* 0x000fe200078e0018 */
[----:B------:R-:W-:-:S03]  /*3c780*/  F2FP.SATFINITE.E4M3.F32.PACK_AB_MERGE_C R13, RZ, R10, RZ ;  /* 0x0000000aff0d723e */ /* 0x000fc600048070ff */
[----:B------:R-:W-:Y:S01]  /*3c790*/  @!P0 IMAD.WIDE.U32 R6, R4, 0x180, R6 ;  /* 0x0000018004068825 */ /* 0x000fe200078e0006 */
[----:B------:R2:W-:Y:S03]  /*3c7a0*/  @!P3 STG.E.U8 desc[UR44][R8.64+0x88], R11 ;  /* 0x0000880b0800b986 */ /* 0x0005e6000c10112c */
[----:B----4-:R-:W-:Y:S01]  /*3c7b0*/  FMUL R10, R14, UR39 ;  /* 0x000000270e0a7c20 */ /* 0x010fe20008400000 */
[----:B------:R-:W-:-:S04]  /*3c7c0*/  @!P0 IADD3 R6, P3, R6, R20, RZ ;  /* 0x0000001406068210 */ /* 0x000fc80007f7e0ff */
[----:B------:R-:W-:Y:S02]  /*3c7d0*/  F2FP.SATFINITE.E4M3.F32.PACK_AB_MERGE_C R15, RZ, R10, RZ ;  /* 0x0000000aff0f723e */ /* 0x000fe400048070ff */
[----:B------:R-:W-:Y:S02]  /*3c7e0*/  @!P0 IADD3.X R7, R21, R7, R12, P3, !PT ;  /* 0x0000000715078210 */ /* 0x000fe40001ffe40c */
[----:B------:R-:W-:-:S03]  /*3c7f0*/  ISETP.LT.OR P3, PT, R29, 0x89, !P6 ;  /* 0x000000891d00780c */ /* 0x000fc60007761670 */
[----:B------:R2:W-:Y:S10]  /*3c800*/  @!P0 STG.E.U8 desc[UR44][R6.64+0x89], R13 ;  /* 0x0000890d06008986 */ /* 0x0005f4000c10112c */
[----:B01----:R-:W-:Y:S05]  /*3c810*/  @P3 BRA `(.L_x_105) ;  /* 0x00000000002c3947 */ /* 0x003fea0003800000 */
[----:B--2---:R-:W-:Y:S01]  /*3c820*/  IMAD.MOV.U32 R6, RZ, RZ, R24 ;  /* 0x000000ffff067224 */ /* 0x004fe200078e0018 */
        /* <DEDUP_REMOVED lines=10> */
.L_x_105:
[----:B------:R-:W-:Y:S05]  /*3c8d0*/  BSYNC B1 ;  /* 0x0000000000017941 */ /* 0x000fea0003800000 */
.L_x_104:
[----:B0-2---:R-:W2:Y:S01]  /*3c8e0*/  LDL.LU R6, [R1+0x640] ;  /* 0x0006400001067983 */ /* 0x005ea20000300800 */
[----:B------:R-:W-:Y:S01]  /*3c8f0*/  ISETP.LT.OR P0, PT, R29, 0x8a, !P6 ;  /* 0x0000008a1d00780c */ /* 0x000fe20007701670 */
[----:B------:R-:W-:Y:S01]  /*3c900*/  BSSY B1, `(.L_x_106) ;  /* 0x000000f000017945 */ /* 0x000fe20003800000 */
[----:B--2---:R-:W-:-:S05]  /*3c910*/  FMUL R6, R6, UR39 ;  /* 0x0000002706067c20 */ /* 0x004fca0008400000 */
[----:B------:R-:W-:-:S06]  /*3c920*/  F2FP.SATFINITE.E4M3.F32.PACK_AB_MERGE_C R9, RZ, R6, RZ ;  /* 0x00000006ff09723e */ /* 0x000fcc00048070ff */
[----:B------:R-:W-:Y:S05]  /*3c930*/  @P0 BRA `(.L_x_107) ;  /* 0x00000000002c0947 */ /* 0x000fea0003800000 */
        /* <DEDUP_REMOVED lines=11> */
.L_x_107:
[----:B------:R-:W-:Y:S05]  /*3c9f0*/  BSYNC B1 ;  /* 0x0000000000017941 */ /* 0x000fea0003800000 */
.L_x_106:
[----:B------:R-:W2:Y:S04]  /*3ca00*/  LDL.LU R8, [R1+0x644] ;  /* 0x0006440001087983 */ /* 0x000ea80000300800 */
[----:B------:R-:W3:Y:S04]  /*3ca10*/  LDL.LU R12, [R1+0x648] ;  /* 0x00064800010c7983 */ /* 0x000ee80000300800 */
[----:B------:R-:W4:Y:S01]  /*3ca20*/  LDL.LU R14, [R1+0x64c] ;  /* 0x00064c00010e7983 */ /* 0x000f220000300800 */
[----:B0-----:R-:W-:Y:S01]  /*3ca30*/  @!P2 IMAD.MOV.U32 R6, RZ, RZ, R24 ;  /* 0x000000ffff06a224 */ /* 0x001fe200078e0018 */
[C---:B------:R-:W-:Y:S01]  /*3ca40*/  ISETP.LT.OR P0, PT, R29.reuse, 0x99, !P4 ;  /* 0x000000991d00780c */ /* 0x040fe20006701670 */
[----:B------:R-:W-:Y:S01]  /*3ca50*/  @!P2 IMAD.MOV.U32 R7, RZ, RZ, R30 ;  /* 0x000000ffff07a224 */ /* 0x000fe200078e001e */
[----:B------:R-:W-:Y:S01]  /*3ca60*/  ISETP.LT.OR P4, PT, R29, 0x9a, !P4 ;  /* 0x0000009a1d00780c */ /* 0x000fe20006781670 */
[----:B------:R-:W-:Y:S01]  /*3ca70*/  @!P2 IMAD R11, R5, 0x180, RZ ;  /* 0x00000180050ba824 */ /* 0x000fe200078e02ff */
[----:B------:R-:W-:Y:S01]  /*3ca80*/  BSSY B1, `(.L_x_108) ;  /* 0x0000021000017945 */ /* 0x000fe20003800000 */
[----:B------:R-:W-:-:S04]  /*3ca90*/  @!P2 IMAD.WIDE.U32 R6, R4, 0x180, R6 ;  /* 0x000001800406a825 */ /* 0x000fc800078e0006 */
[----:B------:R-:W-:Y:S01]  /*3caa0*/  @!P1 IMAD.MOV.U32 R9, RZ, RZ, R30 ;  /* 0x000000ffff099224 */ /* 0x000fe200078e001e */
[----:B------:R-:W-:-:S03]  /*3cab0*/  @!P2 IADD3 R6, P3, R6, R16, RZ ;  /* 0x000000100606a210 */ /* 0x000fc60007f7e0ff */
[----:B------:R-:W0:Y:S01]  /*3cac0*/  @!P0 LDC.64 R20, c[0x0][0x5c0] ;  /* 0x00017000ff148b82 */ /* 0x000e220000000a00 */
[----:B------:R-:W-:-:S07]  /*3cad0*/  @!P2 IADD3.X R7, R17, R7, R11, P3, !PT ;  /* 0x000000071107a210 */ /* 0x000fce0001ffe40b */
[----:B------:R-:W1:Y:S01]  /*3cae0*/  @!P4 LDC.64 R22, c[0x0][0x5c0] ;  /* 0x00017000ff16cb82 */ /* 0x000e620000000a00 */
[----:B--2---:R-:W-:Y:S01]  /*3caf0*/  FMUL R10, R8, UR39 ;  /* 0x00000027080a7c20 */ /* 0x004fe20008400000 */
[----:B------:R-:W-:-:S04]  /*3cb00*/  @!P1 IMAD.MOV.U32 R8, RZ, RZ, R24 ;  /* 0x000000ffff089224 */ /* 0x000fc800078e0018 */
[----:B------:R-:W-:Y:S01]  /*3cb10*/  @!P1 IMAD.WIDE.U32 R8, R4, 0x180, R8 ;  /* 0x0000018004089825 */ /* 0x000fe200078e0008 */
[----:B------:R-:W-:-:S03]  /*3cb20*/  F2FP.SATFINITE.E4M3.F32.PACK_AB_MERGE_C R11, RZ, R10, RZ ;  /* 0x0000000aff0b723e */ /* 0x000fc600048070ff */
[----:B---3--:R-:W-:Y:S01]  /*3cb30*/  FMUL R10, R12, UR39 ;  /* 0x000000270c0a7c20 */ /* 0x008fe20008400000 */
[----:B------:R-:W-:Y:S01]  /*3cb40*/  @!P1 IMAD R12, R5, 0x180, RZ ;  /* 0x00000180050c9824 */ /* 0x000fe200078e02ff */
[----:B------:R-:W-:Y:S01]  /*3cb50*/  @!P1 IADD3 R8, P3, R8, R18, RZ ;  /* 0x0000001208089210 */ /* 0x000fe20007f7e0ff */
[----:B------:R2:W-:Y:S02]  /*3cb60*/  @!P2 STG.E.U8 desc[UR44][R6.64+0x90], R11 ;  /* 0x0000900b0600a986 */ /* 0x0005e4000c10112c */
[----:B------:R-:W-:Y:S01]  /*3cb70*/  F2FP.SATFINITE.E4M3.F32.PACK_AB_MERGE_C R13, RZ, R10, RZ ;  /* 0x0000000aff0d723e */ /* 0x000fe200048070ff */
[----:B----4-:R-:W-:Y:S01]  /*3cb80*/  FMUL R10, R14, UR39 ;  /* 0x000000270e0a7c20 */ /* 0x010fe20008400000 */
[----:B------:R-:W-:Y:S02]  /*3cb90*/  @!P1 IADD3.X R9, R19, R9, R12, P3, !PT ;  /* 0x0000000913099210 */ /* 0x000fe40001ffe40c */
[----:B------:R-:W-:Y:S02]  /*3cba0*/  ISETP.LT.OR P2, PT, R29, 0x91, !P6 ;  /* 0x000000911d00780c */ /* 0x000fe40007741670 */
[----:B------:R-:W-:Y:S01]  /*3cbb0*/  F2FP.SATFINITE.E4M3.F32.PACK_AB_MERGE_C R15, RZ, R10, RZ ;  /* 0x0000000aff0f723e */ /* 0x000fe200048070ff */
        /* <DEDUP_REMOVED lines=13> */
.L_x_109:
[----:B------:R-:W-:Y:S05]  /*3cc90*/  BSYNC B1 ;  /* 0x0000000000017941 */ /* 0x000fea0003800000 */
.L_x_108:
[----:B0-2---:R-:W2:Y:S04]  /*3cca0*/  LDL.LU R6, [R1+0x654] ;  /* 0x0006540001067983 */ /* 0x005ea80000300800 */
[----:B------:R-:W3:Y:S04]  /*3ccb0*/  LDL.LU R13, [R1+0x658] ;  /* 0x00065800010d7983 */ /* 0x000ee80000300800 */
[----:B------:R-:W4:Y:S01]  /*3ccc0*/  LDL.LU R15, [R1+0x650] ;  /* 0x00065000010f7983 */ /* 0x000f220000300800 */
[----:B------:R-:W-:Y:S01]  /*3ccd0*/  @!P0 IMAD.MOV.U32 R7, RZ, RZ, R30 ;  /* 0x000000ffff078224 */ /* 0x000fe200078e001e */
[----:B------:R-:W-:Y:S01]  /*3cce0*/  ISETP.LT.OR P1, PT, R29, 0x92, !P6 ;  /* 0x000000921d00780c */ /* 0x000fe20007721670 */
[----:B------:R-:W-:Y:S01]  /*3ccf0*/  @!P4 IMAD.MOV.U32 R8, RZ, RZ, R24 ;  /* 0x000000ffff08c224 */ /* 0x000fe200078e0018 */
[----:B------:R-:W-:Y:S01]  /*3cd00*/  BSSY B1, `(.L_x_110) ;  /* 0x000001d000017945 */ /* 0x000fe20003800000 */
[----:B------:R-:W-:-:S02]  /*3cd10*/  @!P4 IMAD.MOV.U32 R9, RZ, RZ, R30 ;  /* 0x000000ffff09c224 */ /* 0x000fc400078e001e */
[----:B------:R-:W-:Y:S02]  /*3cd20*/  @!P4 IMAD R14, R5, 0x180, RZ ;  /* 0x00000180050ec824 */ /* 0x000fe400078e02ff */
[----:B------:R-:W-:-:S04]  /*3cd30*/  @!P4 IMAD.WIDE.U32 R10, R4, 0x180, R8 ;  /* 0x00000180040ac825 */ /* 0x000fc800078e0008 */
[----:B------:R-:W-:Y:S01]  /*3cd40*/  @!P0 IMAD R9, R5, 0x180, RZ ;  /* 0x0000018005098824 */ /* 0x000fe200078e02ff */
[----:B------:R-:W-:-:S04]  /*3cd50*/  @!P4 IADD3 R10, P3, R10, R22, RZ ;  /* 0x000000160a0ac210 */ /* 0x000fc80007f7e0ff */
[----:B------:R-:W-:Y:S01]  /*3cd60*/  @!P4 IADD3.X R11, R23, R11, R14, P3, !PT ;  /* 0x0000000b170bc210 */ /* 0x000fe20001ffe40e */
[----:B--2---:R-:W-:Y:S01]  /*3cd70*/  FMUL R12, R6, UR39 ;  /* 0x00000027060c7c20 */ /* 0x004fe20008400000 */
[----:B------:R-:W-:Y:S02]  /*3cd80*/  @!P0 IMAD.MOV.U32 R6, RZ, RZ, R24 ;  /* 0x000000ffff068224 */ /* 0x000fe400078e0018 */
[----:B---3--:R-:W-:Y:S02]  /*3cd90*/  FMUL R13, R13, UR39 ;  /* 0x000000270d0d7c20 */ /* 0x008fe40008400000 */
[----:B------:R-:W-:-:S03]  /*3cda0*/  @!P0 IMAD.WIDE.U32 R6, R4, 0x180, R6 ;  /* 0x0000018004068825 */ /* 0x000fc600078e0006 */
[----:B------:R-:W-:Y:S02]  /*3cdb0*/  F2FP.SATFINITE.E4M3.F32.PACK_AB_MERGE_C R17, RZ, R13, RZ ;  /* 0x0000000dff11723e */ /* 0x000fe400048070ff */
[----:B------:R-:W-:Y:S01]  /*3cdc0*/  @!P0 IADD3 R8, P2, R6, R20, RZ ;  /* 0x0000001406088210 */ /* 0x000fe20007f5e0ff */
[----:B----4-:R-:W-:Y:S01]  /*3cdd0*/  FMUL R6, R15, UR39 ;  /* 0x000000270f067c20 */ /* 0x010fe20008400000 */
[----:B------:R-:W-:Y:S02]  /*3cde0*/  F2FP.SATFINITE.E4M3.F32.PACK_AB_MERGE_C R15, RZ, R12, RZ ;  /* 0x0000000cff0f723e */ /* 0x000fe400048070ff */
[----:B------:R-:W-:Y:S02]  /*3cdf0*/  @!P0 IADD3.X R9, R21, R7, R9, P2, !PT ;  /* 0x0000000715098210 */ /* 0x000fe400017fe409 */
        /* <DEDUP_REMOVED lines=13> */
.L_x_111:
[----:B------:R-:W-:Y:S05]  /*3ced0*/  BSYNC B1 ;  /* 0x0000000000017941 */ /* 0x000fea0003800000 */
.L_x_110:
[----:B0-----:R-:W2:Y:S04]  /*3cee0*/  LDL.LU R6, [R1+0x65c] ;  /* 0x00065c0001067983 */ /* 0x001ea80000300800 */
[----:B------:R-:W3:Y:S01]  /*3cef0*/  LDL.LU R7, [R1+0x660] ;  /* 0x0006600001077983 */ /* 0x000ee20000300800 */
[C---:B------:R-:W-:Y:S01]  /*3cf00*/  ISETP.LT.OR P1, PT, R29.reuse, 0x99, !P6 ;  /* 0x000000991d00780c */ /* 0x040fe20007721670 */
[----:B------:R-:W-:Y:S02]  /*3cf10*/  BSSY B1, `(.L_x_112) ;  /* 0x0000013000017945 */ /* 0x000fe40003800000 */
[----:B------:R0:W-:Y:S01]  /*3cf20*/  @!P0 STG.E.U8 desc[UR44][R8.64+0x98], R15 ;  /* 0x0000980f08008986 */ /* 0x0001e2000c10112c */
[----:B------:R-:W-:-:S03]  /*3cf30*/  ISETP.LT.OR P0, PT, R29, 0x9a, !P6 ;  /* 0x0000009a1d00780c */ /* 0x000fc60007701670 */
[----:B------:R0:W-:Y:S01]  /*3cf40*/  @!P4 STG.E.U8 desc[UR44][R10.64+0x99], R17 ;  /* 0x000099110a00c986 */ /* 0x0001e2000c10112c */
[----:B--2---:R-:W-:Y:S01]  /*3cf50*/  FMUL R6, R6, UR39 ;  /* 0x0000002706067c20 */ /* 0x004fe20008400000 */
[----:B---3--:R-:W-:-:S04]  /*3cf60*/  FMUL R12, R7, UR39 ;  /* 0x00000027070c7c20 */ /* 0x008fc80008400000 */
        /* <DEDUP_REMOVED lines=13> */
.L_x_113:
[----:B------:R-:W-:Y:S05]  /*3d040*/  BSYNC B1 ;  /* 0x0000000000017941 */ /* 0x000fea0003800000 */
.L_x_112:
[----:B0-----:R-:W-:Y:S01]  /*3d050*/  F2FP.SATFINITE.E4M3.F32.PACK_AB_MERGE_C R7, RZ, R12, RZ ;  /* 0x0000000cff07723e */ /* 0x001fe200048070ff */
[----:B------:R-:W-:Y:S06]  /*3d060*/  @P0 BRA `(.L_x_35) ;  /* 0x0000000000280947 */ /* 0x000fec0003800000 */
[----:B------:R-:W-:Y:S01]  /*3d070*/  IMAD.MOV.U32 R25, RZ, RZ, R30 ;  /* 0x000000ffff197224 */ /* 0x000fe200078e001e */
[----:B------:R-:W-:Y:S01]  /*3d080*/  ULDC.64 UR12, c[0x0][0x5c0] ;  /* 0x00017000000c7ab9 */ /* 0x000fe20000000a00 */
        /* <DEDUP_REMOVED lines=8> */
.L_x_35:
[----:B------:R-:W-:Y:S05]  /*3d110*/  BSYNC B0 ;  /* 0x0000000000007941 */ /* 0x000fea0003800000 */
.L_x_31:
[----:B-1----:R-:W2:Y:S04]  /*3d120*/  LDL.LU R5, [R1+0x66c] ;  /* 0x00066c0001057983 */ /* 0x002ea80000300800 */
[----:B------:R-:W2:Y:S01]  /*3d130*/  LDL.LU R4, [R1+0x670] ;  /* 0x0006700001047983 */ /* 0x000ea20000300800 */
[----:B------:R-:W-:Y:S01]  /*3d140*/  ULDC UR12, c[0x0][0xc] ;  /* 0x00000300000c7ab9 */ /* 0x000fe20000000800 */
[----:B------:R-:W-:Y:S01]  /*3d150*/  ULDC UR13, c[0x0][0x10] ;  /* 0x00000400000d7ab9 */ /* 0x000fe20000000800 */
[----:B0-----:R-:W2:Y:S01]  /*3d160*/  LDC R7, c[0x0][0x14] ;  /* 0x00000500ff077b82 */ /* 0x001ea20000000800 */
[----:B------:R-:W-:Y:S01]  /*3d170*/  UIMAD.WIDE.U32 UR12, UR12, UR13, URZ ;  /* 0x0000000d0c0c72a5 */ /* 0x000fe2000f8e003f */
[----:B------:R-:W-:-:S05]  /*3d180*/  UMOV UR40, 0xffffffff ;  /* 0xffffffff00287882 */ /* 0x000fca0000000000 */
[----:B--2---:R-:W-:-:S04]  /*3d190*/  IMAD.WIDE.U32 R4, R7, UR12, R4 ;  /* 0x0000000c07047c25 */ /* 0x004fc8000f8e0004 */
[----:B------:R-:W-:Y:S01]  /*3d1a0*/  IMAD R7, R7, UR13, RZ ;  /* 0x0000000d07077c24 */ /* 0x000fe2000f8e02ff */
[----:B------:R-:W-:Y:S01]  /*3d1b0*/  ULDC.64 UR12, c[0x0][0x650] ;  /* 0x00019400000c7ab9 */ /* 0x000fe20000000a00 */
[----:B------:R-:W-:Y:S01]  /*3d1c0*/  IMAD.MOV.U32 R21, RZ, RZ, R4 ;  /* 0x000000ffff157224 */ /* 0x000fe200078e0004 */
[----:B------:R-:W-:Y:S01]  /*3d1d0*/  ISETP.GE.U32.AND P0, PT, R4, UR12, PT ;  /* 0x0000000c04007c0c */ /* 0x000fe2000bf06070 */
[----:B------:R-:W-:Y:S01]  /*3d1e0*/  IMAD.IADD R23, R5, 0x1, R7 ;  /* 0x0000000105177824 */ /* 0x000fe200078e0207 */
[----:B------:R-:W-:Y:S01]  /*3d1f0*/  PRMT R5, RZ, 0x7610, R5 ;  /* 0x00007610ff057816 */ /* 0x000fe20000000005 */
[----:B------:R-:W-:-:S03]  /*3d200*/  IMAD.MOV.U32 R4, RZ, RZ, -0x1 ;  /* 0xffffffffff047424 */ /* 0x000fc600078e00ff */
[----:B------:R0:W-:Y:S01]  /*3d210*/  STL [R1+0x66c], R23 ;  /* 0x00066c1701007387 */ /* 0x0001e20000100800 */
[----:B------:R-:W-:-:S03]  /*3d220*/  ISETP.GE.U32.AND.EX P0, PT, R23, UR13, PT, P0 ;  /* 0x0000000d17007c0c */ /* 0x000fc6000bf06100 */
[----:B------:R0:W-:Y:S04]  /*3d230*/  STL [R1+0x670], R21 ;  /* 0x0006701501007387 */ /* 0x0001e80000100800 */
[----:B------:R0:W-:Y:S06]  /*3d240*/  STL [R1+0x668], R4 ;  /* 0x0006680401007387 */ /* 0x0001ec0000100800 */
[----:B------:R-:W-:Y:S05]  /*3d250*/  @P0 BRA `(.L_x_114) ;  /* 0x0000000400780947 */ /* 0x000fea0003800000 */
[----:B------:R-:W0:Y:S01]  /*3d260*/  S2R R16, SR_CTAID.X ;  /* 0x0000000000107919 */ /* 0x000e220000002500 */
[----:B------:R-:W1:Y:S01]  /*3d270*/  LDC.64 R10, c[0x0][0x628] ;  /* 0x00018a00ff0a7b82 */ /* 0x000e620000000a00 */
[----:B------:R-:W-:Y:S01]  /*3d280*/  ULDC UR11, c[0x0][0x150] ;  /* 0x00005400000b7ab9 */ /* 0x000fe20000000800 */
[----:B------:R-:W-:Y:S01]  /*3d290*/  IMAD.MOV.U32 R8, RZ, RZ, R21 ;  /* 0x000000ffff087224 */ /* 0x000fe200078e0015 */
[----:B------:R-:W2:Y:S01]  /*3d2a0*/  S2R R18, SR_CTAID.Y ;  /* 0x0000000000127919 */ /* 0x000ea20000002600 */
[----:B------:R-:W-:-:S04]  /*3d2b0*/  IMAD.MOV.U32 R9, RZ, RZ, R23 ;  /* 0x000000ffff097224 */ /* 0x000fc800078e0017 */
[----:B------:R-:W3:Y:S08]  /*3d2c0*/  LDC R19, c[0x0][0x144] ;  /* 0x00005100ff137b82 */ /* 0x000ef00000000800 */
[----:B------:R-:W4:Y:S08]  /*3d2d0*/  LDC R12, c[0x0][0x630] ;  /* 0x00018c00ff0c7b82 */ /* 0x000f300000000800 */
[----:B------:R-:W2:Y:S01]  /*3d2e0*/  LDC.64 R14, c[0x0][0x620] ;  /* 0x00018800ff0e7b82 */ /* 0x000ea20000000a00 */
[----:B-1----:R-:W-:-:S04]  /*3d2f0*/  ISETP.NE.U32.AND P0, PT, R10, RZ, PT ;  /* 0x000000ff0a00720c */ /* 0x002fc80003f05070 */
[----:B------:R-:W-:Y:S02]  /*3d300*/  ISETP.NE.AND.EX P0, PT, R11, RZ, PT, P0 ;  /* 0x000000ff0b00720c */ /* 0x000fe40003f05300 */
[----:B0-----:R-:W-:-:S05]  /*3d310*/  I2FP.F32.U32 R4, R16 ;  /* 0x0000001000047245 */ /* 0x001fca0000201000 */
[----:B------:R-:W-:-:S04]  /*3d320*/  FMUL R4, R4, UR11 ;  /* 0x0000000b04047c20 */ /* 0x000fc80008400000 */
[----:B------:R0:W1:Y:S02]  /*3d330*/  F2I.U32.TRUNC.NTZ R17, R4 ;  /* 0x0000000400117305 */ /* 0x000064000020f000 */
[----:B---34-:R-:W-:Y:S05]  /*3d340*/  @!P0 BRA `(.L_x_115) ;  /* 0x0000000000288947 */ /* 0x018fea0003800000 */
[----:B0-----:R-:W0:Y:S02]  /*3d350*/  LDC R4, c[0x0][0x634] ;  /* 0x00018d00ff047b82 */ /* 0x001e240000000800 */
[----:B0-----:R-:W-:-:S05]  /*3d360*/  IADD3 R9, P0, R21, R4, RZ ;  /* 0x0000000415097210 */ /* 0x001fca0007f1e0ff */
[----:B------:R-:W-:-:S04]  /*3d370*/  IMAD.X R13, RZ, RZ, R23, P0 ;  /* 0x000000ffff0d7224 */ /* 0x000fc800000e0617 */
[----:B------:R-:W-:-:S04]  /*3d380*/  IMAD.WIDE.U32 R4, R13, R10, RZ ;  /* 0x0000000a0d047225 */ /* 0x000fc800078e00ff */
[----:B-----5:R-:W-:-:S04]  /*3d390*/  IMAD.WIDE.U32 R6, P0, R9, R11, R4 ;  /* 0x0000000b09067225 */ /* 0x020fc80007800004 */
[----:B------:R-:W-:-:S04]  /*3d3a0*/  IMAD.WIDE.U32 R4, R9, R10, RZ ;  /* 0x0000000a09047225 */ /* 0x000fc800078e00ff */
[----:B------:R-:W-:Y:S01]  /*3d3b0*/  IMAD.X R9, RZ, RZ, RZ, P0 ;  /* 0x000000ffff097224 */ /* 0x000fe200000e06ff */
[----:B------:R-:W-:Y:S01]  /*3d3c0*/  IADD3 RZ, P0, R5, R6, RZ ;  /* 0x0000000605ff7210 */ /* 0x000fe20007f1e0ff */
[----:B------:R-:W-:-:S04]  /*3d3d0*/  IMAD.MOV.U32 R8, RZ, RZ, R7 ;  /* 0x000000ffff087224 */ /* 0x000fc800078e0007 */
[----:B------:R-:W-:-:S08]  /*3d3e0*/  IMAD.WIDE.U32.X R8, R13, R11, R8, P0 ;  /* 0x0000000b0d087225 */ /* 0x000fd000000e0408 */
.L_x_115:
[-CC-:B------:R-:W-:Y:S01]  /*3d3f0*/  SHF.R.U64 R27, R8, R12.reuse, R9.reuse ;  /* 0x0000000c081b7219 */ /* 0x180fe20000001209 */
[----:B------:R-:W3:Y:S01]  /*3d400*/  LDC.64 R24, c[0x0][0x640] ;  /* 0x00019000ff187b82 */ /* 0x000ee20000000a00 */
[----:B0-----:R-:W-:Y:S01]  /*3d410*/  SHF.R.U32.HI R4, RZ, R12, R9 ;  /* 0x0000000cff047219 */ /* 0x001fe20000011609 */
[----:B-1----:R-:W-:Y:S01]  /*3d420*/  IMAD.MOV R17, RZ, RZ, -R17 ;  /* 0x000000ffff117224 */ /* 0x002fe200078e0a11 */
[----:B------:R-:W-:Y:S01]  /*3d430*/  IADD3 R7, P0, RZ, -R27, RZ ;  /* 0x8000001bff077210 */ /* 0x000fe20007f1e0ff */
[----:B------:R-:W-:Y:S01]  /*3d440*/  ULDC UR11, c[0x0][0x154] ;  /* 0x00005500000b7ab9 */ /* 0x000fe20000000800 */
[----:B------:R-:W-:Y:S02]  /*3d450*/  IMAD.MOV.U32 R9, RZ, RZ, 0x1 ;  /* 0x00000001ff097424 */ /* 0x000fe400078e00ff */
[----:B------:R-:W-:Y:S01]  /*3d460*/  IMAD R17, R19, R17, R16 ;  /* 0x0000001113117224 */ /* 0x000fe200078e0210 */
[----:B------:R-:W0:Y:S01]  /*3d470*/  LDC R8, c[0x0][0x618] ;  /* 0x00018600ff087b82 */ /* 0x000e220000000800 */
[----:B------:R-:W-:-:S02]  /*3d480*/  IMAD.X R5, RZ, RZ, ~R4, P0 ;  /* 0x000000ffff057224 */ /* 0x000fc400000e0e04 */
[----:B------:R-:W-:Y:S02]  /*3d490*/  IMAD.MOV.U32 R4, RZ, RZ, R21 ;  /* 0x000000ffff047224 */ /* 0x000fe400078e0015 */
[-C--:B--2--5:R-:W-:Y:S02]  /*3d4a0*/  IMAD R6, R5, R14.reuse, RZ ;  /* 0x0000000e05067224 */ /* 0x0a4fe400078e02ff */
[----:B------:R-:W-:Y:S01]  /*3d4b0*/  IMAD.MOV.U32 R5, RZ, RZ, R23 ;  /* 0x000000ffff057224 */ /* 0x000fe200078e0017 */
[----:B------:R-:W1:Y:S01]  /*3d4c0*/  LDC R20, c[0x0][0x608] ;  /* 0x00018200ff147b82 */ /* 0x000e620000000800 */
[----:B------:R-:W-:-:S04]  /*3d4d0*/  IMAD.WIDE.U32 R4, R7, R14, R4 ;  /* 0x0000000e07047225 */ /* 0x000fc800078e0004 */
[----:B------:R-:W-:-:S03]  /*3d4e0*/  IMAD R7, R7, R15, R6 ;  /* 0x0000000f07077224 */ /* 0x000fc600078e0206 */
[----:B------:R-:W2:Y:S01]  /*3d4f0*/  LDC R22, c[0x0][0x658] ;  /* 0x00019600ff167b82 */ /* 0x000ea20000000800 */
[----:B------:R-:W-:Y:S01]  /*3d500*/  I2FP.F32.U32 R6, R18 ;  /* 0x0000001200067245 */ /* 0x000fe20000201000 */
[----:B------:R-:W-:Y:S01]  /*3d510*/  IMAD.IADD R5, R5, 0x1, R7 ;  /* 0x0000000105057824 */ /* 0x000fe200078e0207 */
[----:B---3--:R-:W-:Y:S01]  /*3d520*/  ISETP.NE.U32.AND P0, PT, R24, RZ, PT ;  /* 0x000000ff1800720c */ /* 0x008fe20003f05070 */
[----:B------:R-:W-:Y:S02]  /*3d530*/  IMAD.MOV.U32 R7, RZ, RZ, -0x1 ;  /* 0xffffffffff077424 */ /* 0x000fe400078e00ff */
[----:B------:R-:W-:Y:S02]  /*3d540*/  FMUL R6, R6, UR11 ;  /* 0x0000000b06067c20 */ /* 0x000fe40008400000 */
[----:B------:R-:W3:Y:S01]  /*3d550*/  LDC R15, c[0x0][0x148] ;  /* 0x00005200ff0f7b82 */ /* 0x000ee20000000800 */
[----:B0-----:R-:W-:Y:S01]  /*3d560*/  SHF.R.U64 R12, R4, R8, R5 ;  /* 0x00000008040c7219 */ /* 0x001fe20000001205 */
[----:B------:R0:W4:Y:S01]  /*3d570*/  F2I.U32.TRUNC.NTZ R13, R6 ;  /* 0x00000006000d7305 */ /* 0x000122000020f000 */
[----:B------:R-:W-:-:S02]  /*3d580*/  ISETP.NE.AND.EX P0, PT, R25, RZ, PT, P0 ;  /* 0x000000ff1900720c */ /* 0x000fc40003f05300 */
[----:B------:R-:W-:-:S03]  /*3d590*/  SHF.R.U32.HI R5, RZ, R8, R5 ;  /* 0x00000008ff057219 */ /* 0x000fc60000011605 */
[----:B------:R-:W0:Y:S01]  /*3d5a0*/  LDC R16, c[0x0][0x600] ;  /* 0x00018000ff107b82 */ /* 0x000e220000000800 */
[-CC-:B-1----:R-:W-:Y:S02]  /*3d5b0*/  SHF.R.U64 R10, R12, R20.reuse, R5.reuse ;  /* 0x000000140c0a7219 */ /* 0x182fe40000001205 */
[----:B------:R-:W-:-:S05]  /*3d5c0*/  SHF.R.U32.HI R5, RZ, R20, R5 ;  /* 0x00000014ff057219 */ /* 0x000fca0000011605 */
[----:B------:R-:W1:Y:S01]  /*3d5d0*/  LDC R21, c[0x0][0x648] ;  /* 0x00019200ff157b82 */ /* 0x000e620000000800 */
[-CC-:B--2---:R-:W-:Y:S02]  /*3d5e0*/  SHF.R.U64 R14, R10, R22.reuse, R5.reuse ;  /* 0x000000160a0e7219 */ /* 0x184fe40000001205 */
[-C--:B------:R-:W-:Y:S02]  /*3d5f0*/  SHF.L.U32 R7, R7, R22.reuse, RZ ;  /* 0x0000001607077219 */ /* 0x080fe400000006ff */
[-C--:B------:R-:W-:Y:S01]  /*3d600*/  SHF.R.U32.HI R5, RZ, R22.reuse, R5 ;  /* 0x00000016ff057219 */ /* 0x080fe20000011605 */
[----:B------:R-:W-:Y:S01]  /*3d610*/  IMAD.MOV.U32 R4, RZ, RZ, R14 ;  /* 0x000000ffff047224 */ /* 0x000fe200078e000e */
[----:B------:R-:W-:Y:S01]  /*3d620*/  SHF.L.U32 R222, R9, R22, RZ ;  /* 0x0000001609de7219 */ /* 0x000fe200000006ff */
[----:B------:R-:W2:Y:S01]  /*3d630*/  LDC R23, c[0x0][0x638] ;  /* 0x00018e00ff177b82 */ /* 0x000ea20000000800 */
[----:B------:R-:W-:-:S07]  /*3d640*/  LOP3.LUT R19, RZ, R7, RZ, 0x33, !PT ;  /* 0x00000007ff137212 */ /* 0x000fce00078e33ff */
[----:B------:R-:W0:Y:S01]  /*3d650*/  LDC R26, c[0x0][0x610] ;  /* 0x00018400ff1a7b82 */ /* 0x000e220000000800 */
[----:B----4-:R-:W-:Y:S05]  /*3d660*/  @!P0 BRA `(.L_x_116) ;  /* 0x0000000000288947 */ /* 0x010fea0003800000 */
[----:B------:R-:W4:Y:S02]  /*3d670*/  LDC R9, c[0x0][0x64c] ;  /* 0x00019300ff097b82 */ /* 0x000f240000000800 */
[----:B----4-:R-:W-:-:S05]  /*3d680*/  IADD3 R9, P0, R14, R9, RZ ;  /* 0x000000090e097210 */ /* 0x010fca0007f1e0ff */
[----:B------:R-:W-:-:S04]  /*3d690*/  IMAD.X R11, RZ, RZ, R5, P0 ;  /* 0x000000ffff0b7224 */ /* 0x000fc800000e0605 */
[----:B------:R-:W-:-:S04]  /*3d6a0*/  IMAD.WIDE.U32 R4, R11, R24, RZ ;  /* 0x000000180b047225 */ /* 0x000fc800078e00ff */
[----:B0-----:R-:W-:-:S04]  /*3d6b0*/  IMAD.WIDE.U32 R6, P0, R9, R25, R4 ;  /* 0x0000001909067225 */ /* 0x001fc80007800004 */
[----:B------:R-:W-:-:S04]  /*3d6c0*/  IMAD.WIDE.U32 R4, R9, R24, RZ ;  /* 0x0000001809047225 */ /* 0x000fc800078e00ff */
[----:B------:R-:W-:Y:S01]  /*3d6d0*/  IMAD.X R9, RZ, RZ, RZ, P0 ;  /* 0x000000ffff097224 */ /* 0x000fe200000e06ff */
[----:B------:R-:W-:Y:S01]  /*3d6e0*/  IADD3 RZ, P0, R5, R6, RZ ;  /* 0x0000000605ff7210 */ /* 0x000fe20007f1e0ff */
[----:B------:R-:W-:-:S04]  /*3d6f0*/  IMAD.MOV.U32 R8, RZ, RZ, R7 ;  /* 0x000000ffff087224 */ /* 0x000fc800078e0007 */
[----:B------:R-:W-:-:S08]  /*3d700*/  IMAD.WIDE.U32.X R4, R11, R25, R8, P0 ;  /* 0x000000190b047225 */ /* 0x000fd000000e0408 */
.L_x_116:
[----:B0-----:R-:W0:Y:S01]  /*3d710*/  LDC R6, c[0x0][0x65c] ;  /* 0x00019700ff067b82 */ /* 0x001e220000000800 */
[----:B-1----:R-:W-:Y:S01]  /*3d720*/  SHF.R.U64 R4, R4, R21, R5 ;  /* 0x0000001504047219 */ /* 0x002fe20000001205 */
[----:B------:R-:W-:Y:S01]  /*3d730*/  VIADD R7, R16, 0xffffffff ;  /* 0xffffffff10077836 */ /* 0x000fe20000000000 */
[----:B------:R-:W-:Y:S01]  /*3d740*/  LOP3.LUT R9, R10, R19, RZ, 0xc0, !PT ;  /* 0x000000130a097212 */ /* 0x000fe200078ec0ff */
[----:B------:R-:W-:Y:S01]  /*3d750*/  IMAD.MOV R13, RZ, RZ, -R13 ;  /* 0x000000ffff0d7224 */ /* 0x000fe200078e0a0d */
[----:B------:R-:W-:Y:S01]  /*3d760*/  R2UR UR40, R27 ;  /* 0x000000001b2872ca */ /* 0x000fe200000e0000 */
[----:B------:R-:W-:Y:S01]  /*3d770*/  IMAD.MOV R5, RZ, RZ, -R4 ;  /* 0x000000ffff057224 */ /* 0x000fe200078e0a04 */
[----:B------:R-:W-:Y:S01]  /*3d780*/  LOP3.LUT R7, R12, R7, RZ, 0xc0, !PT ;  /* 0x000000070c077212 */ /* 0x000fe200078ec0ff */
[----:B------:R-:W-:Y:S02]  /*3d790*/  IMAD R222, R222, R4, R9 ;  /* 0x00000004dede7224 */ /* 0x000fe400078e0209 */
[----:B--2---:R-:W-:-:S04]  /*3d7a0*/  IMAD R4, R5, R23, R14 ;  /* 0x0000001705047224 */ /* 0x004fc800078e020e */
[----:B------:R-:W-:Y:S02]  /*3d7b0*/  IMAD R5, R4, R16, R7 ;  /* 0x0000001004057224 */ /* 0x000fe400078e0207 */
[----:B------:R-:W-:Y:S01]  /*3d7c0*/  IMAD.MOV.U32 R4, RZ, RZ, 0x1 ;  /* 0x00000001ff047424 */ /* 0x000fe200078e00ff */
[----:B0-----:R-:W-:-:S13]  /*3d7d0*/  ISETP.NE.AND P0, PT, R6, 0x1, PT ;  /* 0x000000010600780c */ /* 0x001fda0003f05270 */
[----:B---3--:R-:W-:-:S04]  /*3d7e0*/  @P0 IMAD R17, R15, R13, R18 ;  /* 0x0000000d0f110224 */ /* 0x008fc800078e0212 */
[----:B------:R-:W-:-:S05]  /*3d7f0*/  IMAD R222, R222, R26, R17 ;  /* 0x0000001adede7224 */ /* 0x000fca00078e0211 */
[----:B------:R-:W-:Y:S02]  /*3d800*/  SEL R6, R5, R222, !P0 ;  /* 0x000000de05067207 */ /* 0x000fe40004000000 */
[----:B------:R-:W-:Y:S02]  /*3d810*/  SEL R222, R222, R5, !P0 ;  /* 0x00000005dede7207 */ /* 0x000fe40004000000 */
[----:B------:R-:W-:Y:S01]  /*3d820*/  PRMT R5, R4, 0x7610, R5 ;  /* 0x0000761004057816 */ /* 0x000fe20000000005 */
[----:B------:R1:W-:Y:S06]  /*3d830*/  STL [R1+0x668], R6 ;  /* 0x0006680601007387 */ /* 0x0003ec0000100800 */
.L_x_114:
[----:B------:R2:W-:Y:S01]  /*3d840*/  STL [R1+0x664], R222 ;  /* 0x000664de01007387 */ /* 0x0005e20000100800 */
[----:B------:R-:W-:Y:S01]  /*3d850*/  LOP3.LUT P0, RZ, R5, 0xff, RZ, 0xc0, !PT ;  /* 0x000000ff05ff7812 */ /* 0x000fe2000780c0ff */
[----:B------:R-:W-:-:S04]  /*3d860*/  UIMAD.WIDE.U32 UR12, UR34, -0x33333333, URZ ;  /* 0xcccccccd220c78a5 */ /* 0x000fc8000f8e003f */
[----:B------:R-:W-:-:S04]  /*3d870*/  USHF.R.U32.HI UR12, URZ, 0x2, UR13 ;  /* 0x000000023f0c7899 */ /* 0x000fc8000801160d */
[----:B------:R-:W-:-:S04]  /*3d880*/  UIMAD UR34, UR12, -0x5, UR34 ;  /* 0xfffffffb0c2278a4 */ /* 0x000fc8000f8e0222 */
[----:B--2---:R-:W-:Y:S08]  /*3d890*/  @P0 BRA `(.L_x_117) ;  /* 0xfffffc3800100947 */ /* 0x004ff0000383ffff */
[----:B------:R-:W-:Y:S05]  /*3d8a0*/  EXIT ;  /* 0x000000000000794d */ /* 0x000fea0003800000 */
.L_x_3:
[----:B------:R-:W2:Y:S01]  /*3d8b0*/  LDL R17, [R1+0x670] ;  /* 0x0006700001117983 */ /* 0x000ea20000100800 */
[----:B------:R-:W-:-:S03]  /*3d8c0*/  ULDC.64 UR6, c[0x0][0x650] ;  /* 0x0001940000067ab9 */ /* 0x000fc60000000a00 */
[----:B------:R-:W3:Y:S01]  /*3d8d0*/  LDL R18, [R1+0x66c] ;  /* 0x00066c0001127983 */ /* 0x000ee20000100800 */
[----:B------:R-:W-:Y:S01]  /*3d8e0*/  PRMT R6, RZ, 0x7610, R6 ;  /* 0x00007610ff067816 */ /* 0x000fe20000000006 */
[----:B------:R-:W-:Y:S02]  /*3d8f0*/  IMAD.MOV.U32 R3, RZ, RZ, -0x1 ;  /* 0xffffffffff037424 */ /* 0x000fe400078e00ff */
[----:B------:R-:W-:Y:S02]  /*3d900*/  IMAD.MOV.U32 R2, RZ, RZ, -0x1 ;  /* 0xffffffffff027424 */ /* 0x000fe400078e00ff */
[----:B------:R-:W-:Y:S01]  /*3d910*/  IMAD.MOV.U32 R10, RZ, RZ, -0x1 ;  /* 0xffffffffff0a7424 */ /* 0x000fe200078e00ff */
[----:B--2---:R-:W-:-:S04]  /*3d920*/  ISETP.GE.U32.AND P0, PT, R17, UR6, PT ;  /* 0x0000000611007c0c */ /* 0x004fc8000bf06070 */
[----:B---3--:R-:W-:-:S13]  /*3d930*/  ISETP.GE.U32.AND.EX P0, PT, R18, UR7, PT, P0 ;  /* 0x0000000712007c0c */ /* 0x008fda000bf06100 */
[----:B------:R-:W-:Y:S05]  /*3d940*/  @P0 BRA `(.L_x_118) ;  /* 0x0000000400640947 */ /* 0x000fea0003800000 */
        /* <DEDUP_REMOVED lines=18> */
.L_x_119:
[--C-:B------:R-:W-:Y:S01]  /*3da70*/  SHF.R.U64 R10, R8, R12, R9.reuse ;  /* 0x0000000c080a7219 */ /* 0x100fe20000001209 */
[----:B------:R-:W-:Y:S01]  /*3da80*/  IMAD.MOV.U32 R3, RZ, RZ, R18 ;  /* 0x000000ffff037224 */ /* 0x000fe200078e0012 */
[----:B------:R-:W-:Y:S01]  /*3da90*/  I2FP.F32.U32 R6, R4 ;  /* 0x0000000400067245 */ /* 0x000fe20000201000 */
[----:B------:R-:W0:Y:S01]  /*3daa0*/  LDC R16, c[0x0][0x618] ;  /* 0x00018600ff107b82 */ /* 0x000e220000000800 */
[----:B------:R-:W-:Y:S01]  /*3dab0*/  SHF.R.U32.HI R2, RZ, R12, R9 ;  /* 0x0000000cff027219 */ /* 0x000fe20000011609 */
[----:B------:R-:W-:Y:S01]  /*3dac0*/  ULDC UR6, c[0x0][0x150] ;  /* 0x0000540000067ab9 */ /* 0x000fe20000000800 */
[----:B------:R-:W-:Y:S01]  /*3dad0*/  IADD3 R5, P0, RZ, -R10, RZ ;  /* 0x8000000aff057210 */ /* 0x000fe20007f1e0ff */
[----:B------:R-:W-:Y:S01]  /*3dae0*/  FMUL R9, R6, UR6 ;  /* 0x0000000606097c20 */ /* 0x000fe20008400000 */
[----:B------:R-:W-:-:S03]  /*3daf0*/  ULDC UR6, c[0x0][0x154] ;  /* 0x0000550000067ab9 */ /* 0x000fc60000000800 */
[----:B------:R-:W1:Y:S01]  /*3db00*/  LDC.64 R18, c[0x0][0x640] ;  /* 0x00019000ff127b82 */ /* 0x000e620000000a00 */
[----:B------:R-:W-:Y:S01]  /*3db10*/  IMAD.X R7, RZ, RZ, ~R2, P0 ;  /* 0x000000ffff077224 */ /* 0x000fe200000e0e02 */
[----:B------:R-:W2:Y:S01]  /*3db20*/  F2I.U32.TRUNC.NTZ R9, R9 ;  /* 0x0000000900097305 */ /* 0x000ea2000020f000 */
[----:B------:R-:W-:Y:S02]  /*3db30*/  IMAD.MOV.U32 R2, RZ, RZ, R17 ;  /* 0x000000ffff027224 */ /* 0x000fe400078e0011 */
[-C--:B------:R-:W-:Y:S02]  /*3db40*/  IMAD R6, R7, R14.reuse, RZ ;  /* 0x0000000e07067224 */ /* 0x080fe400078e02ff */
[C---:B------:R-:W-:Y:S01]  /*3db50*/  IMAD.WIDE.U32 R2, R5.reuse, R14, R2 ;  /* 0x0000000e05027225 */ /* 0x040fe200078e0002 */
[----:B------:R-:W3:Y:S03]  /*3db60*/  LDC R11, c[0x0][0x144] ;  /* 0x00005100ff0b7b82 */ /* 0x000ee60000000800 */
[----:B------:R-:W-:-:S02]  /*3db70*/  IMAD R5, R5, R15, R6 ;  /* 0x0000000f05057224 */ /* 0x000fc400078e0206 */
[----:B------:R-:W-:Y:S02]  /*3db80*/  IMAD.MOV.U32 R6, RZ, RZ, -0x1 ;  /* 0xffffffffff067424 */ /* 0x000fe400078e00ff */
[----:B------:R-:W-:Y:S01]  /*3db90*/  IMAD.IADD R3, R3, 0x1, R5 ;  /* 0x0000000103037824 */ /* 0x000fe200078e0205 */
[----:B------:R-:W4:Y:S01]  /*3dba0*/  LDC R12, c[0x0][0x608] ;  /* 0x00018200ff0c7b82 */ /* 0x000f220000000800 */
[----:B------:R-:W-:-:S03]  /*3dbb0*/  I2FP.F32.U32 R5, R0 ;  /* 0x0000000000057245 */ /* 0x000fc60000201000 */
[-C--:B0-----:R-:W-:Y:S01]  /*3dbc0*/  SHF.R.U64 R8, R2, R16.reuse, R3 ;  /* 0x0000001002087219 */ /* 0x081fe20000001203 */
[----:B--2---:R-:W-:Y:S01]  /*3dbd0*/  IMAD.MOV R2, RZ, RZ, -R9 ;  /* 0x000000ffff027224 */ /* 0x004fe200078e0a09 */
[----:B------:R-:W-:Y:S01]  /*3dbe0*/  SHF.R.U32.HI R3, RZ, R16, R3 ;  /* 0x00000010ff037219 */ /* 0x000fe20000011603 */
[----:B------:R-:W-:Y:S01]  /*3dbf0*/  FMUL R5, R5, UR6 ;  /* 0x0000000605057c20 */ /* 0x000fe20008400000 */
[----:B------:R-:W0:Y:S01]  /*3dc00*/  LDC R7, c[0x0][0x658] ;  /* 0x00019600ff077b82 */ /* 0x000e220000000800 */
[----:B-1----:R-:W-:-:S04]  /*3dc10*/  ISETP.NE.U32.AND P0, PT, R18, RZ, PT ;  /* 0x000000ff1200720c */ /* 0x002fc80003f05070 */
[----:B------:R-:W-:-:S03]  /*3dc20*/  ISETP.NE.AND.EX P0, PT, R19, RZ, PT, P0 ;  /* 0x000000ff1300720c */ /* 0x000fc60003f05300 */
[----:B------:R-:W1:Y:S01]  /*3dc30*/  LDC R15, c[0x0][0x148] ;  /* 0x00005200ff0f7b82 */ /* 0x000e620000000800 */
[----:B---3--:R-:W-:Y:S02]  /*3dc40*/  IMAD R16, R11, R2, R4 ;  /* 0x000000020b107224 */ /* 0x008fe400078e0204 */
[----:B------:R-:W-:-:S05]  /*3dc50*/  IMAD.MOV.U32 R4, RZ, RZ, 0x1 ;  /* 0x00000001ff047424 */ /* 0x000fca00078e00ff */
[----:B------:R-:W2:Y:S01]  /*3dc60*/  LDC R14, c[0x0][0x600] ;  /* 0x00018000ff0e7b82 */ /* 0x000ea20000000800 */
[-CC-:B----4-:R-:W-:Y:S02]  /*3dc70*/  SHF.R.U64 R11, R8, R12.reuse, R3.reuse ;  /* 0x0000000c080b7219 */ /* 0x190fe40000001203 */
[----:B------:R-:W-:Y:S02]  /*3dc80*/  SHF.R.U32.HI R2, RZ, R12, R3 ;  /* 0x0000000cff027219 */ /* 0x000fe40000011603 */
[----:B------:R3:W4:Y:S03]  /*3dc90*/  F2I.U32.TRUNC.NTZ R12, R5 ;  /* 0x00000005000c7305 */ /* 0x000726000020f000 */
[----:B------:R-:W1:Y:S01]  /*3dca0*/  LDC R17, c[0x0][0x648] ;  /* 0x00019200ff117b82 */ /* 0x000e620000000800 */
[-C--:B0-----:R-:W-:Y:S02]  /*3dcb0*/  SHF.R.U64 R13, R11, R7.reuse, R2 ;  /* 0x000000070b0d7219 */ /* 0x081fe40000001202 */
[----:B------:R-:W-:-:S02]  /*3dcc0*/  SHF.L.U32 R6, R6, R7, RZ ;  /* 0x0000000706067219 */ /* 0x000fc400000006ff */
[-C--:B------:R-:W-:Y:S01]  /*3dcd0*/  SHF.R.U32.HI R3, RZ, R7.reuse, R2 ;  /* 0x00000007ff037219 */ /* 0x080fe20000011602 */
[----:B------:R-:W-:Y:S01]  /*3dce0*/  IMAD.MOV.U32 R2, RZ, RZ, R13 ;  /* 0x000000ffff027224 */ /* 0x000fe200078e000d */
[----:B------:R-:W-:Y:S01]  /*3dcf0*/  SHF.L.U32 R21, R4, R7, RZ ;  /* 0x0000000704157219 */ /* 0x000fe200000006ff */
[----:B------:R-:W0:Y:S01]  /*3dd00*/  LDC R20, c[0x0][0x638] ;  /* 0x00018e00ff147b82 */ /* 0x000e220000000800 */
[----:B------:R-:W-:-:S07]  /*3dd10*/  LOP3.LUT R22, RZ, R6, RZ, 0x33, !PT ;  /* 0x00000006ff167212 */ /* 0x000fce00078e33ff */
        /* <DEDUP_REMOVED lines=12> */
.L_x_120:
[----:B------:R-:W3:Y:S01]  /*3dde0*/  LDC R4, c[0x0][0x65c] ;  /* 0x00019700ff047b82 */ /* 0x000ee20000000800 */
[----:B-1----:R-:W-:Y:S01]  /*3ddf0*/  SHF.R.U64 R3, R2, R17, R3 ;  /* 0x0000001102037219 */ /* 0x002fe20000001203 */
[----:B--2---:R-:W-:Y:S01]  /*3de00*/  VIADD R5, R14, 0xffffffff ;  /* 0xffffffff0e057836 */ /* 0x004fe20000000000 */
[----:B------:R-:W-:Y:S01]  /*3de10*/  LOP3.LUT R2, R11, R22, RZ, 0xc0, !PT ;  /* 0x000000160b027212 */ /* 0x000fe200078ec0ff */
[----:B------:R-:W-:Y:S02]  /*3de20*/  IMAD.MOV R12, RZ, RZ, -R12 ;  /* 0x000000ffff0c7224 */ /* 0x000fe400078e0a0c */
[----:B------:R-:W-:Y:S01]  /*3de30*/  IMAD.MOV.U32 R6, RZ, RZ, 0x1 ;  /* 0x00000001ff067424 */ /* 0x000fe200078e00ff */
[----:B------:R-:W-:Y:S02]  /*3de40*/  LOP3.LUT R5, R8, R5, RZ, 0xc0, !PT ;  /* 0x0000000508057212 */ /* 0x000fe400078ec0ff */
[----:B---3--:R-:W-:Y:S01]  /*3de50*/  ISETP.NE.AND P0, PT, R4, 0x1, PT ;  /* 0x000000010400780c */ /* 0x008fe20003f05270 */
[----:B------:R-:W-:-:S02]  /*3de60*/  IMAD.MOV R4, RZ, RZ, -R3 ;  /* 0x000000ffff047224 */ /* 0x000fc400078e0a03 */
[----:B------:R-:W-:-:S10]  /*3de70*/  IMAD R3, R21, R3, R2 ;  /* 0x0000000315037224 */ /* 0x000fd400078e0202 */
[----:B------:R-:W-:Y:S02]  /*3de80*/  @P0 IMAD R16, R15, R12, R0 ;  /* 0x0000000c0f100224 */ /* 0x000fe400078e0200 */
[----:B0-----:R-:W-:Y:S02]  /*3de90*/  IMAD R0, R4, R20, R13 ;  /* 0x0000001404007224 */ /* 0x001fe400078e020d */
[----:B------:R-:W-:Y:S02]  /*3dea0*/  IMAD R3, R3, R23, R16 ;  /* 0x0000001703037224 */ /* 0x000fe400078e0210 */
[----:B------:R-:W-:-:S05]  /*3deb0*/  IMAD R0, R0, R14, R5 ;  /* 0x0000000e00007224 */ /* 0x000fca00078e0205 */
[----:B------:R-:W-:Y:S02]  /*3dec0*/  SEL R2, R0, R3, !P0 ;  /* 0x0000000300027207 */ /* 0x000fe40004000000 */
[----:B------:R-:W-:-:S07]  /*3ded0*/  SEL R3, R3, R0, !P0 ;  /* 0x0000000003037207 */ /* 0x000fce0004000000 */
.L_x_118:
[----:B------:R-:W-:-:S08]  /*3dee0*/  NOP ;  /* 0x0000000000007918 */ /* 0x000fd00000000000 */
[----:B------:R-:W0:-:S00]  /*3def0*/  USETMAXREG.DEALLOC.CTAPOOL 0x18 ;  /* 0x00000018000079c8 */ /* 0x000e0000080e0500 */
[----:B------:R-:W-:-:S13]  /*3df00*/  ISETP.NE.AND P0, PT, RZ, UR5, PT ;  /* 0x00000005ff007c0c */ /* 0x000fda000bf05270 */
[----:B------:R-:W-:Y:S05]  /*3df10*/  @P0 EXIT ;  /* 0x000000000000094d */ /* 0x000fea0003800000 */
[----:B0-----:R-:W-:Y:S01]  /*3df20*/  LOP3.LUT P0, RZ, R6, 0xff, RZ, 0xc0, !PT ;  /* 0x000000ff06ff7812 */ /* 0x001fe2000780c0ff */
[----:B------:R-:W-:Y:S02]  /*3df30*/  IMAD.MOV.U32 R6, RZ, RZ, 0x1 ;  /* 0x00000001ff067424 */ /* 0x000fe400078e00ff */
[----:B------:R-:W-:-:S10]  /*3df40*/  IMAD.MOV.U32 R7, RZ, RZ, RZ ;  /* 0x000000ffff077224 */ /* 0x000fd400078e00ff */
[----:B------:R-:W-:Y:S05]  /*3df50*/  @!P0 BRA `(.L_x_121) ;  /* 0x0000000c00548947 */ /* 0x000fea0003800000 */
[----:B------:R-:W0:Y:S01]  /*3df60*/  LDC R0, c[0x0][0x28c] ;  /* 0x0000a300ff007b82 */ /* 0x000e220000000800 */
[----:B------:R-:W1:Y:S01]  /*3df70*/  S2R R4, SR_TID.X ;  /* 0x0000000000047919 */ /* 0x000e620000002100 */
[----:B------:R-:W-:Y:S01]  /*3df80*/  ULDC UR8, c[0x0][0x658] ;  /* 0x0001960000087ab9 */ /* 0x000fe20000000800 */
[----:B------:R-:W-:Y:S01]  /*3df90*/  UMOV UR7, 0xffffffff ;  /* 0xffffffff00077882 */ /* 0x000fe20000000000 */
[----:B------:R-:W-:Y:S01]  /*3dfa0*/  ULDC UR6, c[0x0][0xc] ;  /* 0x0000030000067ab9 */ /* 0x000fe20000000800 */
[----:B------:R-:W-:Y:S01]  /*3dfb0*/  USHF.L.U32 UR9, UR7, UR8, URZ ;  /* 0x0000000807097299 */ /* 0x000fe2000800063f */
[----:B------:R-:W-:Y:S01]  /*3dfc0*/  BSSY B0, `(.L_x_121) ;  /* 0x00000ce000007945 */ /* 0x000fe20003800000 */
[----:B------:R-:W-:Y:S01]  /*3dfd0*/  UMOV UR10, 0x1 ;  /* 0x00000001000a7882 */ /* 0x000fe20000000000 */
[----:B------:R-:W-:Y:S01]  /*3dfe0*/  ULDC UR7, c[0x0][0x10] ;  /* 0x0000040000077ab9 */ /* 0x000fe20000000800 */
[----:B------:R-:W-:Y:S01]  /*3dff0*/  USHF.L.U32 UR19, UR10, UR8, URZ ;  /* 0x000000080a137299 */ /* 0x000fe2000800063f */
[----:B------:R-:W-:Y:S01]  /*3e000*/  IMAD.MOV.U32 R9, RZ, RZ, 0x1 ;  /* 0x00000001ff097424 */ /* 0x000fe200078e00ff */
[----:B------:R-:W-:Y:S01]  /*3e010*/  UIMAD.WIDE.U32 UR6, UR6, UR7, URZ ;  /* 0x00000007060672a5 */ /* 0x000fe2000f8e003f */
[----:B------:R-:W-:Y:S01]  /*3e020*/  IMAD.MOV.U32 R6, RZ, RZ, 0x1 ;  /* 0x00000001ff067424 */ /* 0x000fe200078e00ff */
[----:B------:R-:W-:Y:S01]  /*3e030*/  ULDC UR8, c[0x0][0x14] ;  /* 0x0000050000087ab9 */ /* 0x000fe20000000800 */
[----:B------:R-:W-:Y:S01]  /*3e040*/  IMAD.MOV.U32 R7, RZ, RZ, RZ ;  /* 0x000000ffff077224 */ /* 0x000fe200078e00ff */
[----:B------:R-:W-:-:S02]  /*3e050*/  UIMAD.WIDE.U32 UR22, UR6, UR8, URZ ;  /* 0x00000008061672a5 */ /* 0x000fc4000f8e003f */
[----:B------:R-:W-:Y:S01]  /*3e060*/  UIMAD UR13, UR7, UR8, URZ ;  /* 0x00000008070d72a4 */ /* 0x000fe2000f8e023f */
[----:B------:R-:W-:Y:S01]  /*3e070*/  ULDC UR5, c[0x0][0x600] ;  /* 0x0001800000057ab9 */ /* 0x000fe20000000800 */
[----:B------:R-:W-:Y:S02]  /*3e080*/  ULOP3.LUT UR21, UR4, 0x2, URZ, 0xfc, !UPT ;  /* 0x0000000204157892 */ /* 0x000fe4000f8efc3f */
[----:B------:R-:W-:Y:S01]  /*3e090*/  UIADD3 UR5, UR5, -0x1, URZ ;  /* 0xffffffff05057890 */ /* 0x000fe2000fffe03f */
[----:B0-----:R-:W-:Y:S01]  /*3e0a0*/  VIADD R0, R0, 0x3f ;  /* 0x0000003f00007836 */ /* 0x001fe20000000000 */
[----:B------:R-:W-:Y:S02]  /*3e0b0*/  ULOP3.LUT UR18, URZ, UR9, URZ, 0x33, !UPT ;  /* 0x000000093f127292 */ /* 0x000fe4000f8e333f */
[----:B------:R-:W-:Y:S02]  /*3e0c0*/  UIADD3 UR13, UR23, UR13, URZ ;  /* 0x0000000d170d7290 */ /* 0x000fe4000fffe03f */
[----:B------:R-:W-:Y:S01]  /*3e0d0*/  SHF.R.S32.HI R5, RZ, 0x1f, R0 ;  /* 0x0000001fff057819 */ /* 0x000fe20000011400 */
[----:B------:R-:W-:-:S03]  /*3e0e0*/  ULDC.64 UR24, c[0x0][0x198] ;  /* 0x0000660000187ab9 */ /* 0x000fc60000000a00 */
[----:B------:R-:W-:Y:S02]  /*3e0f0*/  LEA.HI R0, R5, R0, RZ, 0x6 ;  /* 0x0000000005007211 */ /* 0x000fe400078f30ff */
[C---:B-1----:R-:W-:Y:S02]  /*3e100*/  LOP3.LUT P2, RZ, R4.reuse, 0x7f, RZ, 0xc0, !PT ;  /* 0x0000007f04ff7812 */ /* 0x042fe4000784c0ff */
[----:B------:R-:W-:Y:S02]  /*3e110*/  SHF.R.S32.HI R0, RZ, 0x6, R0 ;  /* 0x00000006ff007819 */ /* 0x000fe40000011400 */
[----:B------:R-:W-:-:S03]  /*3e120*/  LOP3.LUT P0, RZ, R4, 0x1f, RZ, 0xc0, !PT ;  /* 0x0000001f04ff7812 */ /* 0x000fc6000780c0ff */
[----:B------:R-:W-:Y:S01]  /*3e130*/  VIADD R14, R0, 0x1 ;  /* 0x00000001000e7836 */ /* 0x000fe20000000000 */
[----:B------:R-:W-:-:S13]  /*3e140*/  PLOP3.LUT P0, PT, P0, P2, PT, 0x8a, 0x0 ;  /* 0x000000000000781c */ /* 0x000fda0000705172 */
.L_x_133:
[----:B------:R-:W-:-:S03]  /*3e150*/  UMOV UR6, 0xffffffff ;  /* 0xffffffff00067882 */ /* 0x000fc60000000000 */
[----:B------:R-:W-:Y:S05]  /*3e160*/  BRA.DIV UR6, `(.L_x_122) ;  /* 0x0000000e06f07947 */ /* 0x000fea000b800000 */
[----:B------:R-:W-:-:S13]  /*3e170*/  ELECT P1, URZ, PT ;  /* 0x00000000003f782f */ /* 0x000fda0003820000 */
.L_x_145:
[----:B------:R-:W0:Y:S01]  /*3e180*/  LDC R4, c[0x0][0x28c] ;  /* 0x0000a300ff047b82 */ /* 0x000e220000000800 */
[----:B------:R-:W-:Y:S01]  /*3e190*/  BSSY B1, `(.L_x_123) ;  /* 0x0000038000017945 */ /* 0x000fe20003800000 */
[----:B0-----:R-:W-:-:S13]  /*3e1a0*/  ISETP.LT.OR P1, PT, R4, 0x1, !P1 ;  /* 0x000000010400780c */ /* 0x001fda0004f21670 */
[----:B------:R-:W-:Y:S05]  /*3e1b0*/  @P1 BRA `(.L_x_124) ;  /* 0x0000000000d41947 */ /* 0x000fea0003800000 */
[----:B------:R-:W-:Y:S02]  /*3e1c0*/  IMAD R2, R2, 0xa0, RZ ;  /* 0x000000a002027824 */ /* 0x000fe400078e02ff */
[----:B------:R-:W-:Y:S02]  /*3e1d0*/  IMAD.SHL.U32 R3, R3, 0x200, RZ ;  /* 0x0000020003037824 */ /* 0x000fe400078e00ff */
[----:B------:R-:W-:Y:S02]  /*3e1e0*/  IMAD.MOV.U32 R13, RZ, RZ, RZ ;  /* 0x000000ffff0d7224 */ /* 0x000fe400078e00ff */
[----:B------:R-:W-:Y:S02]  /*3e1f0*/  IMAD.MOV.U32 R4, RZ, RZ, R14 ;  /* 0x000000ffff047224 */ /* 0x000fe400078e000e */
[----:B------:R-:W-:Y:S02]  /*3e200*/  IMAD.MOV.U32 R5, RZ, RZ, R6 ;  /* 0x000000ffff057224 */ /* 0x000fe400078e0006 */
[----:B------:R-:W-:-:S07]  /*3e210*/  IMAD.MOV.U32 R8, RZ, RZ, R7 ;  /* 0x000000ffff087224 */ /* 0x000fce00078e0007 */
.L_x_128:
[----:B------:R-:W0:Y:S01]  /*3e220*/  S2R R12, SR_CgaCtaId ;  /* 0x00000000000c7919 */ /* 0x000e220000008800 */
[----:B------:R-:W-:-:S04]  /*3e230*/  MOV R11, 0x400 ;  /* 0x00000400000b7802 */ /* 0x000fc80000000f00 */
[----:B0-----:R-:W-:Y:S02]  /*3e240*/  LEA R15, R12, R11, 0x18 ;  /* 0x0000000b0c0f7211 */ /* 0x001fe400078ec0ff */
[----:B------:R-:W-:Y:S01]  /*3e250*/  SHF.L.U32 R11, R5, 0x1f, RZ ;  /* 0x0000001f050b7819 */ /* 0x000fe200000006ff */
[----:B------:R-:W0:Y:S02]  /*3e260*/  @!P2 LDC R12, c[0x0][0x500] ;  /* 0x00014000ff0cab82 */ /* 0x000e240000000800 */
[----:B------:R-:W-:-:S04]  /*3e270*/  IMAD R16, R8, 0x8, R15 ;  /* 0x0000000808107824 */ /* 0x000fc800078e020f */
[----:B------:R-:W1:Y:S02]  /*3e280*/  SYNCS.PHASECHK.TRANS64.TRYWAIT P1, [R16+URZ+0x28], R11 ;  /* 0x0000280b100075a7 */ /* 0x000e64000802017f */
[----:B-1----:R-:W-:Y:S05]  /*3e290*/  @!P1 BRA `(.L_x_125) ;  /* 0x0000000c00c49947 */ /* 0x002fea0003800000 */
.L_x_146:
[----:B------:R-:W-:Y:S01]  /*3e2a0*/  UPRMT UR6, UR21, 0x9910, URZ ;  /* 0x0000991015067896 */ /* 0x000fe2000800003f */
[----:B0-----:R0:W-:Y:S03]  /*3e2b0*/  @!P2 SYNCS.ARRIVE.TRANS64 RZ, [R16+URZ], R12 ;  /* 0x0000000c10ffa9a7 */ /* 0x0011e6000800003f */
[----:B------:R-:W-:-:S06]  /*3e2c0*/  UISETP.NE.AND UP0, UPT, UR6, 0x2, UPT ;  /* 0x000000020600788c */ /* 0x000fcc000bf05270 */
[----:B------:R-:W-:-:S13]  /*3e2d0*/  PLOP3.LUT P1, PT, PT, PT, UP0, 0x80, 0x0 ;  /* 0x000000000000781c */ /* 0x000fda0003f2f008 */
[----:B0-----:R-:W-:Y:S05]  /*3e2e0*/  @P1 BRA `(.L_x_126) ;  /* 0x0000000000041947 */ /* 0x001fea0003800000 */
[----:B------:R-:W-:Y:S01]  /*3e2f0*/  BPT.TRAP 0x1 ;  /* 0x000000040000795c */ /* 0x000fe20000300000 */
.L_x_126:
[----:B------:R-:W-:Y:S05]  /*3e300*/  @P0 BRA `(.L_x_127) ;  /* 0x0000000000040947 */ /* 0x000fea0003800000 */
[----:B------:R-:W-:Y:S01]  /*3e310*/  BPT.TRAP 0x1 ;  /* 0x000000040000795c */ /* 0x000fe20000300000 */
.L_x_127:
[--C-:B-1----:R-:W-:Y:S01]  /*3e320*/  IMAD R11, R8, 0x8000, R15.reuse ;  /* 0x00008000080b7824 */ /* 0x102fe200078e020f */
[----:B------:R-:W-:Y:S01]  /*3e330*/  R2UR UR9, R16 ;  /* 0x00000000100972ca */ /* 0x000fe200000e0000 */
[----:B------:R-:W-:Y:S01]  /*3e340*/  IMAD R15, R8, 0x2800, R15 ;  /* 0x00002800080f7824 */ /* 0x000fe200078e020f */
[----:B------:R-:W-:Y:S01]  /*3e350*/  UIADD3 UR6, UP0, UR24, 0xf0, URZ ;  /* 0x000000f018067890 */ /* 0x000fe2000ff1e03f */
[----:B------:R-:W-:Y:S01]  /*3e360*/  VIADD R4, R4, 0xffffffff ;  /* 0xffffffff04047836 */ /* 0x000fe20000000000 */
[----:B------:R-:W-:Y:S01]  /*3e370*/  R2UR UR7, R11 ;  /* 0x000000000b0772ca */ /* 0x000fe200000e0000 */
[----:B------:R-:W-:Y:S01]  /*3e380*/  UIADD3 UR26, UP1, UR24, 0x1f0, URZ ;  /* 0x000001f0181a7890 */ /* 0x000fe2000ff3e03f */
[----:B------:R-:W-:Y:S01]  /*3e390*/  R2UR UR8, R15 ;  /* 0x000000000f0872ca */ /* 0x000fe200000e0000 */
[----:B------:R-:W-:Y:S01]  /*3e3a0*/  VIADD R8, R8, 0x1 ;  /* 0x0000000108087836 */ /* 0x000fe20000000000 */
[----:B------:R-:W-:Y:S01]  /*3e3b0*/  R2UR UR11, R3 ;  /* 0x00000000030b72ca */ /* 0x000fe200000e0000 */
[----:B------:R-:W-:Y:S01]  /*3e3c0*/  UIADD3.X UR27, URZ, UR25, URZ, UP1, !UPT ;  /* 0x000000193f1b7290 */ /* 0x000fe20008ffe43f */
[C---:B------:R-:W-:Y:S01]  /*3e3d0*/  R2UR UR10, R13.reuse ;  /* 0x000000000d0a72ca */ /* 0x040fe200000e0000 */
[----:B------:R-:W-:Y:S01]  /*3e3e0*/  UMOV UR14, 0x0 ;  /* 0x00000000000e7882 */ /* 0x000fe20000000000 */
[----:B------:R-:W-:Y:S01]  /*3e3f0*/  R2UR UR12, R10 ;  /* 0x000000000a0c72ca */ /* 0x000fe200000e0000 */
[----:B------:R-:W-:Y:S01]  /*3e400*/  UMOV UR15, 0x10000000 ;  /* 0x10000000000f7882 */ /* 0x000fe20000000000 */
[----:B------:R-:W-:Y:S01]  /*3e410*/  R2UR UR20, R2 ;  /* 0x00000000021472ca */ /* 0x000fe200000e0000 */
[----:B------:R-:W-:Y:S01]  /*3e420*/  VIADD R13, R13, 0x40 ;  /* 0x000000400d0d7836 */ /* 0x000fe20000000000 */
[----:B------:R-:W-:Y:S01]  /*3e430*/  ISETP.GT.AND P3, PT, R4, 0x1, PT ;  /* 0x000000010400780c */ /* 0x000fe20003f64270 */
[----:B------:R-:W-:Y:S01]  /*3e440*/  UIADD3 UR16, UR7, 0x100, URZ ;  /* 0x0000010007107890 */ /* 0x000fe2000fffe03f */
[----:B------:R-:W-:Y:S01]  /*3e450*/  ISETP.NE.AND P1, PT, R8, 0x5, PT ;  /* 0x000000050800780c */ /* 0x000fe20003f25270 */
[----:B------:R-:W-:-:S02]  /*3e460*/  UIADD3.X UR7, URZ, UR25, URZ, UP0, !UPT ;  /* 0x000000193f077290 */ /* 0x000fc400087fe43f */
[----:B------:R-:W-:Y:S01]  /*3e470*/  UIADD3 UR17, UR8, 0x28100, URZ ;  /* 0x0002810008117890 */ /* 0x000fe2000fffe03f */
[----:B------:R-:W-:Y:S02]  /*3e480*/  SEL R12, RZ, 0x1, P1 ;  /* 0x00000001ff0c7807 */ /* 0x000fe40000800000 */
[----:B------:R-:W-:Y:S01]  /*3e490*/  UMOV UR8, UR16 ;  /* 0x0000001000087c82 */ /* 0x000fe20008000000 */
[----:B------:R-:W-:Y:S02]  /*3e4a0*/  SEL R8, R8, RZ, P1 ;  /* 0x000000ff08087207 */ /* 0x000fe40000800000 */
[----:B------:R-:W-:Y:S01]  /*3e4b0*/  LOP3.LUT R5, R5, R12, RZ, 0x3c, !PT ;  /* 0x0000000c05057212 */ /* 0x000fe200078e3cff */
[----:B------:R0:W-:Y:S02]  /*3e4c0*/  UTMALDG.3D [UR8], [UR6], desc[UR14] ;  /* 0x00000e08060075b4 */ /* 0x0001e40008011000 */
[----:B0-----:R-:W-:Y:S01]  /*3e4d0*/  UMOV UR8, UR17 ;  /* 0x0000001100087c82 */ /* 0x001fe20008000000 */
[----:B------:R-:W-:-:S02]  /*3e4e0*/  UMOV UR11, UR20 ;  /* 0x00000014000b7c82 */ /* 0x000fc40008000000 */
[----:B------:R0:W-:Y:S02]  /*3e4f0*/  UTMALDG.3D [UR8], [UR26], desc[UR14] ;  /* 0x00000e081a0075b4 */ /* 0x0001e40008011000 */
[----:B0-----:R-:W-:Y:S05]  /*3e500*/  @P3 BRA `(.L_x_128) ;  /* 0xfffffffc00443947 */ /* 0x001fea000383ffff */
.L_x_124:
[----:B------:R-:W-:Y:S05]  /*3e510*/  BSYNC B1 ;  /* 0x0000000000017941 */ /* 0x000fea0003800000 */
.L_x_123:
[----:B------:R-:W2:Y:S01]  /*3e520*/  LDL.LU R16, [R1+0x66c] ;  /* 0x00066c0001107983 */ /* 0x000ea20000300800 */
[----:B------:R-:W-:Y:S01]  /*3e530*/  LOP3.LUT P1, RZ, R9, 0xff, RZ, 0xc0, !PT ;  /* 0x000000ff09ff7812 */ /* 0x000fe2000782c0ff */
[C---:B------:R-:W-:Y:S01]  /*3e540*/  IMAD.IADD R4, R0.reuse, 0x1, R7 ;  /* 0x0000000100047824 */ /* 0x040fe200078e0207 */
[----:B------:R-:W-:Y:S01]  /*3e550*/  ULDC.64 UR6, c[0x0][0x650] ;  /* 0x0001940000067ab9 */ /* 0x000fe20000000a00 */
[----:B------:R-:W3:Y:S01]  /*3e560*/  LDL.LU R15, [R1+0x670] ;  /* 0x00067000010f7983 */ /* 0x000ee20000300800 */
[----:B------:R-:W-:Y:S01]  /*3e570*/  ISETP.GE.U32.AND P3, PT, R0, 0x5, PT ;  /* 0x000000050000780c */ /* 0x000fe20003f66070 */
[----:B------:R-:W-:Y:S01]  /*3e580*/  BSSY B1, `(.L_x_129) ;  /* 0x000006f000017945 */ /* 0x000fe20003800000 */
[----:B------:R-:W-:Y:S01]  /*3e590*/  IMAD.MOV.U32 R10, RZ, RZ, -0x1 ;  /* 0xffffffffff0a7424 */ /* 0x000fe200078e00ff */
[----:B------:R-:W-:-:S06]  /*3e5a0*/  PRMT R9, RZ, 0x7610, R9 ;  /* 0x00007610ff097816 */ /* 0x000fcc0000000009 */
[----:B------:R-:W0:Y:S01]  /*3e5b0*/  @P1 S2R R3, SR_CgaCtaId ;  /* 0x0000000000031919 */ /* 0x000e220000008800 */
[----:B------:R-:W-:-:S04]  /*3e5c0*/  @P1 MOV R2, 0x400 ;  /* 0x0000040000021802 */ /* 0x000fc80000000f00 */
[----:B0-----:R-:W-:-:S04]  /*3e5d0*/  @P1 LEA R2, R3, R2, 0x18 ;  /* 0x0000000203021211 */ /* 0x001fc800078ec0ff */
[----:B------:R0:W-:Y:S01]  /*3e5e0*/  @P1 SYNCS.ARRIVE.TRANS64.A1T0 RZ, [R2+URZ+0x68], RZ ;  /* 0x000068ff02ff19a7 */ /* 0x0001e2000810003f */
[----:B------:R-:W-:-:S04]  /*3e5f0*/  ISETP.GT.U32.AND P1, PT, R4, 0x4, PT ;  /* 0x000000040400780c */ /* 0x000fc80003f24070 */
[----:B------:R-:W-:Y:S01]  /*3e600*/  ISETP.LT.U32.AND P1, PT, R0, 0x5, P1 ;  /* 0x000000050000780c */ /* 0x000fe20000f21070 */
[----:B0-----:R-:W-:-:S04]  /*3e610*/  IMAD.WIDE.U32 R2, R4, -0x33333333, RZ ;  /* 0xcccccccd04027825 */ /* 0x001fc800078e00ff */
[----:B------:R-:W-:Y:S01]  /*3e620*/  IMAD.MOV.U32 R2, RZ, RZ, -0x1 ;  /* 0xffffffffff027424 */ /* 0x000fe200078e00ff */
[----:B------:R-:W-:Y:S02]  /*3e630*/  SHF.R.U32.HI R5, RZ, 0x2, R3 ;  /* 0x00000002ff057819 */ /* 0x000fe40000011603 */
[----:B------:R-:W-:-:S03]  /*3e640*/  SEL R3, RZ, 0x1, !P1 ;  /* 0x00000001ff037807 */ /* 0x000fc60004800000 */
[--C-:B------:R-:W-:Y:S01]  /*3e650*/  IMAD R7, R5, -0x5, R4.reuse ;  /* 0xfffffffb05077824 */ /* 0x100fe200078e0204 */
[----:B------:R-:W-:Y:S01]  /*3e660*/  LOP3.LUT R6, R6, R3, RZ, 0x3c, !PT ;  /* 0x0000000306067212 */ /* 0x000fe200078e3cff */
[----:B------:R-:W-:Y:S01]  /*3e670*/  IMAD.MOV.U32 R3, RZ, RZ, -0x1 ;  /* 0xffffffffff037424 */ /* 0x000fe200078e00ff */
[----:B------:R-:W-:Y:S02]  /*3e680*/  PRMT R4, RZ, 0x7610, R4 ;  /* 0x00007610ff047816 */ /* 0x000fe40000000004 */
[----:B------:R-:W-:Y:S02]  /*3e690*/  @P3 LOP3.LUT R6, R6, 0x1, R5, 0x78, !PT ;  /* 0x0000000106063812 */ /* 0x000fe400078e7805 */
[----:B---3--:R-:W-:-:S04]  /*3e6a0*/  IADD3 R15, P1, R15, UR22, RZ ;  /* 0x000000160f0f7c10 */ /* 0x008fc8000ff3e0ff */
[----:B--2---:R-:W-:Y:S01]  /*3e6b0*/  IADD3.X R16, R16, UR13, RZ, P1, !PT ;  /* 0x0000000d10107c10 */ /* 0x004fe20008ffe4ff */
[----:B------:R0:W-:Y:S01]  /*3e6c0*/  STL [R1+0x670], R15 ;  /* 0x0006700f01007387 */ /* 0x0001e20000100800 */
[----:B------:R-:W-:-:S03]  /*3e6d0*/  ISETP.GE.U32.AND P1, PT, R15, UR6, PT ;  /* 0x000000060f007c0c */ /* 0x000fc6000bf26070 */
[----:B------:R0:W-:Y:S01]  /*3e6e0*/  STL [R1+0x66c], R16 ;  /* 0x00066c1001007387 */ /* 0x0001e20000100800 */
[----:B------:R-:W-:-:S13]  /*3e6f0*/  ISETP.GE.U32.AND.EX P1, PT, R16, UR7, PT, P1 ;  /* 0x0000000710007c0c */ /* 0x000fda000bf26110 */
[----:B0-----:R-:W-:Y:S05]  /*3e700*/  @P1 BRA `(.L_x_130) ;  /* 0x0000000400581947 */ /* 0x001fea0003800000 */
[----:B------:R-:W0:Y:S01]  /*3e710*/  S2R R8, SR_CTAID.X ;  /* 0x0000000000087919 */ /* 0x000e220000002500 */
[----:B------:R-:W1:Y:S01]  /*3e720*/  LDC R11, c[0x0][0x65c] ;  /* 0x00019700ff0b7b82 */ /* 0x000e620000000800 */
[----:B------:R-:W-:Y:S01]  /*3e730*/  ULDC UR6, c[0x0][0x150] ;  /* 0x0000540000067ab9 */ /* 0x000fe20000000800 */
[----:B------:R-:W-:Y:S01]  /*3e740*/  ULDC UR9, c[0x0][0x630] ;  /* 0x00018c0000097ab9 */ /* 0x000fe20000000800 */
[----:B------:R-:W2:Y:S05]  /*3e750*/  S2R R5, SR_CTAID.Y ;  /* 0x0000000000057919 */ /* 0x000eaa0000002600 */
[----:B------:R-:W3:Y:S08]  /*3e760*/  LDC R3, c[0x0][0x144] ;  /* 0x00005100ff037b82 */ /* 0x000ef00000000800 */
[----:B------:R-:W4:Y:S01]  /*3e770*/  LDC R12, c[0x0][0x148] ;  /* 0x00005200ff0c7b82 */ /* 0x000f220000000800 */
[----:B-1----:R-:W-:-:S02]  /*3e780*/  ISETP.NE.AND P4, PT, R11, 0x1, PT ;  /* 0x000000010b00780c */ /* 0x002fc40003f85270 */
[----:B0-----:R-:W-:Y:S02]  /*3e790*/  I2FP.F32.U32 R2, R8 ;  /* 0x0000000800027245 */ /* 0x001fe40000201000 */
[----:B--2---:R-:W-:-:S03]  /*3e7a0*/  I2FP.F32.U32 R4, R5 ;  /* 0x0000000500047245 */ /* 0x004fc60000201000 */
[----:B------:R-:W-:Y:S01]  /*3e7b0*/  FMUL R2, R2, UR6 ;  /* 0x0000000602027c20 */ /* 0x000fe20008400000 */
[----:B------:R-:W-:Y:S02]  /*3e7c0*/  ULDC UR6, c[0x0][0x154] ;  /* 0x0000550000067ab9 */ /* 0x000fe40000000800 */
[----:B------:R-:W-:Y:S01]  /*3e7d0*/  FMUL R10, R4, UR6 ;  /* 0x00000006040a7c20 */ /* 0x000fe20008400000 */
[----:B------:R-:W-:Y:S02]  /*3e7e0*/  ULDC.64 UR6, c[0x0][0x628] ;  /* 0x00018a0000067ab9 */ /* 0x000fe40000000a00 */
[----:B------:R-:W0:Y:S01]  /*3e7f0*/  F2I.U32.TRUNC.NTZ R2, R2 ;  /* 0x0000000200027305 */ /* 0x000e22000020f000 */
[----:B------:R-:W-:-:S04]  /*3e800*/  ISETP.NE.U32.AND P1, PT, RZ, UR6, PT ;  /* 0x00000006ff007c0c */ /* 0x000fc8000bf25070 */
[----:B------:R-:W-:-:S03]  /*3e810*/  ISETP.NE.AND.EX P1, PT, RZ, UR7, PT, P1 ;  /* 0x00000007ff007c0c */ /* 0x000fc6000bf25310 */
[----:B------:R-:W1:Y:S01]  /*3e820*/  F2I.U32.TRUNC.NTZ R10, R10 ;  /* 0x0000000a000a7305 */ /* 0x000e62000020f000 */
[----:B0-----:R-:W-:Y:S02]  /*3e830*/  IMAD.MOV R4, RZ, RZ, -R2 ;  /* 0x000000ffff047224 */ /* 0x001fe400078e0a02 */
[----:B------:R-:W-:Y:S02]  /*3e840*/  IMAD.MOV.U32 R2, RZ, RZ, R15 ;  /* 0x000000ffff027224 */ /* 0x000fe400078e000f */
[----:B---3--:R-:W-:Y:S02]  /*3e850*/  IMAD R8, R3, R4, R8 ;  /* 0x0000000403087224 */ /* 0x008fe400078e0208 */
[----:B-1----:R-:W-:-:S04]  /*3e860*/  IMAD.MOV R3, RZ, RZ, -R10 ;  /* 0x000000ffff037224 */ /* 0x002fc800078e0a0a */
[----:B----4-:R-:W-:Y:S02]  /*3e870*/  @P4 IMAD R8, R12, R3, R5 ;  /* 0x000000030c084224 */ /* 0x010fe400078e0205 */
[----:B------:R-:W-:Y:S01]  /*3e880*/  IMAD.MOV.U32 R3, RZ, RZ, R16 ;  /* 0x000000ffff037224 */ /* 0x000fe200078e0010 */
[----:B------:R-:W-:Y:S06]  /*3e890*/  @!P1 BRA `(.L_x_131) ;  /* 0x0000000000289947 */ /* 0x000fec0003800000 */
[----:B------:R-:W-:Y:S02]  /*3e8a0*/  ULDC UR8, c[0x0][0x634] ;  /* 0x00018d0000087ab9 */ /* 0x000fe40000000800 */
[----:B------:R-:W-:-:S05]  /*3e8b0*/  IADD3 R3, P1, R15, UR8, RZ ;  /* 0x000000080f037c10 */ /* 0x000fca000ff3e0ff */
[----:B------:R-:W-:-:S04]  /*3e8c0*/  IMAD.X R11, RZ, RZ, R16, P1 ;  /* 0x000000ffff0b7224 */ /* 0x000fc800008e0610 */
[----:B------:R-:W-:-:S04]  /*3e8d0*/  IMAD.WIDE.U32 R4, R11, UR6, RZ ;  /* 0x000000060b047c25 */ /* 0x000fc8000f8e00ff */
[----:B------:R-:W-:-:S04]  /*3e8e0*/  IMAD.WIDE.U32 R4, P1, R3, UR7, R4 ;  /* 0x0000000703047c25 */ /* 0x000fc8000f820004 */
[----:B------:R-:W-:-:S04]  /*3e8f0*/  IMAD.WIDE.U32 R2, R3, UR6, RZ ;  /* 0x0000000603027c25 */ /* 0x000fc8000f8e00ff */
[----:B------:R-:W-:Y:S01]  /*3e900*/  IMAD.MOV.U32 R2, RZ, RZ, R5 ;  /* 0x000000ffff027224 */ /* 0x000fe200078e0005 */
[----:B------:R-:W-:Y:S01]  /*3e910*/  IADD3 RZ, P3, R3, R4, RZ ;  /* 0x0000000403ff7210 */ /* 0x000fe20007f7e0ff */
[----:B------:R-:W-:-:S04]  /*3e920*/  IMAD.X R3, RZ, RZ, RZ, P1 ;  /* 0x000000ffff037224 */ /* 0x000fc800008e06ff */
[----:B------:R-:W-:-:S08]  /*3e930*/  IMAD.WIDE.U32.X R2, R11, UR7, R2, P3 ;  /* 0x000000070b027c25 */ /* 0x000fd000098e0402 */
.L_x_131:
[--C-:B------:R-:W-:Y:S01]  /*3e940*/  SHF.R.U64 R10, R2, UR9, R3.reuse ;  /* 0x00000009020a7c19 */ /* 0x100fe20008001203 */
[----:B------:R-:W-:Y:S01]  /*3e950*/  ULDC.64 UR6, c[0x0][0x620] ;  /* 0x0001880000067ab9 */ /* 0x000fe20000000a00 */
[----:B------:R-:W-:Y:S01]  /*3e960*/  SHF.R.U32.HI R2, RZ, UR9, R3 ;  /* 0x00000009ff027c19 */ /* 0x000fe20008011603 */
[----:B------:R-:W-:Y:S01]  /*3e970*/  IMAD.MOV.U32 R3, RZ, RZ, R16 ;  /* 0x000000ffff037224 */ /* 0x000fe200078e0010 */
[----:B------:R-:W-:Y:S01]  /*3e980*/  IADD3 R11, P1, RZ, -R10, RZ ;  /* 0x8000000aff0b7210 */ /* 0x000fe20007f3e0ff */
[----:B------:R-:W-:-:S04]  /*3e990*/  ULDC.64 UR8, c[0x0][0x640] ;  /* 0x0001900000087ab9 */ /* 0x000fc80000000a00 */
[----:B------:R-:W-:Y:S01]  /*3e9a0*/  IMAD.X R2, RZ, RZ, ~R2, P1 ;  /* 0x000000ffff027224 */ /* 0x000fe200008e0e02 */
[----:B------:R-:W-:-:S03]  /*3e9b0*/  ISETP.NE.U32.AND P1, PT, RZ, UR8, PT ;  /* 0x00000008ff007c0c */ /* 0x000fc6000bf25070 */
[----:B------:R-:W-:Y:S01]  /*3e9c0*/  IMAD R2, R2, UR6, RZ ;  /* 0x0000000602027c24 */ /* 0x000fe2000f8e02ff */
[----:B------:R-:W-:-:S03]  /*3e9d0*/  ISETP.NE.AND.EX P1, PT, RZ, UR9, PT, P1 ;  /* 0x00000009ff007c0c */ /* 0x000fc6000bf25310 */
[----:B------:R-:W-:Y:S02]  /*3e9e0*/  IMAD R5, R11, UR7, R2 ;  /* 0x000000070b057c24 */ /* 0x000fe4000f8e0202 */
[----:B------:R-:W-:-:S04]  /*3e9f0*/  IMAD.MOV.U32 R2, RZ, RZ, R15 ;  /* 0x000000ffff027224 */ /* 0x000fc800078e000f */
[----:B------:R-:W-:Y:S01]  /*3ea00*/  IMAD.WIDE.U32 R2, R11, UR6, R2 ;  /* 0x000000060b027c25 */ /* 0x000fe2000f8e0002 */
[----:B------:R-:W-:-:S03]  /*3ea10*/  ULDC UR6, c[0x0][0x618] ;  /* 0x0001860000067ab9 */ /* 0x000fc60000000800 */
[----:B------:R-:W-:-:S05]  /*3ea20*/  IMAD.IADD R3, R3, 0x1, R5 ;  /* 0x0000000103037824 */ /* 0x000fca00078e0205 */
[--C-:B------:R-:W-:Y:S02]  /*3ea30*/  SHF.R.U64 R11, R2, UR6, R3.reuse ;  /* 0x00000006020b7c19 */ /* 0x100fe40008001203 */
[----:B------:R-:W-:Y:S01]  /*3ea40*/  SHF.R.U32.HI R2, RZ, UR6, R3 ;  /* 0x00000006ff027c19 */ /* 0x000fe20008011603 */
[----:B------:R-:W-:-:S03]  /*3ea50*/  ULDC UR6, c[0x0][0x608] ;  /* 0x0001820000067ab9 */ /* 0x000fc60000000800 */
[--C-:B------:R-:W-:Y:S02]  /*3ea60*/  SHF.R.U64 R12, R11, UR6, R2.reuse ;  /* 0x000000060b0c7c19 */ /* 0x100fe40008001202 */
[----:B------:R-:W-:Y:S01]  /*3ea70*/  SHF.R.U32.HI R3, RZ, UR6, R2 ;  /* 0x00000006ff037c19 */ /* 0x000fe20008011602 */
[----:B------:R-:W-:-:S03]  /*3ea80*/  ULDC UR6, c[0x0][0x658] ;  /* 0x0001960000067ab9 */ /* 0x000fc60000000800 */
[--C-:B------:R-:W-:Y:S02]  /*3ea90*/  SHF.R.U64 R13, R12, UR6, R3.reuse ;  /* 0x000000060c0d7c19 */ /* 0x100fe40008001203 */
[----:B------:R-:W-:-:S03]  /*3eaa0*/  SHF.R.U32.HI R15, RZ, UR6, R3 ;  /* 0x00000006ff0f7c19 */ /* 0x000fc60008011603 */
[----:B------:R-:W-:Y:S02]  /*3eab0*/  IMAD.MOV.U32 R2, RZ, RZ, R13 ;  /* 0x000000ffff027224 */ /* 0x000fe400078e000d */
        /* <DEDUP_REMOVED lines=12> */
.L_x_132:
[----:B------:R-:W-:Y:S01]  /*3eb80*/  ULDC UR6, c[0x0][0x648] ;  /* 0x0001920000067ab9 */ /* 0x000fe20000000800 */
[----:B------:R-:W-:Y:S01]  /*3eb90*/  LOP3.LUT R12, R12, UR18, RZ, 0xc0, !PT ;  /* 0x000000120c0c7c12 */ /* 0x000fe2000f8ec0ff */
[----:B------:R-:W-:Y:S01]  /*3eba0*/  IMAD.MOV.U32 R4, RZ, RZ, 0x1 ;  /* 0x00000001ff047424 */ /* 0x000fe200078e00ff */
[----:B------:R-:W-:Y:S01]  /*3ebb0*/  SHF.R.U64 R3, R2, UR6, R3 ;  /* 0x0000000602037c19 */ /* 0x000fe20008001203 */
[----:B------:R-:W-:-:S04]  /*3ebc0*/  ULDC UR6, c[0x0][0x638] ;  /* 0x00018e0000067ab9 */ /* 0x000fc80000000800 */
[----:B------:R-:W-:Y:S02]  /*3ebd0*/  IMAD.MOV R2, RZ, RZ, -R3 ;  /* 0x000000ffff027224 */ /* 0x000fe400078e0a03 */
[----:B------:R-:W-:Y:S02]  /*3ebe0*/  IMAD R5, R3, UR19, R12 ;  /* 0x0000001303057c24 */ /* 0x000fe4000f8e020c */
[----:B------:R-:W-:Y:S01]  /*3ebf0*/  IMAD R13, R2, UR6, R13 ;  /* 0x00000006020d7c24 */ /* 0x000fe2000f8e020d */
[----:B------:R-:W-:Y:S01]  /*3ec00*/  ULDC UR6, c[0x0][0x610] ;  /* 0x0001840000067ab9 */ /* 0x000fe20000000800 */
[----:B------:R-:W-:Y:S01]  /*3ec10*/  LOP3.LUT R2, R11, UR5, RZ, 0xc0, !PT ;  /* 0x000000050b027c12 */ /* 0x000fe2000f8ec0ff */
[----:B------:R-:W-:Y:S01]  /*3ec20*/  IMAD R8, R5, UR6, R8 ;  /* 0x0000000605087c24 */ /* 0x000fe2000f8e0208 */
[----:B------:R-:W-:-:S03]  /*3ec30*/  ULDC UR6, c[0x0][0x600] ;  /* 0x0001800000067ab9 */ /* 0x000fc60000000800 */
[----:B------:R-:W-:-:S05]  /*3ec40*/  IMAD R13, R13, UR6, R2 ;  /* 0x000000060d0d7c24 */ /* 0x000fca000f8e0202 */
[----:B------:R-:W-:Y:S02]  /*3ec50*/  SEL R2, R13, R8, !P4 ;  /* 0x000000080d027207 */ /* 0x000fe40006000000 */
[----:B------:R-:W-:-:S07]  /*3ec60*/  SEL R3, R8, R13, !P4 ;  /* 0x0000000d08037207 */ /* 0x000fce0006000000 */
.L_x_130:
[----:B------:R-:W-:Y:S05]  /*3ec70*/  BSYNC B1 ;  /* 0x0000000000017941 */ /* 0x000fea0003800000 */
.L_x_129:
[----:B------:R-:W-:-:S13]  /*3ec80*/  LOP3.LUT P1, RZ, R4, 0xff, RZ, 0xc0, !PT ;  /* 0x000000ff04ff7812 */ /* 0x000fda000782c0ff */
[----:B------:R-:W-:Y:S05]  /*3ec90*/  @P1 BRA `(.L_x_133) ;  /* 0xfffffff4002c1947 */ /* 0x000fea000383ffff */
[----:B------:R-:W-:Y:S05]  /*3eca0*/  BSYNC B0 ;  /* 0x0000000000007941 */ /* 0x000fea0003800000 */
.L_x_121:
[----:B------:R-:W-:-:S03]  /*3ecb0*/  UMOV UR6, 0xffffffff ;  /* 0xffffffff00067882 */ /* 0x000fc60000000000 */
[----:B------:R-:W-:Y:S05]  /*3ecc0*/  BRA.DIV UR6, `(.L_x_134) ;  /* 0x00000006064c7947 */ /* 0x000fea000b800000 */
[----:B------:R-:W-:-:S13]  /*3ecd0*/  ELECT P0, URZ, PT ;  /* 0x00000000003f782f */ /* 0x000fda0003800000 */
.L_x_149:
[----:B------:R-:W-:Y:S04]  /*3ece0*/  BSSY B0, `(.L_x_135) ;  /* 0x0000035000007945 */ /* 0x000fe80003800000 */
[----:B------:R-:W-:Y:S05]  /*3ecf0*/  @!P0 BRA `(.L_x_136) ;  /* 0x0000000000cc8947 */ /* 0x000fea0003800000 */
[----:B------:R-:W-:-:S04]  /*3ed00*/  ULOP3.LUT UR6, UR4, 0x2, URZ, 0xfc, !UPT ;  /* 0x0000000204067892 */ /* 0x000fc8000f8efc3f */
[----:B------:R-:W-:-:S06]  /*3ed10*/  UISETP.NE.AND UP0, UPT, UR6, 0x3, UPT ;  /* 0x000000030600788c */ /* 0x000fcc000bf05270 */
[----:B------:R-:W-:-:S13]  /*3ed20*/  PLOP3.LUT P0, PT, PT, PT, UP0, 0x80, 0x0 ;  /* 0x000000000000781c */ /* 0x000fda0003f0f008 */
[----:B------:R-:W-:Y:S05]  /*3ed30*/  @!P0 BRA `(.L_x_137) ;  /* 0x0000000000048947 */ /* 0x000fea0003800000 */
[----:B------:R-:W-:Y:S01]  /*3ed40*/  BPT.TRAP 0x1 ;  /* 0x000000040000795c */ /* 0x000fe20000300000 */
.L_x_137:
[----:B------:R-:W0:Y:S01]  /*3ed50*/  S2R R3, SR_CgaCtaId ;  /* 0x0000000000037919 */ /* 0x000e220000008800 */
[----:B------:R-:W-:Y:S02]  /*3ed60*/  MOV R0, 0x400 ;  /* 0x0000040000007802 */ /* 0x000fe40000000f00 */
[----:B------:R-:W-:Y:S02]  /*3ed70*/  SHF.L.U32 R2, R6, 0x1f, RZ ;  /* 0x0000001f06027819 */ /* 0x000fe400000006ff */
[----:B0-----:R-:W-:-:S05]  /*3ed80*/  LEA R0, R3, R0, 0x18 ;  /* 0x0000000003007211 */ /* 0x001fca00078ec0ff */
[----:B------:R-:W-:-:S04]  /*3ed90*/  VIADD R0, R0, 0x28 ;  /* 0x0000002800007836 */ /* 0x000fc80000000000 */
[----:B------:R-:W-:-:S04]  /*3eda0*/  IMAD R3, R7, 0x8, R0 ;  /* 0x0000000807037824 */ /* 0x000fc800078e0200 */
[----:B------:R-:W0:Y:S02]  /*3edb0*/  SYNCS.PHASECHK.TRANS64.TRYWAIT P0, [R3+URZ], R2 ;  /* 0x00000002030075a7 */ /* 0x000e24000800017f */
[----:B0-----:R-:W-:Y:S05]  /*3edc0*/  @!P0 BRA `(.L_x_138) ;  /* 0x0000000400308947 */ /* 0x001fea0003800000 */
.L_x_150:
[----:B------:R-:W-:-:S05]  /*3edd0*/  VIADD R7, R7, 0x1 ;  /* 0x0000000107077836 */ /* 0x000fca0000000000 */
[----:B------:R-:W-:-:S04]  /*3ede0*/  ISETP.NE.AND P0, PT, R7, 0x5, PT ;  /* 0x000000050700780c */ /* 0x000fc80003f05270 */
[----:B0-----:R-:W-:Y:S02]  /*3edf0*/  SEL R3, RZ, 0x1, P0 ;  /* 0x00000001ff037807 */ /* 0x001fe40000000000 */
[----:B------:R-:W-:Y:S02]  /*3ee00*/  SEL R7, R7, RZ, P0 ;  /* 0x000000ff07077207 */ /* 0x000fe40000000000 */
[----:B------:R-:W-:-:S03]  /*3ee10*/  LOP3.LUT R6, R6, R3, RZ, 0x3c, !PT ;  /* 0x0000000306067212 */ /* 0x000fc600078e3cff */
[----:B------:R-:W-:Y:S01]  /*3ee20*/  IMAD R3, R7, 0x8, R0 ;  /* 0x0000000807037824 */ /* 0x000fe200078e0200 */
[----:B------:R-:W-:-:S04]  /*3ee30*/  SHF.L.U32 R2, R6, 0x1f, RZ ;  /* 0x0000001f06027819 */ /* 0x000fc800000006ff */
[----:B------:R-:W0:Y:S02]  /*3ee40*/  SYNCS.PHASECHK.TRANS64.TRYWAIT P0, [R3+URZ], R2 ;  /* 0x00000002030075a7 */ /* 0x000e24000800017f */
[----:B0-----:R-:W-:Y:S05]  /*3ee50*/  @!P0 BRA `(.L_x_139) ;  /* 0x0000000400208947 */ /* 0x001fea0003800000 */
.L_x_151:
[----:B0-----:R-:W-:-:S05]  /*3ee60*/  VIADD R2, R7, 0x1 ;  /* 0x0000000107027836 */ /* 0x001fca0000000000 */
[----:B------:R-:W-:-:S04]  /*3ee70*/  ISETP.NE.AND P0, PT, R2, 0x5, PT ;  /* 0x000000050200780c */ /* 0x000fc80003f05270 */
[----:B------:R-:W-:Y:S02]  /*3ee80*/  SEL R3, RZ, 0x1, P0 ;  /* 0x00000001ff037807 */ /* 0x000fe40000000000 */
[----:B------:R-:W-:Y:S02]  /*3ee90*/  SEL R5, R2, RZ, P0 ;  /* 0x000000ff02057207 */ /* 0x000fe40000000000 */
[----:B------:R-:W-:-:S03]  /*3eea0*/  LOP3.LUT R6, R6, R3, RZ, 0x3c, !PT ;  /* 0x0000000306067212 */ /* 0x000fc600078e3cff */
[----:B------:R-:W-:Y:S01]  /*3eeb0*/  IMAD R3, R5, 0x8, R0 ;  /* 0x0000000805037824 */ /* 0x000fe200078e0200 */
[----:B------:R-:W-:-:S04]  /*3eec0*/  SHF.L.U32 R2, R6, 0x1f, RZ ;  /* 0x0000001f06027819 */ /* 0x000fc800000006ff */
[----:B------:R-:W0:Y:S02]  /*3eed0*/  SYNCS.PHASECHK.TRANS64.TRYWAIT P0, [R3+URZ], R2 ;  /* 0x00000002030075a7 */ /* 0x000e24000800017f */
[----:B0-----:R-:W-:Y:S05]  /*3eee0*/  @!P0 BRA `(.L_x_140) ;  /* 0x0000000400108947 */ /* 0x001fea0003800000 */
.L_x_152:
        /* <DEDUP_REMOVED lines=9> */
.L_x_153:
[----:B0-----:R-:W-:-:S05]  /*3ef80*/  VIADD R2, R5, 0x1 ;  /* 0x0000000105027836 */ /* 0x001fca0000000000 */
[----:B------:R-:W-:-:S04]  /*3ef90*/  ISETP.NE.AND P0, PT, R2, 0x5, PT ;  /* 0x000000050200780c */ /* 0x000fc80003f05270 */
[----:B------:R-:W-:Y:S02]  /*3efa0*/  SEL R4, RZ, 0x1, P0 ;  /* 0x00000001ff047807 */ /* 0x000fe40000000000 */
[----:B------:R-:W-:Y:S02]  /*3efb0*/  SEL R3, R2, RZ, P0 ;  /* 0x000000ff02037207 */ /* 0x000fe40000000000 */
[----:B------:R-:W-:-:S03]  /*3efc0*/  LOP3.LUT R4, R7, R4, RZ, 0x3c, !PT ;  /* 0x0000000407047212 */ /* 0x000fc600078e3cff */
[----:B------:R-:W-:Y:S01]  /*3efd0*/  IMAD R3, R3, 0x8, R0 ;  /* 0x0000000803037824 */ /* 0x000fe200078e0200 */
[----:B------:R-:W-:-:S07]  /*3efe0*/  SHF.L.U32 R0, R4, 0x1f, RZ ;  /* 0x0000001f04007819 */ /* 0x000fce00000006ff */
.L_x_142:
[----:B0-----:R0:W1:Y:S02]  /*3eff0*/  SYNCS.PHASECHK.TRANS64.TRYWAIT P0, [R3+URZ], R0 ;  /* 0x00000000030075a7 */ /* 0x001064000800017f */
[----:B-1----:R-:W-:Y:S05]  /*3f000*/  @!P0 NANOSLEEP.SYNCS 0x989680 ;  /* 0x009896800000895d */ /* 0x002fea0003900000 */
[----:B------:R-:W1:Y:S02]  /*3f010*/  @!P0 SYNCS.PHASECHK.TRANS64 P0, [R3+URZ], R0 ;  /* 0x00000000030085a7 */ /* 0x000e64000800007f */
[----:B-1----:R-:W-:Y:S05]  /*3f020*/  @!P0 BRA `(.L_x_142) ;  /* 0xfffffffc00f08947 */ /* 0x002fea000383ffff */
.L_x_136:
[----:B------:R-:W-:Y:S05]  /*3f030*/  BSYNC B0 ;  /* 0x0000000000007941 */ /* 0x000fea0003800000 */
.L_x_135:
[----:B------:R-:W-:Y:S05]  /*3f040*/  EXIT ;  /* 0x000000000000794d */ /* 0x000fea0003800000 */
.L_x_17:
[----:B-1----:R-:W-:-:S04]  /*3f050*/  IMAD.U32 R5, RZ, RZ, UR12 ;  /* 0x0000000cff057e24 */ /* 0x002fc8000f8e00ff */
[----:B------:R1:W4:Y:S03]  /*3f060*/  SYNCS.PHASECHK.TRANS64.TRYWAIT P0, [R5+URZ], R4 ;  /* 0x00000004050075a7 */ /* 0x000326000800017f */
[----:B----4-:R-:W-:Y:S05]  /*3f070*/  @!P0 NANOSLEEP.SYNCS 0x989680 ;  /* 0x009896800000895d */ /* 0x010fea0003900000 */
[----:B------:R-:W4:Y:S02]  /*3f080*/  @!P0 SYNCS.PHASECHK.TRANS64 P0, [R5+URZ], R4 ;  /* 0x00000004050085a7 */ /* 0x000f24000800007f */
[----:B----4-:R-:W-:Y:S05]  /*3f090*/  @!P0 BRA `(.L_x_17) ;  /* 0xfffffffc00ec8947 */ /* 0x010fea000383ffff */
[----:B------:R-:W-:Y:S05]  /*3f0a0*/  BRA `(.L_x_16) ;  /* 0xfffffc4000d87947 */ /* 0x000fea000383ffff */
.L_x_23:
[----:B-----5:R1:W-:Y:S02]  /*3f0b0*/  STL [R1+0x678], R0 ;  /* 0x0006780001007387 */ /* 0x0203e40000100800 */
[----:B-1----:R-:W-:-:S04]  /*3f0c0*/  IMAD.U32 R0, RZ, RZ, UR14 ;  /* 0x0000000eff007e24 */ /* 0x002fc8000f8e00ff */
[----:B------:R1:W3:Y:S03]  /*3f0d0*/  SYNCS.PHASECHK.TRANS64.TRYWAIT P0, [R0+URZ], R6 ;  /* 0x00000006000075a7 */ /* 0x0002e6000800017f */
[----:B---3--:R-:W-:Y:S05]  /*3f0e0*/  @!P0 NANOSLEEP.SYNCS 0x989680 ;  /* 0x009896800000895d */ /* 0x008fea0003900000 */
[----:B------:R1:W3:Y:S02]  /*3f0f0*/  @!P0 SYNCS.PHASECHK.TRANS64 P0, [R0+URZ], R6 ;  /* 0x00000006000085a7 */ /* 0x0002e4000800007f */
[----:B-1----:R1:W5:Y:S02]  /*3f100*/  LDL.LU R0, [R1+0x678] ;  /* 0x0006780001007983 */ /* 0x0023640000300800 */
[----:B-1-3--:R-:W-:Y:S05]  /*3f110*/  @!P0 BRA `(.L_x_23) ;  /* 0xfffffffc00e48947 */ /* 0x00afea000383ffff */
[----:B------:R-:W-:Y:S05]  /*3f120*/  BRA `(.L_x_22) ;  /* 0xfffffcb400a07947 */ /* 0x000fea000383ffff */
.L_x_122:
[----:B------:R-:W-:Y:S01]  /*3f130*/  BSSY B1, `(.L_x_143) ;  /* 0x0000006000017945 */ /* 0x000fe20003800000 */
[----:B------:R-:W-:-:S07]  /*3f140*/  IMAD.MOV.U32 R4, RZ, RZ, -0x1 ;  /* 0xffffffffff047424 */ /* 0x000fce00078e00ff */
[----:B------:R-:W-:Y:S05]  /*3f150*/  WARPSYNC.COLLECTIVE R4, `(.L_x_144) ;  /* 0x00000000040c7348 */ /* 0x000fea0003c00000 */
[----:B------:R-:W-:Y:S02]  /*3f160*/  ELECT P1, UR62, PT ;  /* 0x00000000003e782f */ /* 0x000fe40003820000 */
[----:B------:R-:W-:Y:S01]  /*3f170*/  MOV R4, UR62 ;  /* 0x0000003e00047c02 */ /* 0x000fe20008000f00 */
[----:B------:R-:W-:Y:S10]  /*3f180*/  ENDCOLLECTIVE ;  /* 0x000000000000791b */ /* 0x000ff40003800000 */
.L_x_144:
[----:B------:R-:W-:Y:S05]  /*3f190*/  BSYNC B1 ;  /* 0x0000000000017941 */ /* 0x000fea0003800000 */
.L_x_143:
[----:B------:R-:W-:Y:S05]  /*3f1a0*/  BRA `(.L_x_145) ;  /* 0xffffffec00f47947 */ /* 0x000fea000383ffff */
.L_x_125:
[----:B-1----:R1:W2:Y:S02]  /*3f1b0*/  SYNCS.PHASECHK.TRANS64.TRYWAIT P1, [R16+URZ+0x28], R11 ;  /* 0x0000280b100075a7 */ /* 0x0022a4000802017f */
[----:B--2---:R-:W-:Y:S05]  /*3f1c0*/  @!P1 NANOSLEEP.SYNCS 0x989680 ;  /* 0x009896800000995d */ /* 0x004fea0003900000 */
[----:B------:R-:W2:Y:S02]  /*3f1d0*/  @!P1 SYNCS.PHASECHK.TRANS64 P1, [R16+URZ+0x28], R11 ;  /* 0x0000280b100095a7 */ /* 0x000ea4000802007f */
[----:B--2---:R-:W-:Y:S05]  /*3f1e0*/  @!P1 BRA `(.L_x_125) ;  /* 0xfffffffc00f09947 */ /* 0x004fea000383ffff */
[----:B------:R-:W-:Y:S05]  /*3f1f0*/  BRA `(.L_x_146) ;  /* 0xfffffff000287947 */ /* 0x000fea000383ffff */
.L_x_134:
[----:B------:R-:W-:Y:S01]  /*3f200*/  BSSY B0, `(.L_x_147) ;  /* 0x0000006000007945 */ /* 0x000fe20003800000 */
[----:B------:R-:W-:-:S07]  /*3f210*/  IMAD.MOV.U32 R4, RZ, RZ, -0x1 ;  /* 0xffffffffff047424 */ /* 0x000fce00078e00ff */
[----:B------:R-:W-:Y:S05]  /*3f220*/  WARPSYNC.COLLECTIVE R4, `(.L_x_148) ;  /* 0x00000000040c7348 */ /* 0x000fea0003c00000 */
[----:B------:R-:W-:Y:S02]  /*3f230*/  ELECT P1, UR62, PT ;  /* 0x00000000003e782f */ /* 0x000fe40003820000 */
[----:B------:R-:W-:Y:S01]  /*3f240*/  MOV R4, UR62 ;  /* 0x0000003e00047c02 */ /* 0x000fe20008000f00 */
[----:B------:R-:W-:Y:S10]  /*3f250*/  ENDCOLLECTIVE ;  /* 0x000000000000791b */ /* 0x000ff40003800000 */
.L_x_148:
[----:B------:R-:W-:Y:S05]  /*3f260*/  BSYNC B0 ;  /* 0x0000000000007941 */ /* 0x000fea0003800000 */
.L_x_147:
[----:B------:R-:W-:Y:S01]  /*3f270*/  PLOP3.LUT P0, PT, P1, PT, PT, 0x80, 0x0 ;  /* 0x000000000000781c */ /* 0x000fe20000f0f070 */
[----:B------:R-:W-:-:S12]  /*3f280*/  BRA `(.L_x_149) ;  /* 0xfffffff800947947 */ /* 0x000fd8000383ffff */
.L_x_138:
[----:B0-----:R0:W1:Y:S02]  /*3f290*/  SYNCS.PHASECHK.TRANS64.TRYWAIT P0, [R3+URZ], R2 ;  /* 0x00000002030075a7 */ /* 0x001064000800017f */
[----:B-1----:R-:W-:Y:S05]  /*3f2a0*/  @!P0 NANOSLEEP.SYNCS 0x989680 ;  /* 0x009896800000895d */ /* 0x002fea0003900000 */
[----:B------:R-:W1:Y:S02]  /*3f2b0*/  @!P0 SYNCS.PHASECHK.TRANS64 P0, [R3+URZ], R2 ;  /* 0x00000002030085a7 */ /* 0x000e64000800007f */
[----:B-1----:R-:W-:Y:S05]  /*3f2c0*/  @!P0 BRA `(.L_x_138) ;  /* 0xfffffffc00f08947 */ /* 0x002fea000383ffff */
[----:B------:R-:W-:Y:S05]  /*3f2d0*/  BRA `(.L_x_150) ;  /* 0xfffffff800bc7947 */ /* 0x000fea000383ffff */
.L_x_139:
[----:B0-----:R0:W1:Y:S02]  /*3f2e0*/  SYNCS.PHASECHK.TRANS64.TRYWAIT P0, [R3+URZ], R2 ;  /* 0x00000002030075a7 */ /* 0x001064000800017f */
[----:B-1----:R-:W-:Y:S05]  /*3f2f0*/  @!P0 NANOSLEEP.SYNCS 0x989680 ;  /* 0x009896800000895d */ /* 0x002fea0003900000 */
[----:B------:R-:W1:Y:S02]  /*3f300*/  @!P0 SYNCS.PHASECHK.TRANS64 P0, [R3+URZ], R2 ;  /* 0x00000002030085a7 */ /* 0x000e64000800007f */
[----:B-1----:R-:W-:Y:S05]  /*3f310*/  @!P0 BRA `(.L_x_139) ;  /* 0xfffffffc00f08947 */ /* 0x002fea000383ffff */
[----:B------:R-:W-:Y:S05]  /*3f320*/  BRA `(.L_x_151) ;  /* 0xfffffff800cc7947 */ /* 0x000fea000383ffff */
.L_x_140:
[----:B0-----:R0:W1:Y:S02]  /*3f330*/  SYNCS.PHASECHK.TRANS64.TRYWAIT P0, [R3+URZ], R2 ;  /* 0x00000002030075a7 */ /* 0x001064000800017f */
[----:B-1----:R-:W-:Y:S05]  /*3f340*/  @!P0 NANOSLEEP.SYNCS 0x989680 ;  /* 0x009896800000895d */ /* 0x002fea0003900000 */
[----:B------:R-:W1:Y:S02]  /*3f350*/  @!P0 SYNCS.PHASECHK.TRANS64 P0, [R3+URZ], R2 ;  /* 0x00000002030085a7 */ /* 0x000e64000800007f */
[----:B-1----:R-:W-:Y:S05]  /*3f360*/  @!P0 BRA `(.L_x_140) ;  /* 0xfffffffc00f08947 */ /* 0x002fea000383ffff */
[----:B------:R-:W-:Y:S05]  /*3f370*/  BRA `(.L_x_152) ;  /* 0xfffffff800dc7947 */ /* 0x000fea000383ffff */
.L_x_141:
[----:B0-----:R0:W1:Y:S02]  /*3f380*/  SYNCS.PHASECHK.TRANS64.TRYWAIT P0, [R3+URZ], R2 ;  /* 0x00000002030075a7 */ /* 0x001064000800017f */
[----:B-1----:R-:W-:Y:S05]  /*3f390*/  @!P0 NANOSLEEP.SYNCS 0x989680 ;  /* 0x009896800000895d */ /* 0x002fea0003900000 */
[----:B------:R-:W1:Y:S02]  /*3f3a0*/  @!P0 SYNCS.PHASECHK.TRANS64 P0, [R3+URZ], R2 ;  /* 0x00000002030085a7 */ /* 0x000e64000800007f */
[----:B-1----:R-:W-:Y:S05]  /*3f3b0*/  @!P0 BRA `(.L_x_141) ;  /* 0xfffffffc00f08947 */ /* 0x002fea000383ffff */
[----:B------:R-:W-:Y:S05]  /*3f3c0*/  BRA `(.L_x_153) ;  /* 0xfffffff800ec7947 */ /* 0x000fea000383ffff */
.L_x_154:
[----:B------:R-:W-:-:S00]  /*3f3d0*/  BRA `(.L_x_154) ;  /* 0xfffffffc00fc7947 */ /* 0x000fc0000383ffff */
[----:B------:R-:W-:-:S00]  /*3f3e0*/  NOP ;  /* 0x0000000000007918 */ /* 0x000fc00000000000 */
        /* <DEDUP_REMOVED lines=9> */
.L_x_155:


//--------------------- .nv.shared._ZN7cutlass13device_kernelINS_4gemm6kernel13GemmUniversalIN4cute5tupleIJiiiiEEENS1_10collective13CollectiveMmaINS1_37MainloopSm90TmaGmmaWarpSpecializedFP8ILi5ENS5_IJNS4_1CILi1EEESB_SB_EEENS1_35KernelTmaWarpSpecializedCooperativeEEENS5_IJNSA_ILi512EEENSA_ILi160EEENSA_ILi64EEEEEENS_12float_e4m3_tENS5_IJlSB_lEEESJ_SK_NS4_8TiledMMAINS4_8MMA_AtomIJNS4_4SM904GMMA30MMA_64x32x32_F32E4M3E4M3_SS_TNILNSO_7ScaleInE1ELSQ_1EEEEEENS4_6LayoutINS5_IJNSA_ILi2EEESB_SB_EEENS5_IJSB_NSA_ILi0EEESW_EEEEENS5_IJNS4_10UnderscoreESZ_SZ_EEEEENS4_13SM90_TMA_LOADENS4_14ComposedLayoutINS4_7SwizzleILi2ELi4ELi3EEENS4_18smem_ptr_flag_bitsILi8EEENST_INS5_IJNSA_ILi8EEESH_EEENS5_IJSH_SB_EEEEEEEvNS4_8identityES12_S1C_vS1D_EENS_8epilogue10collective6detail29Sm90TmaWarpSpecializedAdapterINS1G_15DefaultEpilogueISJ_SK_SK_NS1F_6thread17LinearCombinationISJ_Li1EffLNS1K_9ScaleType4KindE0ELNS_15FloatRoundStyleE2ESJ_EENS1_15EpilogueDefaultEEEEEvvEEEEvNT_6ParamsE --------------------------
	.section	.nv.shared._ZN7cutlass13device_kernelINS_4gemm6kernel13GemmUniversalIN4cute5tupleIJiiiiEEENS1_10collective13CollectiveMmaINS1_37MainloopSm90TmaGmmaWarpSpecializedFP8ILi5ENS5_IJNS4_1CILi1EEESB_SB_EEENS1_35KernelTmaWarpSpecializedCooperativeEEENS5_IJNSA_ILi512EEENSA_ILi160EEENSA_ILi64EEEEEENS_12float_e4m3_tENS5_IJlSB_lEEESJ_SK_NS4_8TiledMMAINS4_8MMA_AtomIJNS4_4SM904GMMA30MMA_64x32x32_F32E4M3E4M3_SS_TNILNSO_7ScaleInE1ELSQ_1EEEEEENS4_6LayoutINS5_IJNSA_ILi2EEESB_SB_EEENS5_IJSB_NSA_ILi0EEESW_EEEEENS5_IJNS4_10UnderscoreESZ_SZ_EEEEENS4_13SM90_TMA_LOADENS4_14ComposedLayoutINS4_7SwizzleILi2ELi4ELi3EEENS4_18smem_ptr_flag_bitsILi8EEENST_INS5_IJNSA_ILi8EEESH_EEENS5_IJSH_SB_EEEEEEEvNS4_8identityES12_S1C_vS1D_EENS_8epilogue10collective6detail29Sm90TmaWarpSpecializedAdapterINS1G_15DefaultEpilogueISJ_SK_SK_NS1F_6thread17LinearCombinationISJ_Li1EffLNS1K_9ScaleType4KindE0ELNS_15FloatRoundStyleE2ESJ_EENS1_15EpilogueDefaultEEEEEvvEEEEvNT_6ParamsE,"aw",@nobits
	.sectionflags	@""
	.align	16
	.zero		1024


//--------------------- .nv.shared.reserved.0     --------------------------
	.section	.nv.shared.reserved.0,"aw",@nobits
	.weak		__nv_reservedSMEM_offset_0_alias
	.size		__nv_reservedSMEM_offset_0_alias, 0, 0
	.other		__nv_reservedSMEM_offset_0_alias,@"STO_CUDA_RESERVED_SHARED STV_DEFAULT"
__nv_reservedSMEM_offset_0_alias:
	.zero		0


//--------------------- .nv.global                --------------------------
	.section	.nv.global,"aw",@nobits
.nv.global:
	.type		_ZN39_INTERNAL_b3f80a3b_4_k_cu_979a3446_93094cute1_E,@object
	.size		_ZN39_INTERNAL_b3f80a3b_4_k_cu_979a3446_93094cute1_E,(_ZN39_INTERNAL_b3f80a3b_4_k_cu_979a3446_93094cuda3std3__45__cpo6cbeginE - _ZN39_INTERNAL_b3f80a3b_4_k_cu_979a3446_93094cute1_E)
_ZN39_INTERNAL_b3f80a3b_4_k_cu_979a3446_93094cute1_E:
	.zero		1
	.type		_ZN39_INTERNAL_b3f80a3b_4_k_cu_979a3446_93094cuda3std3__45__cpo6cbeginE,@object
	.size		_ZN39_INTERNAL_b3f80a3b_4_k_cu_979a3446_93094cuda3std3__45__cpo6cbeginE,(_ZN39_INTERNAL_b3f80a3b_4_k_cu_979a3446_93094cuda3std3__48in_placeE - _ZN39_INTERNAL_b3f80a3b_4_k_cu_979a3446_93094cuda3std3__45__cpo6cbeginE)
_ZN39_INTERNAL_b3f80a3b_4_k_cu_979a3446_93094cuda3std3__45__cpo6cbeginE:
	.zero		1
	.type		_ZN39_INTERNAL_b3f80a3b_4_k_cu_979a3446_93094cuda3std3__48in_placeE,@object
	.size		_ZN39_INTERNAL_b3f80a3b_4_k_cu_979a3446_93094cuda3std3__48in_placeE,(_ZN39_INTERNAL_b3f80a3b_4_k_cu_979a3446_93094cuda3std6ranges3__45__cpo9iter_moveE - _ZN39_INTERNAL_b3f80a3b_4_k_cu_979a3446_93094cuda3std3__48in_placeE)
_ZN39_INTERNAL_b3f80a3b_4_k_cu_979a3446_93094cuda3std3__48in_placeE:
	.zero		1
	.type		_ZN39_INTERNAL_b3f80a3b_4_k_cu_979a3446_93094cuda3std6ranges3__45__cpo9iter_moveE,@object
	.size		_ZN39_INTERNAL_b3f80a3b_4_k_cu_979a3446_93094cuda3std6ranges3__45__cpo9iter_moveE,(_ZN39_INTERNAL_b3f80a3b_4_k_cu_979a3446_93094cuda3std3__45__cpo5beginE - _ZN39_INTERNAL_b3f80a3b_4_k_cu_979a3446_93094cuda3std6ranges3__45__cpo9iter_moveE)
_ZN39_INTERNAL_b3f80a3b_4_k_cu_979a3446_93094cuda3std6ranges3__45__cpo9iter_moveE:
	.zero		1
	.type		_ZN39_INTERNAL_b3f80a3b_4_k_cu_979a3446_93094cuda3std3__45__cpo5beginE,@object
	.size		_ZN39_INTERNAL_b3f80a3b_4_k_cu_979a3446_93094cuda3std3__45__cpo5beginE,(_ZN39_INTERNAL_b3f80a3b_4_k_cu_979a3446_93094cuda3std3__441_GLOBAL__N__b3f80a3b_4_k_cu_979a3446_93096ignoreE - _ZN39_INTERNAL_b3f80a3b_4_k_cu_979a3446_93094cuda3std3__45__cpo5beginE)
_ZN39_INTERNAL_b3f80a3b_4_k_cu_979a3446_93094cuda3std3__45__cpo5beginE:
	.zero		1
	.type		_ZN39_INTERNAL_b3f80a3b_4_k_cu_979a3446_93094cuda3std3__441_GLOBAL__N__b3f80a3b_4_k_cu_979a3446_93096ignoreE,@object
	.size		_ZN39_INTERNAL_b3f80a3b_4_k_cu_979a3446_93094cuda3std3__441_GLOBAL__N__b3f80a3b_4_k_cu_979a3446_93096ignoreE,(_ZN39_INTERNAL_b3f80a3b_4_k_cu_979a3446_93094cute7productE - _ZN39_INTERNAL_b3f80a3b_4_k_cu_979a3446_93094cuda3std3__441_GLOBAL__N__b3f80a3b_4_k_cu_979a3446_93096ignoreE)
_ZN39_INTERNAL_b3f80a3b_4_k_cu_979a3446_93094cuda3std3__441_GLOBAL__N__b3f80a3b_4_k_cu_979a3446_93096ignoreE:
	.zero		1
	.type		_ZN39_INTERNAL_b3f80a3b_4_k_cu_979a3446_93094cute7productE,@object
	.size		_ZN39_INTERNAL_b3f80a3b_4_k_cu_979a3446_93094cute7productE,(_ZN39_INTERNAL_b3f80a3b_4_k_cu_979a3446_93094cuda3std3__45__cpo3endE - _ZN39_INTERNAL_b3f80a3b_4_k_cu_979a3446_93094cute7productE)
_ZN39_INTERNAL_b3f80a3b_4_k_cu_979a3446_93094cute7productE:
	.zero		1
	.type		_ZN39_INTERNAL_b3f80a3b_4_k_cu_979a3446_93094cuda3std3__45__cpo3endE,@object
	.size		_ZN39_INTERNAL_b3f80a3b_4_k_cu_979a3446_93094cuda3std3__45__cpo3endE,(_ZN39_INTERNAL_b3f80a3b_4_k_cu_979a3446_93094cuda3std3__419piecewise_constructE - _ZN39_INTERNAL_b3f80a3b_4_k_cu_979a3446_93094cuda3std3__45__cpo3endE)
_ZN39_INTERNAL_b3f80a3b_4_k_cu_979a3446_93094cuda3std3__45__cpo3endE:
	.zero		1
	.type		_ZN39_INTERNAL_b3f80a3b_4_k_cu_979a3446_93094cuda3std3__419piecewise_constructE,@object
	.size		_ZN39_INTERNAL_b3f80a3b_4_k_cu_979a3446_93094cuda3std3__419piecewise_constructE,(_ZN39_INTERNAL_b3f80a3b_4_k_cu_979a3446_93094cuda3std3__45__cpo4cendE - _ZN39_INTERNAL_b3f80a3b_4_k_cu_979a3446_93094cuda3std3__419piecewise_constructE)
_ZN39_INTERNAL_b3f80a3b_4_k_cu_979a3446_93094cuda3std3__419piecewise_constructE:
	.zero		1
	.type		_ZN39_INTERNAL_b3f80a3b_4_k_cu_979a3446_93094cuda3std3__45__cpo4cendE,@object
	.size		_ZN39_INTERNAL_b3f80a3b_4_k_cu_979a3446_93094cuda3std3__45__cpo4cendE,(_ZN39_INTERNAL_b3f80a3b_4_k_cu_979a3446_93094cuda3std6ranges3__45__cpo4swapE - _ZN39_INTERNAL_b3f80a3b_4_k_cu_979a3446_93094cuda3std3__45__cpo4cendE)
_ZN39_INTERNAL_b3f80a3b_4_k_cu_979a3446_93094cuda3std3__45__cpo4cendE:
	.zero		1
	.type		_ZN39_INTERNAL_b3f80a3b_4_k_cu_979a3446_93094cuda3std6ranges3__45__cpo4swapE,@object
	.size		_ZN39_INTERNAL_b3f80a3b_4_k_cu_979a3446_93094cuda3std6ranges3__45__cpo4swapE,(.L_7 - _ZN39_INTERNAL_b3f80a3b_4_k_cu_979a3446_93094cuda3std6ranges3__45__cpo4swapE)
_ZN39_INTERNAL_b3f80a3b_4_k_cu_979a3446_93094cuda3std6ranges3__45__cpo4swapE:
	.zero		1
.L_7:


//--------------------- .nv.constant0._ZN7cutlass13device_kernelINS_4gemm6kernel13GemmUniversalIN4cute5tupleIJiiiiEEENS1_10collective13CollectiveMmaINS1_37MainloopSm90TmaGmmaWarpSpecializedFP8ILi5ENS5_IJNS4_1CILi1EEESB_SB_EEENS1_35KernelTmaWarpSpecializedCooperativeEEENS5_IJNSA_ILi512EEENSA_ILi160EEENSA_ILi64EEEEEENS_12float_e4m3_tENS5_IJlSB_lEEESJ_SK_NS4_8TiledMMAINS4_8MMA_AtomIJNS4_4SM904GMMA30MMA_64x32x32_F32E4M3E4M3_SS_TNILNSO_7ScaleInE1ELSQ_1EEEEEENS4_6LayoutINS5_IJNSA_ILi2EEESB_SB_EEENS5_IJSB_NSA_ILi0EEESW_EEEEENS5_IJNS4_10UnderscoreESZ_SZ_EEEEENS4_13SM90_TMA_LOADENS4_14ComposedLayoutINS4_7SwizzleILi2ELi4ELi3EEENS4_18smem_ptr_flag_bitsILi8EEENST_INS5_IJNSA_ILi8EEESH_EEENS5_IJSH_SB_EEEEEEEvNS4_8identityES12_S1C_vS1D_EENS_8epilogue10collective6detail29Sm90TmaWarpSpecializedAdapterINS1G_15DefaultEpilogueISJ_SK_SK_NS1F_6thread17LinearCombinationISJ_Li1EffLNS1K_9ScaleType4KindE0ELNS_15FloatRoundStyleE2ESJ_EENS1_15EpilogueDefaultEEEEEvvEEEEvNT_6ParamsE --------------------------
	.section	.nv.constant0._ZN7cutlass13device_kernelINS_4gemm6kernel13GemmUniversalIN4cute5tupleIJiiiiEEENS1_10collective13CollectiveMmaINS1_37MainloopSm90TmaGmmaWarpSpecializedFP8ILi5ENS5_IJNS4_1CILi1EEESB_SB_EEENS1_35KernelTmaWarpSpecializedCooperativeEEENS5_IJNSA_ILi512EEENSA_ILi160EEENSA_ILi64EEEEEENS_12float_e4m3_tENS5_IJlSB_lEEESJ_SK_NS4_8TiledMMAINS4_8MMA_AtomIJNS4_4SM904GMMA30MMA_64x32x32_F32E4M3E4M3_SS_TNILNSO_7ScaleInE1ELSQ_1EEEEEENS4_6LayoutINS5_IJNSA_ILi2EEESB_SB_EEENS5_IJSB_NSA_ILi0EEESW_EEEEENS5_IJNS4_10UnderscoreESZ_SZ_EEEEENS4_13SM90_TMA_LOADENS4_14ComposedLayoutINS4_7SwizzleILi2ELi4ELi3EEENS4_18smem_ptr_flag_bitsILi8EEENST_INS5_IJNSA_ILi8EEESH_EEENS5_IJSH_SB_EEEEEEEvNS4_8identityES12_S1C_vS1D_EENS_8epilogue10collective6detail29Sm90TmaWarpSpecializedAdapterINS1G_15DefaultEpilogueISJ_SK_SK_NS1F_6thread17LinearCombinationISJ_Li1EffLNS1K_9ScaleType4KindE0ELNS_15FloatRoundStyleE2ESJ_EENS1_15EpilogueDefaultEEEEEvvEEEEvNT_6ParamsE,"a",@progbits
	.sectionflags	@""
	.align	4
.nv.constant0._ZN7cutlass13device_kernelINS_4gemm6kernel13GemmUniversalIN4cute5tupleIJiiiiEEENS1_10collective13CollectiveMmaINS1_37MainloopSm90TmaGmmaWarpSpecializedFP8ILi5ENS5_IJNS4_1CILi1EEESB_SB_EEENS1_35KernelTmaWarpSpecializedCooperativeEEENS5_IJNSA_ILi512EEENSA_ILi160EEENSA_ILi64EEEEEENS_12float_e4m3_tENS5_IJlSB_lEEESJ_SK_NS4_8TiledMMAINS4_8MMA_AtomIJNS4_4SM904GMMA30MMA_64x32x32_F32E4M3E4M3_SS_TNILNSO_7ScaleInE1ELSQ_1EEEEEENS4_6LayoutINS5_IJNSA_ILi2EEESB_SB_EEENS5_IJSB_NSA_ILi0EEESW_EEEEENS5_IJNS4_10UnderscoreESZ_SZ_EEEEENS4_13SM90_TMA_LOADENS4_14ComposedLayoutINS4_7SwizzleILi2ELi4ELi3EEENS4_18smem_ptr_flag_bitsILi8EEENST_INS5_IJNSA_ILi8EEESH_EEENS5_IJSH_SB_EEEEEEEvNS4_8identityES12_S1C_vS1D_EENS_8epilogue10collective6detail29Sm90TmaWarpSpecializedAdapterINS1G_15DefaultEpilogueISJ_SK_SK_NS1F_6thread17LinearCombinationISJ_Li1EffLNS1K_9ScaleType4KindE0ELNS_15FloatRoundStyleE2ESJ_EENS1_15EpilogueDefaultEEEEEvvEEEEvNT_6ParamsE:
	.zero		1664


//--------------------- SYMBOLS --------------------------

	.type		.nv.reservedSmem.offset0,@object
	.size		.nv.reservedSmem.offset0,0x4
